def matmul_kernel(
    a_ptr,
    b_ptr,
    c_ptr,
    M,
    N,
    K,
    stride_am,
    stride_ak,
    stride_bk,
    stride_bn,
    stride_cm,
    stride_cn,
    BLOCK_M: tl.constexpr,
    BLOCK_N: tl.constexpr,
    BLOCK_K: tl.constexpr,
    GROUP_M: tl.constexpr,
):
    pid = tl.program_id(axis=0)
    num_pid_m = tl.cdiv(M, BLOCK_M)
    num_pid_n = tl.cdiv(N, BLOCK_N)
    num_pid_in_group = GROUP_M * num_pid_n
    group_id = pid // num_pid_in_group
    first_pid_m = group_id * GROUP_M
    group_size_m = min(num_pid_m - first_pid_m, GROUP_M)
    pid_m = first_pid_m + ((pid % num_pid_in_group) % group_size_m)
    pid_n = (pid % num_pid_in_group) // group_size_m

    offs_am = (pid_m * BLOCK_M + tl.arange(0, BLOCK_M)) % M
    offs_bn = (pid_n * BLOCK_N + tl.arange(0, BLOCK_N)) % N
    offs_k = tl.arange(0, BLOCK_K)
    a_ptrs = a_ptr + offs_am[:, None] * stride_am + offs_k[None, :] * stride_ak
    b_ptrs = b_ptr + offs_k[:, None] * stride_bk + offs_bn[None, :] * stride_bn

    acc = tl.zeros((BLOCK_M, BLOCK_N), dtype=tl.float32)
    for kk in range(0, tl.cdiv(K, BLOCK_K)):
        a = tl.load(a_ptrs, mask=offs_k[None, :] < K - kk * BLOCK_K, other=0.0)
        b = tl.load(b_ptrs, mask=offs_k[:, None] < K - kk * BLOCK_K, other=0.0)
        acc = tl.dot(a, b, acc)
        a_ptrs += BLOCK_K * stride_ak
        b_ptrs += BLOCK_K * stride_bk

    c = acc.to(c_ptr.dtype.element_ty)
    offs_cm = pid_m * BLOCK_M + tl.arange(0, BLOCK_M)
    offs_cn = pid_n * BLOCK_N + tl.arange(0, BLOCK_N)
    c_ptrs = c_ptr + offs_cm[:, None] * stride_cm + offs_cn[None, :] * stride_cn
    mask = (offs_cm[:, None] < M) & (offs_cn[None, :] < N)
    tl.store(c_ptrs, c, mask=mask)

# config = {"BLOCK_K": 256, "BLOCK_M": 256, "BLOCK_N": 16, "GROUP_M": 8, "arch": "sm_90", "dtype": "fp16", "num_ctas": 1, "num_stages": 3, "num_warps": 4}
# arch = sm_90


// ===== COMPILED SASS (sm_90a) =====

	.target	sm_90a

	.elftype	@"ET_EXEC"


//--------------------- .note.nv.tkinfo           --------------------------
	.section	.note.nv.tkinfo,"",@"SHT_NOTE"
	.sectionflags	@"SHF_NOTE_NV_TKINFO"
	.tkinfo
        /*0018*/ 	.word	0x00000002
        /*0030*/ 	.string	""
        /*0030*/ 	.string	"ptxas"
        /*0030*/ 	.string	"Cuda compilation tools, release 13.0, V13.0.88"
        /*0030*/ 	.string	"Build cuda_13.0.r13.0/compiler.36424714_0"
        /*0030*/ 	.string	"-v  -suppress-debug-info  -lineinfo  -arch sm_90a "



//--------------------- .note.nv.cuinfo           --------------------------
	.section	.note.nv.cuinfo,"",@"SHT_NOTE"
	.sectionflags	@"SHF_NOTE_NV_CUINFO"
        /*0018*/ 	.short	0x0002
        /*001a*/ 	.short	0x005a
        /*001c*/ 	.short	0x0082
	.zero		2


//--------------------- .nv.info                  --------------------------
	.section	.nv.info,"",@"SHT_CUDA_INFO"
	.align	4


	//----- nvinfo : EIATTR_REGCOUNT
	.align		4
        /*0000*/ 	.byte	0x04, 0x2f
        /*0002*/ 	.short	(.L_1 - .L_0)
	.align		4
.L_0:
        /*0004*/ 	.word	index@(matmul_kernel)
        /*0008*/ 	.word	0x000000ff


	//----- nvinfo : EIATTR_FRAME_SIZE
	.align		4
.L_1:
        /*000c*/ 	.byte	0x04, 0x11
        /*000e*/ 	.short	(.L_3 - .L_2)
	.align		4
.L_2:
        /*0010*/ 	.word	index@(matmul_kernel)
        /*0014*/ 	.word	0x00001938


	//----- nvinfo : EIATTR_MIN_STACK_SIZE
	.align		4
.L_3:
        /*0018*/ 	.byte	0x04, 0x12
        /*001a*/ 	.short	(.L_5 - .L_4)
	.align		4
.L_4:
        /*001c*/ 	.word	index@(matmul_kernel)
        /*0020*/ 	.word	0x00001938
.L_5:


//--------------------- .nv.compat                --------------------------
	.section	.nv.compat,"",@"SHT_CUDA_COMPAT_INFO"
	.align	4
        /*0000*/ 	.byte	0x02, 0x09, 0x01, 0x00, 0x02, 0x02, 0x04, 0x00, 0x02, 0x05, 0x05, 0x00, 0x03, 0x07, 0x01, 0x01
        /*0010*/ 	.byte	0x02, 0x03, 0x00, 0x00, 0x02, 0x06, 0x01, 0x00, 0x04, 0x0b, 0x08, 0x00, 0x00, 0x00, 0x00, 0x00
        /*0020*/ 	.byte	0x00, 0x00, 0x00, 0x00


//--------------------- .nv.info.matmul_kernel    --------------------------
	.section	.nv.info.matmul_kernel,"",@"SHT_CUDA_INFO"
	.sectionflags	@""
	.align	4


	//----- nvinfo : EIATTR_CUDA_API_VERSION
	.align		4
        /*0000*/ 	.byte	0x04, 0x37
        /*0002*/ 	.short	(.L_7 - .L_6)
.L_6:
        /*0004*/ 	.word	0x00000082


	//----- nvinfo : EIATTR_KPARAM_INFO
	.align		4
.L_7:
        /*0008*/ 	.byte	0x04, 0x17
        /*000a*/ 	.short	(.L_9 - .L_8)
.L_8:
        /*000c*/ 	.word	0x00000000
        /*0010*/ 	.short	0x000d
        /*0012*/ 	.short	0x0048
        /*0014*/ 	.byte	0x00, 0xf4, 0x21, 0x00


	//----- nvinfo : EIATTR_KPARAM_INFO
	.align		4
.L_9:
        /*0018*/ 	.byte	0x04, 0x17
        /*001a*/ 	.short	(.L_11 - .L_10)
.L_10:
        /*001c*/ 	.word	0x00000000
        /*0020*/ 	.short	0x000c
        /*0022*/ 	.short	0x0040
        /*0024*/ 	.byte	0x00, 0xf4, 0x21, 0x00


	//----- nvinfo : EIATTR_KPARAM_INFO
	.align		4
.L_11:
        /*0028*/ 	.byte	0x04, 0x17
        /*002a*/ 	.short	(.L_13 - .L_12)
.L_12:
        /*002c*/ 	.word	0x00000000
        /*0030*/ 	.short	0x000b
        /*0032*/ 	.short	0x0038
        /*0034*/ 	.byte	0x00, 0xf0, 0x11, 0x00


	//----- nvinfo : EIATTR_KPARAM_INFO
	.align		4
.L_13:
        /*0038*/ 	.byte	0x04, 0x17
        /*003a*/ 	.short	(.L_15 - .L_14)
.L_14:
        /*003c*/ 	.word	0x00000000
        /*0040*/ 	.short	0x000a
        /*0042*/ 	.short	0x0034
        /*0044*/ 	.byte	0x00, 0xf0, 0x11, 0x00


	//----- nvinfo : EIATTR_KPARAM_INFO
	.align		4
.L_15:
        /*0048*/ 	.byte	0x04, 0x17
        /*004a*/ 	.short	(.L_17 - .L_16)
.L_16:
        /*004c*/ 	.word	0x00000000
        /*0050*/ 	.short	0x0009
        /*0052*/ 	.short	0x0030
        /*0054*/ 	.byte	0x00, 0xf0, 0x11, 0x00


	//----- nvinfo : EIATTR_KPARAM_INFO
	.align		4
.L_17:
        /*0058*/ 	.byte	0x04, 0x17
        /*005a*/ 	.short	(.L_19 - .L_18)
.L_18:
        /*005c*/ 	.word	0x00000000
        /*0060*/ 	.short	0x0008
        /*0062*/ 	.short	0x002c
        /*0064*/ 	.byte	0x00, 0xf0, 0x11, 0x00


	//----- nvinfo : EIATTR_KPARAM_INFO
	.align		4
.L_19:
        /*0068*/ 	.byte	0x04, 0x17
        /*006a*/ 	.short	(.L_21 - .L_20)
.L_20:
        /*006c*/ 	.word	0x00000000
        /*0070*/ 	.short	0x0007
        /*0072*/ 	.short	0x0028
        /*0074*/ 	.byte	0x00, 0xf0, 0x11, 0x00


	//----- nvinfo : EIATTR_KPARAM_INFO
	.align		4
.L_21:
        /*0078*/ 	.byte	0x04, 0x17
        /*007a*/ 	.short	(.L_23 - .L_22)
.L_22:
        /*007c*/ 	.word	0x00000000
        /*0080*/ 	.short	0x0006
        /*0082*/ 	.short	0x0024
        /*0084*/ 	.byte	0x00, 0xf0, 0x11, 0x00


	//----- nvinfo : EIATTR_KPARAM_INFO
	.align		4
.L_23:
        /*0088*/ 	.byte	0x04, 0x17
        /*008a*/ 	.short	(.L_25 - .L_24)
.L_24:
        /*008c*/ 	.word	0x00000000
        /*0090*/ 	.short	0x0005
        /*0092*/ 	.short	0x0020
        /*0094*/ 	.byte	0x00, 0xf0, 0x11, 0x00


	//----- nvinfo : EIATTR_KPARAM_INFO
	.align		4
.L_25:
        /*0098*/ 	.byte	0x04, 0x17
        /*009a*/ 	.short	(.L_27 - .L_26)
.L_26:
        /*009c*/ 	.word	0x00000000
        /*00a0*/ 	.short	0x0004
        /*00a2*/ 	.short	0x001c
        /*00a4*/ 	.byte	0x00, 0xf0, 0x11, 0x00


	//----- nvinfo : EIATTR_KPARAM_INFO
	.align		4
.L_27:
        /*00a8*/ 	.byte	0x04, 0x17
        /*00aa*/ 	.short	(.L_29 - .L_28)
.L_28:
        /*00ac*/ 	.word	0x00000000
        /*00b0*/ 	.short	0x0003
        /*00b2*/ 	.short	0x0018
        /*00b4*/ 	.byte	0x00, 0xf0, 0x11, 0x00


	//----- nvinfo : EIATTR_KPARAM_INFO
	.align		4
.L_29:
        /*00b8*/ 	.byte	0x04, 0x17
        /*00ba*/ 	.short	(.L_31 - .L_30)
.L_30:
        /*00bc*/ 	.word	0x00000000
        /*00c0*/ 	.short	0x0002
        /*00c2*/ 	.short	0x0010
        /*00c4*/ 	.byte	0x00, 0xf4, 0x21, 0x00


	//----- nvinfo : EIATTR_KPARAM_INFO
	.align		4
.L_31:
        /*00c8*/ 	.byte	0x04, 0x17
        /*00ca*/ 	.short	(.L_33 - .L_32)
.L_32:
        /*00cc*/ 	.word	0x00000000
        /*00d0*/ 	.short	0x0001
        /*00d2*/ 	.short	0x0008
        /*00d4*/ 	.byte	0x00, 0xf4, 0x21, 0x00


	//----- nvinfo : EIATTR_KPARAM_INFO
	.align		4
.L_33:
        /*00d8*/ 	.byte	0x04, 0x17
        /*00da*/ 	.short	(.L_35 - .L_34)
.L_34:
        /*00dc*/ 	.word	0x00000000
        /*00e0*/ 	.short	0x0000
        /*00e2*/ 	.short	0x0000
        /*00e4*/ 	.byte	0x00, 0xf4, 0x21, 0x00


	//----- nvinfo : EIATTR_SPARSE_MMA_MASK
	.align		4
.L_35:
        /*00e8*/ 	.byte	0x03, 0x50
        /*00ea*/ 	.short	0x0000


	//----- nvinfo : EIATTR_MAXREG_COUNT
	.align		4
        /*00ec*/ 	.byte	0x03, 0x1b
        /*00ee*/ 	.short	0x00ff


	//----- nvinfo : EIATTR_NUM_BARRIERS
	.align		4
        /*00f0*/ 	.byte	0x02, 0x4c
        /*00f2*/ 	.byte	0x01
	.zero		1


	//----- nvinfo : EIATTR_ANNOTATIONS
	.align		4
        /*00f4*/ 	.byte	0x04, 0x55
        /*00f6*/ 	.short	(.L_37 - .L_36)


	//   ....[0]....
.L_36:
        /*00f8*/ 	.word	0x00000001
        /*00fc*/ 	.byte	0x90, 0x05, 0x00, 0x00, 0x01, 0x00, 0x00, 0x00, 0x30, 0x06, 0x00, 0x00, 0x01, 0x00, 0x00, 0x00
        /* <DEDUP_REMOVED lines=2656> */
        /*a70c*/ 	.byte	0xb0, 0xc3, 0x02, 0x00, 0x01, 0x00, 0x00, 0x00, 0xc0, 0xc3, 0x02, 0x00


	//----- nvinfo : EIATTR_MERCURY_ISA_VERSION
	.align		4
.L_37:
        /*a718*/ 	.byte	0x03, 0x5f
        /*a71a*/ 	.short	0x0101


	//----- nvinfo : EIATTR_EXIT_INSTR_OFFSETS
	.align		4
        /*a71c*/ 	.byte	0x04, 0x1c
        /*a71e*/ 	.short	(.L_39 - .L_38)


	//   ....[0]....
.L_38:
        /*a720*/ 	.word	0x0002cff0


	//   ....[1]....
        /*a724*/ 	.word	0x0002d020


	//----- nvinfo : EIATTR_REQNTID
	.align		4
.L_39:
        /*a728*/ 	.byte	0x04, 0x10
        /*a72a*/ 	.short	(.L_41 - .L_40)
.L_40:
        /*a72c*/ 	.word	0x00000080
        /*a730*/ 	.word	0x00000001
        /*a734*/ 	.word	0x00000001


	//----- nvinfo : EIATTR_CBANK_PARAM_SIZE
	.align		4
.L_41:
        /*a738*/ 	.byte	0x03, 0x19
        /*a73a*/ 	.short	0x0050


	//----- nvinfo : EIATTR_PARAM_CBANK
	.align		4
        /*a73c*/ 	.byte	0x04, 0x0a
        /*a73e*/ 	.short	(.L_43 - .L_42)
	.align		4
.L_42:
        /*a740*/ 	.word	index@(.nv.constant0.matmul_kernel)
        /*a744*/ 	.short	0x0210
        /*a746*/ 	.short	0x0050


	//----- nvinfo : EIATTR_SW_WAR
	.align		4
.L_43:
        /*a748*/ 	.byte	0x04, 0x36
        /*a74a*/ 	.short	(.L_45 - .L_44)
.L_44:
        /*a74c*/ 	.word	0x00000008
.L_45:


//--------------------- .nv.callgraph             --------------------------
	.section	.nv.callgraph,"",@"SHT_CUDA_CALLGRAPH"
	.align	4
	.sectionentsize	8
	.align		4
        /*0000*/ 	.word	0x00000000
	.align		4
        /*0004*/ 	.word	0xffffffff
	.align		4
        /*0008*/ 	.word	0x00000000
	.align		4
        /*000c*/ 	.word	0xfffffffe
	.align		4
        /*0010*/ 	.word	0x00000000
	.align		4
        /*0014*/ 	.word	0xfffffffd
	.align		4
        /*0018*/ 	.word	0x00000000
	.align		4
        /*001c*/ 	.word	0xfffffffc


//--------------------- .text.matmul_kernel       --------------------------
	.section	.text.matmul_kernel,"ax",@progbits
	.align	128
        .global         matmul_kernel
        .type           matmul_kernel,@function
        .size           matmul_kernel,(.L_x_3 - matmul_kernel)
        .other          matmul_kernel,@"STO_CUDA_ENTRY STV_DEFAULT"
matmul_kernel:
.text.matmul_kernel:
[----:B------:R-:W0:Y:S08]  /*0000*/  LDC R1, c[0x0][0x28] ;  /* 0x00000a00ff017b82 */ /* 0x000e300000000800 */
[----:B------:R-:W1:Y:S01]  /*0010*/  LDC.64 R2, c[0x0][0x228] ;  /* 0x00008a00ff027b82 */ /* 0x000e620000000a00 */
[----:B------:R-:W2:Y:S01]  /*0020*/  S2R R7, SR_CTAID.X ;  /* 0x0000000000077919 */ /* 0x000ea20000002500 */
[----:B0-----:R-:W-:Y:S01]  /*0030*/  VIADD R1, R1, 0xffffe6c8 ;  /* 0xffffe6c801017836 */ /* 0x001fe20000000000 */
[----:B------:R-:W-:Y:S01]  /*0040*/  ULDC.64 UR60, c[0x0][0x208] ;  /* 0x00008200003c7ab9 */ /* 0x000fe20000000a00 */
[----:B------:R-:W-:-:S02]  /*0050*/  CS2R R14, SRZ ;  /* 0x00000000000e7805 */ /* 0x000fc4000001ff00 */
[----:B------:R-:W-:Y:S02]  /*0060*/  CS2R R16, SRZ ;  /* 0x0000000000107805 */ /* 0x000fe4000001ff00 */
[----:B------:R-:W-:Y:S02]  /*0070*/  CS2R R18, SRZ ;  /* 0x0000000000127805 */ /* 0x000fe4000001ff00 */
[----:B------:R-:W-:Y:S02]  /*0080*/  CS2R R20, SRZ ;  /* 0x0000000000147805 */ /* 0x000fe4000001ff00 */
[----:B------:R-:W-:Y:S02]  /*0090*/  CS2R R22, SRZ ;  /* 0x0000000000167805 */ /* 0x000fe4000001ff00 */
[----:B------:R-:W-:Y:S02]  /*00a0*/  CS2R R56, SRZ ;  /* 0x0000000000387805 */ /* 0x000fe4000001ff00 */
[----:B------:R-:W-:Y:S01]  /*00b0*/  CS2R R58, SRZ ;  /* 0x00000000003a7805 */ /* 0x000fe2000001ff00 */
[----:B-1----:R-:W-:-:S05]  /*00c0*/  VIADD R0, R3, 0xf ;  /* 0x0000000f03007836 */ /* 0x002fca0000000000 */
[----:B------:R-:W-:-:S04]  /*00d0*/  SHF.R.S32.HI R5, RZ, 0x1f, R0 ;  /* 0x0000001fff057819 */ /* 0x000fc80000011400 */
[----:B------:R-:W-:Y:S02]  /*00e0*/  LEA.HI R5, R5, R0, RZ, 0x4 ;  /* 0x0000000005057211 */ /* 0x000fe400078f20ff */
[----:B--2---:R-:W-:Y:S02]  /*00f0*/  IABS R10, R7 ;  /* 0x00000007000a7213 */ /* 0x004fe40000000000 */
[----:B------:R-:W-:-:S05]  /*0100*/  SHF.R.S32.HI R5, RZ, 0x4, R5 ;  /* 0x00000004ff057819 */ /* 0x000fca0000011405 */
[----:B------:R-:W-:-:S05]  /*0110*/  IMAD.SHL.U32 R6, R5, 0x8, RZ ;  /* 0x0000000805067824 */ /* 0x000fca00078e00ff */
[-C--:B------:R-:W-:Y:S02]  /*0120*/  IABS R9, R6.reuse ;  /* 0x0000000600097213 */ /* 0x080fe40000000000 */
[----:B------:R-:W-:Y:S02]  /*0130*/  IABS R12, R6 ;  /* 0x00000006000c7213 */ /* 0x000fe40000000000 */
[----:B------:R-:W0:Y:S08]  /*0140*/  I2F.RP R0, R9 ;  /* 0x0000000900007306 */ /* 0x000e300000209400 */
[----:B0-----:R-:W0:Y:S02]  /*0150*/  MUFU.RCP R0, R0 ;  /* 0x0000000000007308 */ /* 0x001e240000001000 */
[----:B0-----:R-:W-:-:S02]  /*0160*/  VIADD R4, R0, 0xffffffe ;  /* 0x0ffffffe00047836 */ /* 0x001fc40000000000 */
[----:B------:R-:W-:-:S04]  /*0170*/  IMAD.MOV R0, RZ, RZ, -R12 ;  /* 0x000000ffff007224 */ /* 0x000fc800078e0a0c */
[----:B------:R0:W1:Y:S02]  /*0180*/  F2I.FTZ.U32.TRUNC.NTZ R5, R4 ;  /* 0x0000000400057305 */ /* 0x000064000021f000 */
[----:B0-----:R-:W-:Y:S02]  /*0190*/  IMAD.MOV.U32 R4, RZ, RZ, RZ ;  /* 0x000000ffff047224 */ /* 0x001fe400078e00ff */
[----:B-1----:R-:W-:-:S04]  /*01a0*/  IMAD.MOV R8, RZ, RZ, -R5 ;  /* 0x000000ffff087224 */ /* 0x002fc800078e0a05 */
[----:B------:R-:W-:Y:S02]  /*01b0*/  IMAD R11, R8, R9, RZ ;  /* 0x00000009080b7224 */ /* 0x000fe400078e02ff */
[----:B------:R-:W-:Y:S02]  /*01c0*/  IMAD.MOV.U32 R8, RZ, RZ, R10 ;  /* 0x000000ffff087224 */ /* 0x000fe400078e000a */
[----:B------:R-:W-:-:S06]  /*01d0*/  IMAD.HI.U32 R5, R5, R11, R4 ;  /* 0x0000000b05057227 */ /* 0x000fcc00078e0004 */
[----:B------:R-:W-:-:S04]  /*01e0*/  IMAD.HI.U32 R5, R5, R8, RZ ;  /* 0x0000000805057227 */ /* 0x000fc800078e00ff */
[----:B------:R-:W-:-:S05]  /*01f0*/  IMAD R0, R5, R0, R8 ;  /* 0x0000000005007224 */ /* 0x000fca00078e0208 */
[----:B------:R-:W-:-:S13]  /*0200*/  ISETP.GT.U32.AND P1, PT, R9, R0, PT ;  /* 0x000000000900720c */ /* 0x000fda0003f24070 */
[----:B------:R-:W-:Y:S02]  /*0210*/  @!P1 IMAD.IADD R0, R0, 0x1, -R9 ;  /* 0x0000000100009824 */ /* 0x000fe400078e0a09 */
[----:B------:R-:W-:Y:S01]  /*0220*/  @!P1 VIADD R5, R5, 0x1 ;  /* 0x0000000105059836 */ /* 0x000fe20000000000 */
[----:B------:R-:W-:Y:S02]  /*0230*/  ISETP.NE.AND P1, PT, R6, RZ, PT ;  /* 0x000000ff0600720c */ /* 0x000fe40003f25270 */
[----:B------:R-:W-:Y:S02]  /*0240*/  ISETP.GE.U32.AND P0, PT, R0, R9, PT ;  /* 0x000000090000720c */ /* 0x000fe40003f06070 */
[----:B------:R-:W-:-:S04]  /*0250*/  LOP3.LUT R0, R7, R6, RZ, 0x3c, !PT ;  /* 0x0000000607007212 */ /* 0x000fc800078e3cff */
[----:B------:R-:W-:Y:S01]  /*0260*/  ISETP.GE.AND P2, PT, R0, RZ, PT ;  /* 0x000000ff0000720c */ /* 0x000fe20003f46270 */
[----:B------:R-:W-:-:S06]  /*0270*/  VIADD R0, R2, 0xff ;  /* 0x000000ff02007836 */ /* 0x000fcc0000000000 */
[----:B------:R-:W-:-:S04]  /*0280*/  @P0 VIADD R5, R5, 0x1 ;  /* 0x0000000105050836 */ /* 0x000fc80000000000 */
[----:B------:R-:W-:Y:S01]  /*0290*/  IMAD.MOV.U32 R4, RZ, RZ, R5 ;  /* 0x000000ffff047224 */ /* 0x000fe200078e0005 */
[----:B------:R-:W-:-:S03]  /*02a0*/  SHF.R.S32.HI R5, RZ, 0x1f, R0 ;  /* 0x0000001fff057819 */ /* 0x000fc60000011400 */
[----:B------:R-:W-:Y:S01]  /*02b0*/  @!P2 IMAD.MOV R4, RZ, RZ, -R4 ;  /* 0x000000ffff04a224 */ /* 0x000fe200078e0a04 */
[----:B------:R-:W-:Y:S02]  /*02c0*/  @!P1 LOP3.LUT R4, RZ, R6, RZ, 0x33, !PT ;  /* 0x00000006ff049212 */ /* 0x000fe400078e33ff */
[----:B------:R-:W-:-:S03]  /*02d0*/  LEA.HI R5, R5, R0, RZ, 0x8 ;  /* 0x0000000005057211 */ /* 0x000fc600078f40ff */
[----:B------:R-:W-:Y:S02]  /*02e0*/  IMAD.SHL.U32 R10, R4, 0x8, RZ ;  /* 0x00000008040a7824 */ /* 0x000fe400078e00ff */
[----:B------:R-:W-:-:S03]  /*02f0*/  IMAD.MOV R4, RZ, RZ, -R4 ;  /* 0x000000ffff047224 */ /* 0x000fc600078e0a04 */
[----:B------:R-:W-:Y:S01]  /*0300*/  LEA.HI.SX32 R5, R5, -R10, 0x18 ;  /* 0x8000000a05057211 */ /* 0x000fe200078fc2ff */
[----:B------:R-:W-:-:S03]  /*0310*/  IMAD R13, R6, R4, R7 ;  /* 0x00000004060d7224 */ /* 0x000fc600078e0207 */
[----:B------:R-:W-:Y:S02]  /*0320*/  VIMNMX R12, R5, 0x8, PT ;  /* 0x00000008050c7848 */ /* 0x000fe40003fe0100 */
[----:B------:R-:W-:Y:S02]  /*0330*/  IABS R11, R13 ;  /* 0x0000000d000b7213 */ /* 0x000fe40000000000 */
[-C--:B------:R-:W-:Y:S02]  /*0340*/  IABS R9, R12.reuse ;  /* 0x0000000c00097213 */ /* 0x080fe40000000000 */
[----:B------:R-:W-:Y:S02]  /*0350*/  IABS R6, R12 ;  /* 0x0000000c00067213 */ /* 0x000fe40000000000 */
[----:B------:R-:W0:Y:S08]  /*0360*/  I2F.RP R0, R9 ;  /* 0x0000000900007306 */ /* 0x000e300000209400 */
[----:B0-----:R-:W0:Y:S02]  /*0370*/  MUFU.RCP R0, R0 ;  /* 0x0000000000007308 */ /* 0x001e240000001000 */
[----:B0-----:R-:W-:-:S02]  /*0380*/  VIADD R5, R0, 0xffffffe ;  /* 0x0ffffffe00057836 */ /* 0x001fc40000000000 */
[----:B------:R-:W-:Y:S02]  /*0390*/  IMAD.MOV R0, RZ, RZ, -R6 ;  /* 0x000000ffff007224 */ /* 0x000fe400078e0a06 */
[----:B------:R-:W0:Y:S02]  /*03a0*/  LDC R6, c[0x0][0x230] ;  /* 0x00008c00ff067b82 */ /* 0x000e240000000800 */
[----:B------:R-:W1:Y:S02]  /*03b0*/  F2I.FTZ.U32.TRUNC.NTZ R5, R5 ;  /* 0x0000000500057305 */ /* 0x000e64000021f000 */
[----:B-1----:R-:W-:-:S04]  /*03c0*/  IMAD.MOV R8, RZ, RZ, -R5 ;  /* 0x000000ffff087224 */ /* 0x002fc800078e0a05 */
[----:B------:R-:W-:Y:S02]  /*03d0*/  IMAD.MOV.U32 R4, RZ, RZ, R8 ;  /* 0x000000ffff047224 */ /* 0x000fe400078e0008 */
[----:B------:R-:W1:Y:S01]  /*03e0*/  S2R R8, SR_TID.X ;  /* 0x0000000000087919 */ /* 0x000e620000002100 */
[----:B0-----:R-:W-:Y:S02]  /*03f0*/  VIADD R6, R6, 0xff ;  /* 0x000000ff06067836 */ /* 0x001fe40000000000 */
[----:B------:R-:W-:Y:S02]  /*0400*/  IMAD R7, R4, R9, RZ ;  /* 0x0000000904077224 */ /* 0x000fe400078e02ff */
[----:B------:R-:W-:-:S04]  /*0410*/  IMAD.MOV.U32 R4, RZ, RZ, RZ ;  /* 0x000000ffff047224 */ /* 0x000fc800078e00ff */
[----:B------:R-:W-:Y:S02]  /*0420*/  IMAD.HI.U32 R4, R5, R7, R4 ;  /* 0x0000000705047227 */ /* 0x000fe400078e0004 */
[----:B------:R-:W0:Y:S04]  /*0430*/  S2R R7, SR_CgaCtaId ;  /* 0x0000000000077919 */ /* 0x000e280000008800 */
[----:B------:R-:W-:-:S04]  /*0440*/  IMAD.HI.U32 R4, R4, R11, RZ ;  /* 0x0000000b04047227 */ /* 0x000fc800078e00ff */
[----:B------:R-:W-:-:S05]  /*0450*/  IMAD R0, R4, R0, R11 ;  /* 0x0000000004007224 */ /* 0x000fca00078e020b */
[----:B------:R-:W-:Y:S02]  /*0460*/  ISETP.GT.U32.AND P1, PT, R9, R0, PT ;  /* 0x000000000900720c */ /* 0x000fe40003f24070 */
[----:B-1----:R-:W-:-:S11]  /*0470*/  LOP3.LUT R8, R8, 0x7f, RZ, 0xc0, !PT ;  /* 0x0000007f08087812 */ /* 0x002fd600078ec0ff */
[----:B------:R-:W-:Y:S02]  /*0480*/  @!P1 IMAD.IADD R0, R0, 0x1, -R9 ;  /* 0x0000000100009824 */ /* 0x000fe400078e0a09 */
[----:B------:R-:W-:Y:S01]  /*0490*/  @!P1 VIADD R4, R4, 0x1 ;  /* 0x0000000104049836 */ /* 0x000fe20000000000 */
[----:B------:R-:W-:Y:S02]  /*04a0*/  ISETP.NE.AND P1, PT, R12, RZ, PT ;  /* 0x000000ff0c00720c */ /* 0x000fe40003f25270 */
[----:B------:R-:W-:Y:S02]  /*04b0*/  ISETP.GE.U32.AND P0, PT, R0, R9, PT ;  /* 0x000000090000720c */ /* 0x000fe40003f06070 */
[----:B------:R-:W-:-:S04]  /*04c0*/  LOP3.LUT R0, R13, R12, RZ, 0x3c, !PT ;  /* 0x0000000c0d007212 */ /* 0x000fc800078e3cff */
[----:B------:R-:W-:Y:S02]  /*04d0*/  ISETP.GE.AND P2, PT, R0, RZ, PT ;  /* 0x000000ff0000720c */ /* 0x000fe40003f46270 */
[----:B------:R-:W-:-:S04]  /*04e0*/  MOV R0, 0x400 ;  /* 0x0000040000007802 */ /* 0x000fc80000000f00 */
[----:B0-----:R-:W-:Y:S01]  /*04f0*/  LEA R0, R7, R0, 0x18 ;  /* 0x0000000007007211 */ /* 0x001fe200078ec0ff */
[----:B------:R-:W-:Y:S01]  /*0500*/  @P0 VIADD R4, R4, 0x1 ;  /* 0x0000000104040836 */ /* 0x000fe20000000000 */
[----:B------:R-:W-:-:S05]  /*0510*/  ISETP.GE.AND P0, PT, R6, 0x100, PT ;  /* 0x000001000600780c */ /* 0x000fca0003f06270 */
[----:B------:R-:W-:Y:S01]  /*0520*/  @!P2 IMAD.MOV R4, RZ, RZ, -R4 ;  /* 0x000000ffff04a224 */ /* 0x000fe200078e0a04 */
[----:B------:R-:W-:-:S05]  /*0530*/  @!P1 LOP3.LUT R4, RZ, R12, RZ, 0x33, !PT ;  /* 0x0000000cff049212 */ /* 0x000fca00078e33ff */
[----:B------:R-:W-:Y:S02]  /*0540*/  IMAD.MOV R5, RZ, RZ, -R4 ;  /* 0x000000ffff057224 */ /* 0x000fe400078e0a04 */
[----:B------:R-:W-:Y:S02]  /*0550*/  IMAD.SHL.U32 R60, R4, 0x10, RZ ;  /* 0x00000010043c7824 */ /* 0x000fe400078e00ff */
[----:B------:R-:W-:Y:S01]  /*0560*/  IMAD R5, R12, R5, R13 ;  /* 0x000000050c057224 */ /* 0x000fe200078e020d */
[----:B------:R-:W-:Y:S01]  /*0570*/  CS2R R12, SRZ ;  /* 0x00000000000c7805 */ /* 0x000fe2000001ff00 */
[----:B------:R-:W-:Y:S01]  /*0580*/  VIADD R30, R60, 0x1 ;  /* 0x000000013c1e7836 */ /* 0x000fe20000000000 */
[----:B------:R0:W-:Y:S01]  /*0590*/  STL [R1+0x1544], R60 ;  /* 0x0015443c01007387 */ /* 0x0001e20000100800 */
[----:B------:R-:W-:Y:S02]  /*05a0*/  IMAD.IADD R5, R10, 0x1, R5 ;  /* 0x000000010a057824 */ /* 0x000fe400078e0205 */
[----:B------:R-:W-:-:S02]  /*05b0*/  VIADD R31, R60, 0x2 ;  /* 0x000000023c1f7836 */ /* 0x000fc40000000000 */
[----:B------:R-:W-:Y:S01]  /*05c0*/  IMAD.SHL.U32 R4, R5, 0x100, RZ ;  /* 0x0000010005047824 */ /* 0x000fe200078e00ff */
[----:B------:R-:W-:Y:S01]  /*05d0*/  PRMT R62, R8, 0x6540, R5 ;  /* 0x00006540083e7816 */ /* 0x000fe20000000005 */
[C---:B------:R-:W-:Y:S02]  /*05e0*/  VIADD R32, R60.reuse, 0x3 ;  /* 0x000000033c207836 */ /* 0x040fe40000000000 */
[----:B------:R-:W-:Y:S01]  /*05f0*/  VIADD R27, R60, 0x4 ;  /* 0x000000043c1b7836 */ /* 0x000fe20000000000 */
[----:B------:R-:W-:Y:S01]  /*0600*/  LOP3.LUT R61, R4, 0x80, R8, 0xfe, !PT ;  /* 0x00000080043d7812 */ /* 0x000fe200078efe08 */
[C---:B------:R-:W-:Y:S02]  /*0610*/  VIADD R33, R60.reuse, 0x5 ;  /* 0x000000053c217836 */ /* 0x040fe40000000000 */
[C---:B------:R-:W-:Y:S02]  /*0620*/  VIADD R34, R60.reuse, 0x6 ;  /* 0x000000063c227836 */ /* 0x040fe40000000000 */
[----:B------:R0:W-:Y:S01]  /*0630*/  STL [R1+0x1570], R61 ;  /* 0x0015703d01007387 */ /* 0x0001e20000100800 */
[----:B------:R-:W-:-:S02]  /*0640*/  VIADD R35, R60, 0x7 ;  /* 0x000000073c237836 */ /* 0x000fc40000000000 */
[C---:B------:R-:W-:Y:S01]  /*0650*/  VIADD R28, R60.reuse, 0x8 ;  /* 0x000000083c1c7836 */ /* 0x040fe20000000000 */
[----:B------:R0:W-:Y:S01]  /*0660*/  STL [R1+0x156c], R62 ;  /* 0x00156c3e01007387 */ /* 0x0001e20000100800 */
[C---:B------:R-:W-:Y:S02]  /*0670*/  VIADD R24, R60.reuse, 0x9 ;  /* 0x000000093c187836 */ /* 0x040fe40000000000 */
[C---:B------:R-:W-:Y:S02]  /*0680*/  VIADD R25, R60.reuse, 0xa ;  /* 0x0000000a3c197836 */ /* 0x040fe40000000000 */
[C---:B------:R-:W-:Y:S02]  /*0690*/  VIADD R26, R60.reuse, 0xb ;  /* 0x0000000b3c1a7836 */ /* 0x040fe40000000000 */
[C---:B------:R-:W-:Y:S02]  /*06a0*/  VIADD R29, R60.reuse, 0xc ;  /* 0x0000000c3c1d7836 */ /* 0x040fe40000000000 */
[----:B------:R-:W-:-:S02]  /*06b0*/  VIADD R36, R60, 0xd ;  /* 0x0000000d3c247836 */ /* 0x000fc40000000000 */
[C---:B------:R-:W-:Y:S02]  /*06c0*/  VIADD R37, R60.reuse, 0xe ;  /* 0x0000000e3c257836 */ /* 0x040fe40000000000 */
[----:B------:R-:W-:Y:S01]  /*06d0*/  VIADD R38, R60, 0xf ;  /* 0x0000000f3c267836 */ /* 0x000fe20000000000 */
[----:B0-----:R-:W-:Y:S06]  /*06e0*/  @!P0 BRA `(.L_x_0) ;  /* 0x000002bc00288947 */ /* 0x001fec0003800000 */
[----:B------:R-:W-:Y:S01]  /*06f0*/  IABS R11, R2 ;  /* 0x00000002000b7213 */ /* 0x000fe20000000000 */
[----:B------:R-:W0:Y:S01]  /*0700*/  LDC R69, c[0x0][0x240] ;  /* 0x00009000ff457b82 */ /* 0x000e220000000800 */
[----:B------:R-:W-:Y:S01]  /*0710*/  IABS R23, R3 ;  /* 0x0000000300177213 */ /* 0x000fe20000000000 */
[----:B------:R-:W-:Y:S01]  /*0720*/  UMOV UR59, 0x40000040 ;  /* 0x40000040003b7882 */ /* 0x000fe20000000000 */
[----:B------:R-:W1:Y:S01]  /*0730*/  I2F.RP R9, R11 ;  /* 0x0000000b00097306 */ /* 0x000e620000209400 */
[----:B------:R-:W-:Y:S02]  /*0740*/  IABS R14, R36 ;  /* 0x00000024000e7213 */ /* 0x000fe40000000000 */
[----:B------:R-:W-:Y:S02]  /*0750*/  IABS R16, R29 ;  /* 0x0000001d00107213 */ /* 0x000fe40000000000 */
[----:B------:R-:W-:Y:S01]  /*0760*/  ISETP.GE.AND P2, PT, R37, RZ, PT ;  /* 0x000000ff2500720c */ /* 0x000fe20003f46270 */
[----:B------:R-:W2:Y:S01]  /*0770*/  LDC.64 R142, c[0x0][0x210] ;  /* 0x00008400ff8e7b82 */ /* 0x000ea20000000a00 */
[----:B------:R-:W-:Y:S01]  /*0780*/  ISETP.GE.AND P6, PT, R62, RZ, PT ;  /* 0x000000ff3e00720c */ /* 0x000fe20003fc6270 */
[----:B------:R-:W3:Y:S01]  /*0790*/  I2F.RP R10, R23 ;  /* 0x00000017000a7306 */ /* 0x000ee20000209400 */
[----:B------:R-:W-:-:S02]  /*07a0*/  IABS R20, R28 ;  /* 0x0000001c00147213 */ /* 0x000fc40000000000 */
[----:B------:R-:W-:Y:S02]  /*07b0*/  IABS R18, R24 ;  /* 0x0000001800127213 */ /* 0x000fe40000000000 */
[----:B------:R-:W-:Y:S02]  /*07c0*/  IABS R22, R35 ;  /* 0x0000002300167213 */ /* 0x000fe40000000000 */
[----:B------:R-:W-:Y:S01]  /*07d0*/  ISETP.GE.AND P4, PT, R38, RZ, PT ;  /* 0x000000ff2600720c */ /* 0x000fe20003f86270 */
[----:B-1----:R-:W1:Y:S01]  /*07e0*/  MUFU.RCP R9, R9 ;  /* 0x0000000900097308 */ /* 0x002e620000001000 */
[----:B------:R-:W-:-:S04]  /*07f0*/  SHF.R.U32.HI R19, RZ, 0x4, R0 ;  /* 0x00000004ff137819 */ /* 0x000fc80000011600 */
[----:B------:R-:W-:-:S03]  /*0800*/  SGXT.U32 R56, R19, 0xe ;  /* 0x0000000e1338781a */ /* 0x000fc60000000000 */
[----:B---3--:R-:W3:Y:S01]  /*0810*/  MUFU.RCP R10, R10 ;  /* 0x0000000a000a7308 */ /* 0x008ee20000001000 */
[----:B-1----:R-:W-:-:S07]  /*0820*/  VIADD R4, R9, 0xffffffe ;  /* 0x0ffffffe09047836 */ /* 0x002fce0000000000 */
[----:B------:R1:W4:Y:S01]  /*0830*/  F2I.FTZ.U32.TRUNC.NTZ R5, R4 ;  /* 0x0000000400057305 */ /* 0x000322000021f000 */
[----:B---3--:R-:W-:Y:S01]  /*0840*/  VIADD R6, R10, 0xffffffe ;  /* 0x0ffffffe0a067836 */ /* 0x008fe20000000000 */
[----:B------:R-:W-:-:S06]  /*0850*/  IABS R10, R62 ;  /* 0x0000003e000a7213 */ /* 0x000fcc0000000000 */
[----:B------:R-:W3:Y:S01]  /*0860*/  F2I.FTZ.U32.TRUNC.NTZ R7, R6 ;  /* 0x0000000600077305 */ /* 0x000ee2000021f000 */
[----:B-1----:R-:W-:Y:S02]  /*0870*/  IMAD.MOV.U32 R4, RZ, RZ, RZ ;  /* 0x000000ffff047224 */ /* 0x002fe400078e00ff */
[----:B----4-:R-:W-:-:S04]  /*0880*/  IMAD.MOV R12, RZ, RZ, -R5 ;  /* 0x000000ffff0c7224 */ /* 0x010fc800078e0a05 */
[----:B------:R-:W-:Y:S01]  /*0890*/  IMAD R13, R12, R11, RZ ;  /* 0x0000000b0c0d7224 */ /* 0x000fe200078e02ff */
[----:B------:R-:W-:-:S03]  /*08a0*/  IABS R12, R61 ;  /* 0x0000003d000c7213 */ /* 0x000fc60000000000 */
[----:B------:R-:W-:-:S04]  /*08b0*/  IMAD.HI.U32 R5, R5, R13, R4 ;  /* 0x0000000d05057227 */ /* 0x000fc800078e0004 */
[----:B---3--:R-:W-:Y:S02]  /*08c0*/  IMAD.MOV R6, RZ, RZ, -R7 ;  /* 0x000000ffff067224 */ /* 0x008fe400078e0a07 */
[----:B------:R-:W-:-:S04]  /*08d0*/  IMAD.HI.U32 R4, R5, R10, RZ ;  /* 0x0000000a05047227 */ /* 0x000fc800078e00ff */
[----:B------:R-:W-:Y:S02]  /*08e0*/  IMAD.MOV R4, RZ, RZ, -R4 ;  /* 0x000000ffff047224 */ /* 0x000fe400078e0a04 */
[----:B------:R-:W-:Y:S02]  /*08f0*/  IMAD R9, R6, R23, RZ ;  /* 0x0000001706097224 */ /* 0x000fe400078e02ff */
[----:B------:R-:W-:Y:S01]  /*0900*/  IMAD R4, R11, R4, R10 ;  /* 0x000000040b047224 */ /* 0x000fe200078e020a */
[----:B------:R-:W-:Y:S01]  /*0910*/  IABS R10, R38 ;  /* 0x00000026000a7213 */ /* 0x000fe20000000000 */
[----:B------:R-:W-:Y:S02]  /*0920*/  IMAD.MOV.U32 R6, RZ, RZ, RZ ;  /* 0x000000ffff067224 */ /* 0x000fe400078e00ff */
[----:B------:R-:W-:Y:S01]  /*0930*/  IMAD.HI.U32 R5, R5, R12, RZ ;  /* 0x0000000c05057227 */ /* 0x000fe200078e00ff */
[----:B------:R-:W-:-:S03]  /*0940*/  ISETP.GT.U32.AND P0, PT, R11, R4, PT ;  /* 0x000000040b00720c */ /* 0x000fc60003f04070 */
[----:B------:R-:W-:-:S04]  /*0950*/  IMAD.HI.U32 R7, R7, R9, R6 ;  /* 0x0000000907077227 */ /* 0x000fc800078e0006 */
[----:B------:R-:W-:Y:S02]  /*0960*/  IMAD.MOV R5, RZ, RZ, -R5 ;  /* 0x000000ffff057224 */ /* 0x000fe400078e0a05 */
[----:B------:R-:W-:-:S04]  /*0970*/  IMAD.HI.U32 R6, R7, R10, RZ ;  /* 0x0000000a07067227 */ /* 0x000fc800078e00ff */
[C---:B------:R-:W-:Y:S01]  /*0980*/  IMAD R5, R11.reuse, R5, R12 ;  /* 0x000000050b057224 */ /* 0x040fe200078e020c */
[----:B------:R-:W-:Y:S01]  /*0990*/  IABS R12, R37 ;  /* 0x00000025000c7213 */ /* 0x000fe20000000000 */
[----:B------:R-:W-:Y:S02]  /*09a0*/  @!P0 IMAD.IADD R4, R4, 0x1, -R11 ;  /* 0x0000000104048824 */ /* 0x000fe400078e0a0b */
[----:B------:R-:W-:Y:S01]  /*09b0*/  IMAD.MOV R6, RZ, RZ, -R6 ;  /* 0x000000ffff067224 */ /* 0x000fe200078e0a06 */
[----:B------:R-:W-:Y:S01]  /*09c0*/  ISETP.GT.U32.AND P1, PT, R11, R5, PT ;  /* 0x000000050b00720c */ /* 0x000fe20003f24070 */
[----:B------:R-:W-:Y:S01]  /*09d0*/  IMAD.HI.U32 R13, R7, R20, RZ ;  /* 0x00000014070d7227 */ /* 0x000fe200078e00ff */
[----:B------:R-:W-:-:S03]  /*09e0*/  ISETP.GT.U32.AND P0, PT, R11, R4, PT ;  /* 0x000000040b00720c */ /* 0x000fc60003f04070 */
[----:B------:R-:W-:Y:S02]  /*09f0*/  IMAD R9, R23, R6, R10 ;  /* 0x0000000617097224 */ /* 0x000fe400078e020a */
[----:B------:R-:W-:-:S03]  /*0a00*/  IMAD.HI.U32 R6, R7, R12, RZ ;  /* 0x0000000c07067227 */ /* 0x000fc600078e00ff */
[----:B------:R-:W-:Y:S01]  /*0a10*/  ISETP.GT.U32.AND P3, PT, R23, R9, PT ;  /* 0x000000091700720c */ /* 0x000fe20003f64070 */
[----:B------:R-:W-:Y:S02]  /*0a20*/  IMAD.MOV R6, RZ, RZ, -R6 ;  /* 0x000000ffff067224 */ /* 0x000fe400078e0a06 */
[--C-:B------:R-:W-:Y:S02]  /*0a30*/  @!P1 IMAD.IADD R5, R5, 0x1, -R11.reuse ;  /* 0x0000000105059824 */ /* 0x100fe400078e0a0b */
[----:B------:R-:W-:Y:S02]  /*0a40*/  IMAD R10, R23, R6, R12 ;  /* 0x00000006170a7224 */ /* 0x000fe400078e020c */
[----:B------:R-:W-:Y:S01]  /*0a50*/  @!P0 IMAD.IADD R4, R4, 0x1, -R11 ;  /* 0x0000000104048824 */ /* 0x000fe200078e0a0b */
[----:B------:R-:W-:Y:S01]  /*0a60*/  ISETP.GT.U32.AND P1, PT, R11, R5, PT ;  /* 0x000000050b00720c */ /* 0x000fe20003f24070 */
[----:B------:R-:W-:Y:S01]  /*0a70*/  IMAD.HI.U32 R6, R7, R14, RZ ;  /* 0x0000000e07067227 */ /* 0x000fe200078e00ff */
[----:B------:R-:W-:-:S03]  /*0a80*/  ISETP.GT.U32.AND P0, PT, R23, R10, PT ;  /* 0x0000000a1700720c */ /* 0x000fc60003f04070 */
[----:B------:R-:W-:Y:S01]  /*0a90*/  @!P3 IMAD.IADD R9, R9, 0x1, -R23 ;  /* 0x000000010909b824 */ /* 0x000fe200078e0a17 */
[----:B------:R-:W-:Y:S01]  /*0aa0*/  ISETP.GE.AND P3, PT, R61, RZ, PT ;  /* 0x000000ff3d00720c */ /* 0x000fe20003f66270 */
[----:B------:R-:W-:-:S03]  /*0ab0*/  IMAD.HI.U32 R12, R7, R16, RZ ;  /* 0x00000010070c7227 */ /* 0x000fc600078e00ff */
[----:B------:R-:W-:Y:S01]  /*0ac0*/  ISETP.GT.U32.AND P5, PT, R23, R9, PT ;  /* 0x000000091700720c */ /* 0x000fe20003fa4070 */
[----:B------:R-:W-:Y:S02]  /*0ad0*/  IMAD.MOV R12, RZ, RZ, -R12 ;  /* 0x000000ffff0c7224 */ /* 0x000fe400078e0a0c */
[----:B------:R-:W-:Y:S01]  /*0ae0*/  @!P1 IMAD.IADD R5, R5, 0x1, -R11 ;  /* 0x0000000105059824 */ /* 0x000fe200078e0a0b */
[----:B------:R-:W-:Y:S01]  /*0af0*/  ISETP.GE.AND P1, PT, R36, RZ, PT ;  /* 0x000000ff2400720c */ /* 0x000fe20003f26270 */
[----:B------:R-:W-:Y:S02]  /*0b00*/  @!P0 IMAD.IADD R10, R10, 0x1, -R23 ;  /* 0x000000010a0a8824 */ /* 0x000fe400078e0a17 */
[----:B------:R-:W-:Y:S02]  /*0b10*/  IMAD.MOV R11, RZ, RZ, -R6 ;  /* 0x000000ffff0b7224 */ /* 0x000fe400078e0a06 */
[----:B------:R-:W-:Y:S01]  /*0b20*/  IMAD.MOV.U32 R6, RZ, RZ, R5 ;  /* 0x000000ffff067224 */ /* 0x000fe200078e0005 */
[C---:B------:R-:W-:Y:S01]  /*0b30*/  ISETP.GT.U32.AND P0, PT, R23.reuse, R10, PT ;  /* 0x0000000a1700720c */ /* 0x040fe20003f04070 */
[C---:B------:R-:W-:Y:S01]  /*0b40*/  IMAD R11, R23.reuse, R11, R14 ;  /* 0x0000000b170b7224 */ /* 0x040fe200078e020e */
[----:B------:R-:W-:Y:S01]  /*0b50*/  LOP3.LUT R5, RZ, R2, RZ, 0x33, !PT ;  /* 0x00000002ff057212 */ /* 0x000fe200078e33ff */
[----:B------:R-:W-:Y:S01]  /*0b60*/  @!P3 IMAD.MOV R6, RZ, RZ, -R6 ;  /* 0x000000ffff06b224 */ /* 0x000fe200078e0a06 */
[----:B------:R-:W-:Y:S01]  /*0b70*/  ISETP.NE.AND P3, PT, R2, RZ, PT ;  /* 0x000000ff0200720c */ /* 0x000fe20003f65270 */
[----:B------:R-:W-:Y:S01]  /*0b80*/  IMAD R2, R23, R12, R16 ;  /* 0x0000000c17027224 */ /* 0x000fe200078e0210 */
[----:B------:R-:W-:Y:S01]  /*0b90*/  IABS R12, R26 ;  /* 0x0000001a000c7213 */ /* 0x000fe20000000000 */
[----:B------:R-:W-:Y:S01]  /*0ba0*/  @!P5 IMAD.IADD R9, R9, 0x1, -R23 ;  /* 0x000000010909d824 */ /* 0x000fe200078e0a17 */
[----:B------:R-:W-:Y:S01]  /*0bb0*/  ISETP.GT.U32.AND P5, PT, R23, R11, PT ;  /* 0x0000000b1700720c */ /* 0x000fe20003fa4070 */
[----:B------:R-:W-:Y:S01]  /*0bc0*/  @!P6 IMAD.MOV R4, RZ, RZ, -R4 ;  /* 0x000000ffff04e224 */ /* 0x000fe200078e0a04 */
[----:B------:R-:W-:Y:S01]  /*0bd0*/  ISETP.GE.AND P6, PT, R29, RZ, PT ;  /* 0x000000ff1d00720c */ /* 0x000fe20003fc6270 */
[----:B------:R-:W-:Y:S01]  /*0be0*/  IMAD.HI.U32 R14, R7, R22, RZ ;  /* 0x00000016070e7227 */ /* 0x000fe200078e00ff */
[----:B------:R-:W-:-:S02]  /*0bf0*/  IABS R16, R25 ;  /* 0x0000001900107213 */ /* 0x000fc40000000000 */
[C---:B------:R-:W-:Y:S01]  /*0c00*/  SEL R29, R5.reuse, R4, !P3 ;  /* 0x00000004051d7207 */ /* 0x040fe20005800000 */
[--C-:B------:R-:W-:Y:S01]  /*0c10*/  @!P0 IMAD.IADD R10, R10, 0x1, -R23.reuse ;  /* 0x000000010a0a8824 */ /* 0x100fe200078e0a17 */
[----:B------:R-:W-:Y:S01]  /*0c20*/  SEL R5, R5, R6, !P3 ;  /* 0x0000000605057207 */ /* 0x000fe20005800000 */
[----:B------:R-:W-:Y:S01]  /*0c30*/  IMAD.HI.U32 R4, R7, R12, RZ ;  /* 0x0000000c07047227 */ /* 0x000fe200078e00ff */
[----:B------:R-:W-:Y:S02]  /*0c40*/  ISETP.GE.AND P3, PT, R26, RZ, PT ;  /* 0x000000ff1a00720c */ /* 0x000fe40003f66270 */
[----:B------:R-:W-:Y:S01]  /*0c50*/  IABS R26, R31 ;  /* 0x0000001f001a7213 */ /* 0x000fe20000000000 */
[----:B------:R-:W-:Y:S01]  /*0c60*/  @!P2 IMAD.MOV R10, RZ, RZ, -R10 ;  /* 0x000000ffff0aa224 */ /* 0x000fe200078e0a0a */
[----:B------:R-:W-:Y:S01]  /*0c70*/  ISETP.GT.U32.AND P2, PT, R23, R2, PT ;  /* 0x000000021700720c */ /* 0x000fe20003f44070 */
[----:B------:R-:W-:Y:S01]  /*0c80*/  @!P5 IMAD.IADD R11, R11, 0x1, -R23 ;  /* 0x000000010b0bd824 */ /* 0x000fe200078e0a17 */
[----:B------:R-:W-:Y:S01]  /*0c90*/  ISETP.GE.AND P0, PT, R24, RZ, PT ;  /* 0x000000ff1800720c */ /* 0x000fe20003f06270 */
[----:B------:R-:W-:Y:S01]  /*0ca0*/  IMAD.HI.U32 R6, R7, R16, RZ ;  /* 0x0000001007067227 */ /* 0x000fe200078e00ff */
[----:B------:R-:W-:-:S02]  /*0cb0*/  IABS R24, R32 ;  /* 0x0000002000187213 */ /* 0x000fc40000000000 */
[C---:B------:R-:W-:Y:S01]  /*0cc0*/  ISETP.GT.U32.AND P5, PT, R23.reuse, R11, PT ;  /* 0x0000000b1700720c */ /* 0x040fe20003fa4070 */
[----:B------:R-:W-:Y:S02]  /*0cd0*/  IMAD.MOV R4, RZ, RZ, -R4 ;  /* 0x000000ffff047224 */ /* 0x000fe400078e0a04 */
[----:B------:R-:W-:Y:S02]  /*0ce0*/  IMAD.MOV R6, RZ, RZ, -R6 ;  /* 0x000000ffff067224 */ /* 0x000fe400078e0a06 */
[C---:B------:R-:W-:Y:S02]  /*0cf0*/  IMAD R4, R23.reuse, R4, R12 ;  /* 0x0000000417047224 */ /* 0x040fe400078e020c */
[----:B------:R-:W-:Y:S02]  /*0d00*/  @!P2 IMAD.IADD R2, R2, 0x1, -R23 ;  /* 0x000000010202a824 */ /* 0x000fe400078e0a17 */
[----:B------:R-:W-:Y:S02]  /*0d10*/  IMAD R6, R23, R6, R16 ;  /* 0x0000000617067224 */ /* 0x000fe400078e0210 */
[----:B------:R-:W-:Y:S01]  /*0d20*/  IMAD.HI.U32 R12, R7, R18, RZ ;  /* 0x00000012070c7227 */ /* 0x000fe200078e00ff */
[----:B------:R-:W-:-:S03]  /*0d30*/  ISETP.GT.U32.AND P2, PT, R23, R2, PT ;  /* 0x000000021700720c */ /* 0x000fc60003f44070 */
[----:B------:R-:W-:Y:S01]  /*0d40*/  @!P5 IMAD.IADD R11, R11, 0x1, -R23 ;  /* 0x000000010b0bd824 */ /* 0x000fe200078e0a17 */
[C---:B------:R-:W-:Y:S01]  /*0d50*/  ISETP.GT.U32.AND P5, PT, R23.reuse, R4, PT ;  /* 0x000000041700720c */ /* 0x040fe20003fa4070 */
[----:B------:R-:W-:Y:S02]  /*0d60*/  IMAD.MOV R13, RZ, RZ, -R13 ;  /* 0x000000ffff0d7224 */ /* 0x000fe400078e0a0d */
[----:B------:R-:W-:Y:S02]  /*0d70*/  IMAD.MOV R12, RZ, RZ, -R12 ;  /* 0x000000ffff0c7224 */ /* 0x000fe400078e0a0c */
[----:B------:R-:W-:Y:S02]  /*0d80*/  IMAD.MOV R15, RZ, RZ, -R14 ;  /* 0x000000ffff0f7224 */ /* 0x000fe400078e0a0e */
[C---:B------:R-:W-:Y:S01]  /*0d90*/  IMAD R14, R23.reuse, R13, R20 ;  /* 0x0000000d170e7224 */ /* 0x040fe200078e0214 */
[----:B------:R-:W-:Y:S01]  /*0da0*/  IABS R20, R33 ;  /* 0x0000002100147213 */ /* 0x000fe20000000000 */
[--C-:B------:R-:W-:Y:S01]  /*0db0*/  @!P2 IMAD.IADD R2, R2, 0x1, -R23.reuse ;  /* 0x000000010202a824 */ /* 0x100fe200078e0a17 */
[C---:B------:R-:W-:Y:S01]  /*0dc0*/  ISETP.GT.U32.AND P2, PT, R23.reuse, R6, PT ;  /* 0x000000061700720c */ /* 0x040fe20003f44070 */
[----:B------:R-:W-:Y:S01]  /*0dd0*/  IMAD R12, R23, R12, R18 ;  /* 0x0000000c170c7224 */ /* 0x000fe200078e0212 */
[----:B------:R-:W-:Y:S01]  /*0de0*/  IABS R18, R34 ;  /* 0x0000002200127213 */ /* 0x000fe20000000000 */
[----:B------:R-:W-:-:S02]  /*0df0*/  @!P5 IMAD.IADD R4, R4, 0x1, -R23 ;  /* 0x000000010404d824 */ /* 0x000fc400078e0a17 */
[----:B------:R-:W-:Y:S02]  /*0e00*/  IMAD.MOV.U32 R13, RZ, RZ, R2 ;  /* 0x000000ffff0d7224 */ /* 0x000fe400078e0002 */
[C---:B------:R-:W-:Y:S01]  /*0e10*/  IMAD R16, R23.reuse, R15, R22 ;  /* 0x0000000f17107224 */ /* 0x040fe200078e0216 */
[C---:B------:R-:W-:Y:S01]  /*0e20*/  ISETP.GT.U32.AND P5, PT, R23.reuse, R4, PT ;  /* 0x000000041700720c */ /* 0x040fe20003fa4070 */
[----:B------:R-:W-:Y:S01]  /*0e30*/  @!P6 IMAD.MOV R13, RZ, RZ, -R13 ;  /* 0x000000ffff0de224 */ /* 0x000fe200078e0a0d */
[----:B------:R-:W-:Y:S01]  /*0e40*/  ISETP.GT.U32.AND P6, PT, R23, R12, PT ;  /* 0x0000000c1700720c */ /* 0x000fe20003fc4070 */
[----:B------:R-:W-:Y:S01]  /*0e50*/  IMAD.HI.U32 R15, R7, R18, RZ ;  /* 0x00000012070f7227 */ /* 0x000fe200078e00ff */
[----:B------:R-:W-:-:S03]  /*0e60*/  IABS R22, R27 ;  /* 0x0000001b00167213 */ /* 0x000fc60000000000 */
[----:B------:R-:W-:Y:S02]  /*0e70*/  @!P2 IMAD.IADD R6, R6, 0x1, -R23 ;  /* 0x000000010606a824 */ /* 0x000fe400078e0a17 */
[----:B------:R-:W-:Y:S02]  /*0e80*/  IMAD.MOV R15, RZ, RZ, -R15 ;  /* 0x000000ffff0f7224 */ /* 0x000fe400078e0a0f */
[----:B------:R-:W-:Y:S01]  /*0e90*/  IMAD.HI.U32 R2, R7, R20, RZ ;  /* 0x0000001407027227 */ /* 0x000fe200078e00ff */
[----:B------:R-:W-:-:S03]  /*0ea0*/  ISETP.GT.U32.AND P2, PT, R23, R6, PT ;  /* 0x000000061700720c */ /* 0x000fc60003f44070 */
[C---:B------:R-:W-:Y:S02]  /*0eb0*/  IMAD R18, R23.reuse, R15, R18 ;  /* 0x0000000f17127224 */ /* 0x040fe400078e0212 */
[--C-:B------:R-:W-:Y:S01]  /*0ec0*/  @!P5 IMAD.IADD R4, R4, 0x1, -R23.reuse ;  /* 0x000000010404d824 */ /* 0x100fe200078e0a17 */
[----:B------:R-:W-:Y:S01]  /*0ed0*/  ISETP.GT.U32.AND P5, PT, R23, R14, PT ;  /* 0x0000000e1700720c */ /* 0x000fe20003fa4070 */
[----:B------:R-:W-:Y:S02]  /*0ee0*/  @!P6 IMAD.IADD R12, R12, 0x1, -R23 ;  /* 0x000000010c0ce824 */ /* 0x000fe400078e0a17 */
[----:B------:R-:W-:Y:S02]  /*0ef0*/  IMAD.MOV.U32 R15, RZ, RZ, R4 ;  /* 0x000000ffff0f7224 */ /* 0x000fe400078e0004 */
[----:B------:R-:W-:Y:S01]  /*0f00*/  IMAD.HI.U32 R4, R7, R26, RZ ;  /* 0x0000001a07047227 */ /* 0x000fe200078e00ff */
[----:B------:R-:W-:-:S03]  /*0f10*/  ISETP.GT.U32.AND P6, PT, R23, R12, PT ;  /* 0x0000000c1700720c */ /* 0x000fc60003fc4070 */
[----:B------:R-:W-:Y:S01]  /*0f20*/  @!P2 IMAD.IADD R6, R6, 0x1, -R23 ;  /* 0x000000010606a824 */ /* 0x000fe200078e0a17 */
[----:B------:R-:W-:Y:S01]  /*0f30*/  ISETP.GT.U32.AND P2, PT, R23, R18, PT ;  /* 0x000000121700720c */ /* 0x000fe20003f44070 */
[----:B------:R-:W-:Y:S02]  /*0f40*/  IMAD.MOV R4, RZ, RZ, -R4 ;  /* 0x000000ffff047224 */ /* 0x000fe400078e0a04 */
[----:B------:R-:W-:Y:S01]  /*0f50*/  @!P4 IMAD.MOV R9, RZ, RZ, -R9 ;  /* 0x000000ffff09c224 */ /* 0x000fe200078e0a09 */
[----:B------:R-:W-:Y:S01]  /*0f60*/  ISETP.GE.AND P4, PT, R25, RZ, PT ;  /* 0x000000ff1900720c */ /* 0x000fe20003f86270 */
[----:B------:R-:W-:-:S04]  /*0f70*/  IMAD.HI.U32 R17, R7, R22, RZ ;  /* 0x0000001607117227 */ /* 0x000fc800078e00ff */
[----:B------:R-:W-:Y:S02]  /*0f80*/  IMAD.MOV R2, RZ, RZ, -R2 ;  /* 0x000000ffff027224 */ /* 0x000fe400078e0a02 */
[C---:B------:R-:W-:Y:S02]  /*0f90*/  IMAD R25, R23.reuse, R4, R26 ;  /* 0x0000000417197224 */ /* 0x040fe400078e021a */
[----:B------:R-:W-:Y:S01]  /*0fa0*/  @!P1 IMAD.MOV R11, RZ, RZ, -R11 ;  /* 0x000000ffff0b9224 */ /* 0x000fe200078e0a0b */
[----:B------:R-:W-:Y:S01]  /*0fb0*/  ISETP.GE.AND P1, PT, R28, RZ, PT ;  /* 0x000000ff1c00720c */ /* 0x000fe20003f26270 */
[----:B------:R-:W-:Y:S01]  /*0fc0*/  IMAD.MOV R17, RZ, RZ, -R17 ;  /* 0x000000ffff117224 */ /* 0x000fe200078e0a11 */
[----:B------:R-:W-:Y:S01]  /*0fd0*/  IABS R28, R30 ;  /* 0x0000001e001c7213 */ /* 0x000fe20000000000 */
[C---:B------:R-:W-:Y:S02]  /*0fe0*/  IMAD R20, R23.reuse, R2, R20 ;  /* 0x0000000217147224 */ /* 0x040fe400078e0214 */
[----:B------:R-:W-:Y:S01]  /*0ff0*/  @!P2 IMAD.IADD R18, R18, 0x1, -R23 ;  /* 0x000000011212a824 */ /* 0x000fe200078e0a17 */
[----:B------:R-:W-:Y:S01]  /*1000*/  ISETP.GT.U32.AND P2, PT, R23, R25, PT ;  /* 0x000000191700720c */ /* 0x000fe20003f44070 */
[----:B------:R-:W-:-:S04]  /*1010*/  IMAD.HI.U32 R2, R7, R24, RZ ;  /* 0x0000001807027227 */ /* 0x000fc800078e00ff */
[C---:B------:R-:W-:Y:S02]  /*1020*/  IMAD R22, R23.reuse, R17, R22 ;  /* 0x0000001117167224 */ /* 0x040fe400078e0216 */
[----:B------:R-:W-:Y:S01]  /*1030*/  @!P6 IMAD.IADD R12, R12, 0x1, -R23 ;  /* 0x000000010c0ce824 */ /* 0x000fe200078e0a17 */
[C---:B------:R-:W-:Y:S01]  /*1040*/  ISETP.GT.U32.AND P6, PT, R23.reuse, R20, PT ;  /* 0x000000141700720c */ /* 0x040fe20003fc4070 */
[----:B------:R-:W-:Y:S01]  /*1050*/  @!P3 IMAD.MOV R15, RZ, RZ, -R15 ;  /* 0x000000ffff0fb224 */ /* 0x000fe200078e0a0f */
[----:B------:R-:W-:Y:S01]  /*1060*/  ISETP.GT.U32.AND P3, PT, R23, R16, PT ;  /* 0x000000101700720c */ /* 0x000fe20003f64070 */
[----:B------:R-:W-:Y:S02]  /*1070*/  IMAD.MOV R17, RZ, RZ, -R2 ;  /* 0x000000ffff117224 */ /* 0x000fe400078e0a02 */
[----:B------:R-:W-:-:S04]  /*1080*/  IMAD.HI.U32 R2, R7, R28, RZ ;  /* 0x0000001c07027227 */ /* 0x000fc800078e00ff */
[--C-:B------:R-:W-:Y:S02]  /*1090*/  @!P5 IMAD.IADD R14, R14, 0x1, -R23.reuse ;  /* 0x000000010e0ed824 */ /* 0x100fe400078e0a17 */
[----:B------:R-:W-:Y:S02]  /*10a0*/  IMAD.MOV R2, RZ, RZ, -R2 ;  /* 0x000000ffff027224 */ /* 0x000fe400078e0a02 */
[C---:B------:R-:W-:Y:S01]  /*10b0*/  IMAD R24, R23.reuse, R17, R24 ;  /* 0x0000001117187224 */ /* 0x040fe200078e0218 */
[C---:B------:R-:W-:Y:S01]  /*10c0*/  ISETP.GT.U32.AND P5, PT, R23.reuse, R14, PT ;  /* 0x0000000e1700720c */ /* 0x040fe20003fa4070 */
[----:B------:R-:W-:Y:S01]  /*10d0*/  IMAD R26, R23, R2, R28 ;  /* 0x00000002171a7224 */ /* 0x000fe200078e021c */
[----:B------:R-:W-:Y:S01]  /*10e0*/  IABS R2, R60 ;  /* 0x0000003c00027213 */ /* 0x000fe20000000000 */
[----:B------:R-:W-:Y:S01]  /*10f0*/  IMAD.MOV.U32 R17, RZ, RZ, R12 ;  /* 0x000000ffff117224 */ /* 0x000fe200078e000c */
[----:B------:R-:W1:Y:S01]  /*1100*/  LDC R28, c[0x0][0x234] ;  /* 0x00008d00ff1c7b82 */ /* 0x000e620000000800 */
[----:B------:R-:W-:-:S02]  /*1110*/  @!P2 IMAD.IADD R25, R25, 0x1, -R23 ;  /* 0x000000011919a824 */ /* 0x000fc400078e0a17 */
[----:B------:R-:W-:Y:S01]  /*1120*/  @!P6 IMAD.IADD R20, R20, 0x1, -R23 ;  /* 0x000000011414e824 */ /* 0x000fe200078e0a17 */
[C---:B------:R-:W-:Y:S01]  /*1130*/  ISETP.GT.U32.AND P6, PT, R23.reuse, R18, PT ;  /* 0x000000121700720c */ /* 0x040fe20003fc4070 */
[----:B------:R-:W-:Y:S01]  /*1140*/  @!P0 IMAD.MOV R17, RZ, RZ, -R17 ;  /* 0x000000ffff118224 */ /* 0x000fe200078e0a11 */
[C---:B------:R-:W-:Y:S01]  /*1150*/  ISETP.GT.U32.AND P0, PT, R23.reuse, R25, PT ;  /* 0x000000191700720c */ /* 0x040fe20003f04070 */
[----:B------:R-:W-:Y:S01]  /*1160*/  @!P3 IMAD.IADD R16, R16, 0x1, -R23 ;  /* 0x000000011010b824 */ /* 0x000fe200078e0a17 */
[----:B------:R-:W-:Y:S01]  /*1170*/  ISETP.GT.U32.AND P3, PT, R23, R24, PT ;  /* 0x000000181700720c */ /* 0x000fe20003f64070 */
[----:B------:R-:W-:-:S04]  /*1180*/  IMAD.HI.U32 R7, R7, R2, RZ ;  /* 0x0000000207077227 */ /* 0x000fc800078e00ff */
[----:B------:R-:W-:Y:S02]  /*1190*/  IMAD.MOV R7, RZ, RZ, -R7 ;  /* 0x000000ffff077224 */ /* 0x000fe400078e0a07 */
[--C-:B------:R-:W-:Y:S01]  /*11a0*/  @!P5 IMAD.IADD R14, R14, 0x1, -R23.reuse ;  /* 0x000000010e0ed824 */ /* 0x100fe200078e0a17 */
[C---:B------:R-:W-:Y:S01]  /*11b0*/  ISETP.GT.U32.AND P5, PT, R23.reuse, R22, PT ;  /* 0x000000161700720c */ /* 0x040fe20003fa4070 */
[C---:B------:R-:W-:Y:S02]  /*11c0*/  IMAD R12, R23.reuse, R7, R2 ;  /* 0x00000007170c7224 */ /* 0x040fe400078e0202 */
[----:B------:R-:W-:Y:S01]  /*11d0*/  @!P4 IMAD.MOV R6, RZ, RZ, -R6 ;  /* 0x000000ffff06c224 */ /* 0x000fe200078e0a06 */
[C---:B------:R-:W-:Y:S01]  /*11e0*/  ISETP.GT.U32.AND P4, PT, R23.reuse, R16, PT ;  /* 0x000000101700720c */ /* 0x040fe20003f84070 */
[--C-:B------:R-:W-:Y:S01]  /*11f0*/  @!P6 IMAD.IADD R18, R18, 0x1, -R23.reuse ;  /* 0x000000011212e824 */ /* 0x100fe200078e0a17 */
[----:B------:R-:W-:Y:S01]  /*1200*/  ISETP.GT.U32.AND P6, PT, R23, R26, PT ;  /* 0x0000001a1700720c */ /* 0x000fe20003fc4070 */
[--C-:B------:R-:W-:Y:S01]  /*1210*/  @!P0 IMAD.IADD R25, R25, 0x1, -R23.reuse ;  /* 0x0000000119198824 */ /* 0x100fe200078e0a17 */
[----:B------:R-:W-:Y:S01]  /*1220*/  ISETP.GT.U32.AND P0, PT, R23, R12, PT ;  /* 0x0000000c1700720c */ /* 0x000fe20003f04070 */
[----:B------:R-:W-:-:S02]  /*1230*/  @!P3 IMAD.IADD R24, R24, 0x1, -R23 ;  /* 0x000000011818b824 */ /* 0x000fc400078e0a17 */
[----:B------:R-:W-:Y:S02]  /*1240*/  VIADD R2, R0, 0x20000 ;  /* 0x0002000000027836 */ /* 0x000fe40000000000 */
[--C-:B------:R-:W-:Y:S01]  /*1250*/  @!P5 IMAD.IADD R22, R22, 0x1, -R23.reuse ;  /* 0x000000011616d824 */ /* 0x100fe200078e0a17 */
[C---:B------:R-:W-:Y:S01]  /*1260*/  ISETP.GT.U32.AND P2, PT, R23.reuse, R24, PT ;  /* 0x000000181700720c */ /* 0x040fe20003f44070 */
[----:B------:R-:W-:Y:S01]  /*1270*/  IMAD.MOV.U32 R19, RZ, RZ, R14 ;  /* 0x000000ffff137224 */ /* 0x000fe200078e000e */
[----:B------:R-:W-:Y:S01]  /*1280*/  ISETP.GT.U32.AND P5, PT, R23, R20, PT ;  /* 0x000000141700720c */ /* 0x000fe20003fa4070 */
[--C-:B------:R-:W-:Y:S01]  /*1290*/  @!P4 IMAD.IADD R16, R16, 0x1, -R23.reuse ;  /* 0x000000011010c824 */ /* 0x100fe200078e0a17 */
[----:B------:R-:W-:Y:S01]  /*12a0*/  ISETP.GE.AND P4, PT, R35, RZ, PT ;  /* 0x000000ff2300720c */ /* 0x000fe20003f86270 */
[--C-:B------:R-:W-:Y:S01]  /*12b0*/  @!P6 IMAD.IADD R26, R26, 0x1, -R23.reuse ;  /* 0x000000011a1ae824 */ /* 0x100fe200078e0a17 */
[C---:B------:R-:W-:Y:S01]  /*12c0*/  ISETP.GT.U32.AND P3, PT, R23.reuse, R22, PT ;  /* 0x000000161700720c */ /* 0x040fe20003f64070 */
[----:B------:R-:W-:Y:S01]  /*12d0*/  @!P0 IMAD.IADD R12, R12, 0x1, -R23 ;  /* 0x000000010c0c8824 */ /* 0x000fe200078e0a17 */
[----:B------:R-:W-:Y:S01]  /*12e0*/  SHF.R.U32.HI R2, RZ, 0x4, R2 ;  /* 0x00000004ff027819 */ /* 0x000fe20000011602 */
[----:B------:R-:W-:Y:S01]  /*12f0*/  @!P1 IMAD.MOV R19, RZ, RZ, -R19 ;  /* 0x000000ffff139224 */ /* 0x000fe200078e0a13 */
[C---:B------:R-:W-:Y:S01]  /*1300*/  ISETP.GT.U32.AND P6, PT, R23.reuse, R26, PT ;  /* 0x0000001a1700720c */ /* 0x040fe20003fc4070 */
[----:B------:R-:W-:Y:S01]  /*1310*/  IMAD.MOV.U32 R21, RZ, RZ, R16 ;  /* 0x000000ffff157224 */ /* 0x000fe200078e0010 */
[----:B------:R-:W-:Y:S01]  /*1320*/  ISETP.GT.U32.AND P1, PT, R23, R12, PT ;  /* 0x0000000c1700720c */ /* 0x000fe20003f24070 */
[--C-:B------:R-:W-:Y:S01]  /*1330*/  @!P2 IMAD.IADD R24, R24, 0x1, -R23.reuse ;  /* 0x000000011818a824 */ /* 0x100fe200078e0a17 */
[----:B------:R-:W-:Y:S01]  /*1340*/  ISETP.GE.AND P2, PT, R27, RZ, PT ;  /* 0x000000ff1b00720c */ /* 0x000fe20003f46270 */
[----:B------:R-:W-:Y:S01]  /*1350*/  @!P5 IMAD.IADD R20, R20, 0x1, -R23 ;  /* 0x000000011414d824 */ /* 0x000fe200078e0a17 */
[----:B------:R-:W3:Y:S01]  /*1360*/  LDC R27, c[0x0][0x23c] ;  /* 0x00008f00ff1b7b82 */ /* 0x000ee20000000800 */
[----:B------:R-:W-:Y:S01]  /*1370*/  SGXT.U32 R2, R2, 0xe ;  /* 0x0000000e0202781a */ /* 0x000fe20000000000 */
[----:B------:R-:W-:Y:S01]  /*1380*/  IMAD.MOV.U32 R4, RZ, RZ, RZ ;  /* 0x000000ffff047224 */ /* 0x000fe200078e00ff */
[----:B------:R-:W-:Y:S01]  /*1390*/  ISETP.GE.AND P5, PT, R34, RZ, PT ;  /* 0x000000ff2200720c */ /* 0x000fe20003fa6270 */
[----:B------:R-:W-:Y:S01]  /*13a0*/  IMAD.MOV.U32 R7, RZ, RZ, RZ ;  /* 0x000000ffff077224 */ /* 0x000fe200078e00ff */
[----:B------:R-:W-:Y:S01]  /*13b0*/  IADD3 R14, P0, R56, 0x80, RZ ;  /* 0x00000080380e7810 */ /* 0x000fe20007f1e0ff */
[----:B------:R-:W-:Y:S01]  /*13c0*/  @!P4 IMAD.MOV R21, RZ, RZ, -R21 ;  /* 0x000000ffff15c224 */ /* 0x000fe200078e0a15 */
[----:B------:R-:W-:Y:S01]  /*13d0*/  IADD3 R16, P4, R2, 0x2, RZ ;  /* 0x0000000202107810 */ /* 0x000fe20007f9e0ff */
[--C-:B------:R-:W-:Y:S01]  /*13e0*/  @!P3 IMAD.IADD R22, R22, 0x1, -R23.reuse ;  /* 0x000000011616b824 */ /* 0x100fe200078e0a17 */
[----:B------:R-:W-:Y:S01]  /*13f0*/  IADD3.X R4, R4, 0x40000040, RZ, P0, !PT ;  /* 0x4000004004047810 */ /* 0x000fe200007fe4ff */
[--C-:B------:R-:W-:Y:S01]  /*1400*/  @!P6 IMAD.IADD R26, R26, 0x1, -R23.reuse ;  /* 0x000000011a1ae824 */ /* 0x100fe200078e0a17 */
[----:B------:R-:W-:Y:S01]  /*1410*/  IADD3.X R7, R7, 0x40000040, RZ, P4, !PT ;  /* 0x4000004007077810 */ /* 0x000fe200027fe4ff */
[----:B------:R-:W-:Y:S01]  /*1420*/  @!P1 IMAD.IADD R12, R12, 0x1, -R23 ;  /* 0x000000010c0c9824 */ /* 0x000fe200078e0a17 */
[----:B------:R-:W-:Y:S01]  /*1430*/  ISETP.GE.AND P0, PT, R31, RZ, PT ;  /* 0x000000ff1f00720c */ /* 0x000fe20003f06270 */
[----:B------:R-:W-:Y:S01]  /*1440*/  IMAD.MOV.U32 R23, RZ, RZ, R18 ;  /* 0x000000ffff177224 */ /* 0x000fe200078e0012 */
[----:B------:R-:W-:Y:S01]  /*1450*/  ISETP.GE.AND P4, PT, R30, RZ, PT ;  /* 0x000000ff1e00720c */ /* 0x000fe20003f86270 */
[----:B------:R-:W-:Y:S01]  /*1460*/  @!P2 IMAD.MOV R22, RZ, RZ, -R22 ;  /* 0x000000ffff16a224 */ /* 0x000fe200078e0a16 */
[----:B------:R-:W4:Y:S01]  /*1470*/  LDC.64 R30, c[0x0][0x218] ;  /* 0x00008600ff1e7b82 */ /* 0x000f220000000a00 */
[----:B------:R-:W-:Y:S01]  /*1480*/  @!P5 IMAD.MOV R23, RZ, RZ, -R23 ;  /* 0x000000ffff17d224 */ /* 0x000fe200078e0a17 */
[----:B------:R-:W-:Y:S01]  /*1490*/  ISETP.GE.AND P3, PT, R33, RZ, PT ;  /* 0x000000ff2100720c */ /* 0x000fe20003f66270 */
[----:B-1----:R-:W-:Y:S01]  /*14a0*/  IMAD R5, R5, R28, RZ ;  /* 0x0000001c05057224 */ /* 0x002fe200078e02ff */
[----:B------:R-:W-:-:S02]  /*14b0*/  ISETP.GE.AND P6, PT, R32, RZ, PT ;  /* 0x000000ff2000720c */ /* 0x000fc40003fc6270 */
[----:B------:R-:W-:Y:S02]  /*14c0*/  ISETP.GE.AND P5, PT, R60, RZ, PT ;  /* 0x000000ff3c00720c */ /* 0x000fe40003fa6270 */
[----:B------:R-:W-:Y:S01]  /*14d0*/  R2UR UR58, R2 ;  /* 0x00000000023a72ca */ /* 0x000fe200000e0000 */
[----:B------:R-:W-:Y:S01]  /*14e0*/  @!P0 IMAD.MOV R25, RZ, RZ, -R25 ;  /* 0x000000ffff198224 */ /* 0x000fe200078e0a19 */
[C---:B------:R-:W-:Y:S01]  /*14f0*/  LOP3.LUT R2, R8.reuse, 0x80, RZ, 0xfc, !PT ;  /* 0x0000008008027812 */ /* 0x040fe200078efcff */
[-C--:B---3--:R-:W-:Y:S01]  /*1500*/  IMAD R8, R8, R27.reuse, RZ ;  /* 0x0000001b08087224 */ /* 0x088fe200078e02ff */
[----:B------:R-:W-:Y:S02]  /*1510*/  R2UR UR7, R7 ;  /* 0x00000000070772ca */ /* 0x000fe400000e0000 */
[----:B------:R-:W-:Y:S01]  /*1520*/  R2UR UR5, R4 ;  /* 0x00000000040572ca */ /* 0x000fe200000e0000 */
[----:B------:R-:W-:Y:S01]  /*1530*/  IMAD R7, R2, R27, RZ ;  /* 0x0000001b02077224 */ /* 0x000fe200078e02ff */
[----:B------:R-:W-:Y:S01]  /*1540*/  ISETP.NE.AND P1, PT, R3, RZ, PT ;  /* 0x000000ff0300720c */ /* 0x000fe20003f25270 */
[----:B------:R-:W-:Y:S01]  /*1550*/  IMAD R4, R29, R28, RZ ;  /* 0x0000001c1d047224 */ /* 0x000fe200078e02ff */
[----:B------:R-:W-:Y:S01]  /*1560*/  LOP3.LUT R2, RZ, R3, RZ, 0x33, !PT ;  /* 0x00000003ff027212 */ /* 0x000fe200078e33ff */
[----:B------:R-:W-:Y:S01]  /*1570*/  IMAD.MOV.U32 R3, RZ, RZ, R26 ;  /* 0x000000ffff037224 */ /* 0x000fe200078e001a */
[----:B------:R-:W-:Y:S01]  /*1580*/  R2UR UR4, R14 ;  /* 0x000000000e0472ca */ /* 0x000fe200000e0000 */
[----:B------:R-:W-:Y:S01]  /*1590*/  IMAD.MOV.U32 R29, RZ, RZ, R12 ;  /* 0x000000ffff1d7224 */ /* 0x000fe200078e000c */
[----:B------:R-:W-:Y:S01]  /*15a0*/  R2UR UR6, R16 ;  /* 0x00000000100672ca */ /* 0x000fe200000e0000 */
[----:B------:R-:W-:Y:S01]  /*15b0*/  @!P3 IMAD.MOV R20, RZ, RZ, -R20 ;  /* 0x000000ffff14b224 */ /* 0x000fe200078e0a14 */
[C---:B------:R-:W-:Y:S01]  /*15c0*/  SEL R9, R2.reuse, R9, !P1 ;  /* 0x0000000902097207 */ /* 0x040fe20004800000 */
[----:B------:R-:W-:Y:S01]  /*15d0*/  @!P6 IMAD.MOV R24, RZ, RZ, -R24 ;  /* 0x000000ffff18e224 */ /* 0x000fe200078e0a18 */
[C---:B------:R-:W-:Y:S01]  /*15e0*/  SEL R10, R2.reuse, R10, !P1 ;  /* 0x0000000a020a7207 */ /* 0x040fe20004800000 */
[----:B------:R-:W-:Y:S01]  /*15f0*/  @!P4 IMAD.MOV R3, RZ, RZ, -R3 ;  /* 0x000000ffff03c224 */ /* 0x000fe200078e0a03 */
[C---:B------:R-:W-:Y:S01]  /*1600*/  SEL R11, R2.reuse, R11, !P1 ;  /* 0x0000000b020b7207 */ /* 0x040fe20004800000 */
[----:B------:R-:W-:Y:S01]  /*1610*/  @!P5 IMAD.MOV R29, RZ, RZ, -R29 ;  /* 0x000000ffff1dd224 */ /* 0x000fe200078e0a1d */
[----:B------:R-:W-:Y:S01]  /*1620*/  SEL R12, R2, R13, !P1 ;  /* 0x0000000d020c7207 */ /* 0x000fe20004800000 */
[----:B0-----:R-:W-:Y:S01]  /*1630*/  IMAD R13, R10, R69, RZ ;  /* 0x000000450a0d7224 */ /* 0x001fe200078e02ff */
[C---:B------:R-:W-:Y:S01]  /*1640*/  SEL R15, R2.reuse, R15, !P1 ;  /* 0x0000000f020f7207 */ /* 0x040fe20004800000 */
[----:B------:R-:W-:Y:S01]  /*1650*/  IMAD R9, R9, R69, RZ ;  /* 0x0000004509097224 */ /* 0x000fe200078e02ff */
[C---:B------:R-:W-:Y:S01]  /*1660*/  SEL R14, R2.reuse, R6, !P1 ;  /* 0x00000006020e7207 */ /* 0x040fe20004800000 */
[----:B------:R-:W-:Y:S01]  /*1670*/  UIADD3.64 UR10, UR4, 0x100, URZ ;  /* 0x00000100040a7897 */ /* 0x000fe2000fffe03f */
[C---:B------:R-:W-:Y:S01]  /*1680*/  SEL R16, R2.reuse, R17, !P1 ;  /* 0x0000001102107207 */ /* 0x040fe20004800000 */
[----:B------:R-:W-:Y:S01]  /*1690*/  IMAD R17, R11, R69, RZ ;  /* 0x000000450b117224 */ /* 0x000fe200078e02ff */
[C---:B------:R-:W-:Y:S01]  /*16a0*/  SEL R19, R2.reuse, R19, !P1 ;  /* 0x0000001302137207 */ /* 0x040fe20004800000 */
[----:B------:R-:W-:Y:S01]  /*16b0*/  UIADD3.64 UR14, UR4, 0x800, URZ ;  /* 0x00000800040e7897 */ /* 0x000fe2000fffe03f */
[----:B------:R-:W-:Y:S01]  /*16c0*/  SEL R18, R2, R21, !P1 ;  /* 0x0000001502127207 */ /* 0x000fe20004800000 */
[----:B------:R-:W-:Y:S01]  /*16d0*/  IMAD R21, R12, R69, RZ ;  /* 0x000000450c157224 */ /* 0x000fe200078e02ff */
[----:B------:R-:W-:Y:S01]  /*16e0*/  SEL R23, R2, R23, !P1 ;  /* 0x0000001702177207 */ /* 0x000fe20004800000 */
[-C--:B------:R-:W-:Y:S01]  /*16f0*/  IMAD R33, R16, R69.reuse, RZ ;  /* 0x0000004510217224 */ /* 0x080fe200078e02ff */
[C---:B------:R-:W-:Y:S01]  /*1700*/  SEL R20, R2.reuse, R20, !P1 ;  /* 0x0000001402147207 */ /* 0x040fe20004800000 */
[-C--:B------:R-:W-:Y:S01]  /*1710*/  IMAD R37, R19, R69.reuse, RZ ;  /* 0x0000004513257224 */ /* 0x080fe200078e02ff */
[----:B------:R-:W-:Y:S01]  /*1720*/  SEL R22, R2, R22, !P1 ;  /* 0x0000001602167207 */ /* 0x000fe20004800000 */
[-C--:B------:R-:W-:Y:S01]  /*1730*/  IMAD R41, R18, R69.reuse, RZ ;  /* 0x0000004512297224 */ /* 0x080fe200078e02ff */
[----:B------:R-:W-:Y:S01]  /*1740*/  SEL R24, R2, R24, !P1 ;  /* 0x0000001802187207 */ /* 0x000fe20004800000 */
[----:B------:R-:W-:Y:S01]  /*1750*/  IMAD R49, R20, R69, RZ ;  /* 0x0000004514317224 */ /* 0x000fe200078e02ff */
[C---:B------:R-:W-:Y:S01]  /*1760*/  SEL R26, R2.reuse, R25, !P1 ;  /* 0x00000019021a7207 */ /* 0x040fe20004800000 */
[----:B------:R-:W-:Y:S01]  /*1770*/  IMAD R25, R15, R69, RZ ;  /* 0x000000450f197224 */ /* 0x000fe200078e02ff */
[C---:B------:R-:W-:Y:S01]  /*1780*/  SEL R27, R2.reuse, R3, !P1 ;  /* 0x00000003021b7207 */ /* 0x040fe20004800000 */
[----:B------:R-:W-:Y:S01]  /*1790*/  IMAD R45, R23, R69, RZ ;  /* 0x00000045172d7224 */ /* 0x000fe200078e02ff */
[----:B------:R-:W-:Y:S01]  /*17a0*/  SEL R28, R2, R29, !P1 ;  /* 0x0000001d021c7207 */ /* 0x000fe20004800000 */
[-C--:B------:R-:W-:Y:S01]  /*17b0*/  IMAD R29, R14, R69.reuse, RZ ;  /* 0x000000450e1d7224 */ /* 0x080fe200078e02ff */
[CC--:B----4-:R-:W-:Y:S01]  /*17c0*/  LEA R2, P2, R7.reuse, R30.reuse, 0x1 ;  /* 0x0000001e07027211 */ /* 0x0d0fe200078408ff */
[-C--:B------:R-:W-:Y:S01]  /*17d0*/  IMAD R53, R22, R69.reuse, RZ ;  /* 0x0000004516357224 */ /* 0x080fe200078e02ff */
[----:B------:R-:W-:Y:S01]  /*17e0*/  LEA R6, P3, R8, R30, 0x1 ;  /* 0x0000001e08067211 */ /* 0x000fe200078608ff */
[----:B------:R-:W-:Y:S01]  /*17f0*/  IMAD R57, R24, R69, RZ ;  /* 0x0000004518397224 */ /* 0x000fe200078e02ff */
[----:B------:R-:W-:Y:S01]  /*1800*/  LEA.HI.X.SX32 R3, R7, R31, 0x1, P2 ;  /* 0x0000001f07037211 */ /* 0x000fe200010f0eff */
[----:B------:R-:W-:Y:S01]  /*1810*/  IMAD R61, R26, R69, RZ ;  /* 0x000000451a3d7224 */ /* 0x000fe200078e02ff */
[----:B------:R-:W-:Y:S01]  /*1820*/  LEA.HI.X.SX32 R7, R8, R31, 0x1, P3 ;  /* 0x0000001f08077211 */ /* 0x000fe200018f0eff */
[----:B------:R-:W-:Y:S01]  /*1830*/  IMAD R65, R27, R69, RZ ;  /* 0x000000451b417224 */ /* 0x000fe200078e02ff */
[CC--:B--2---:R-:W-:Y:S01]  /*1840*/  LEA R140, P0, R4.reuse, R142.reuse, 0x1 ;  /* 0x0000008e048c7211 */ /* 0x0c4fe200078008ff */
[----:B------:R-:W-:Y:S01]  /*1850*/  IMAD.WIDE R10, R13, 0x2, R2 ;  /* 0x000000020d0a7825 */ /* 0x000fe200078e0202 */
[----:B------:R-:W-:Y:S01]  /*1860*/  LEA R142, P1, R5, R142, 0x1 ;  /* 0x0000008e058e7211 */ /* 0x000fe200078208ff */
[----:B------:R-:W-:Y:S01]  /*1870*/  UIADD3.64 UR10, UR4, 0x880, URZ ;  /* 0x00000880040a7897 */ /* 0x000fe2000fffe03f */
[-C--:B------:R-:W-:Y:S01]  /*1880*/  LEA.HI.X.SX32 R141, R4, R143.reuse, 0x1, P0 ;  /* 0x0000008f048d7211 */ /* 0x080fe200000f0eff */
[----:B------:R-:W-:Y:S01]  /*1890*/  IMAD.WIDE R12, R13, 0x2, R6 ;  /* 0x000000020d0c7825 */ /* 0x000fe200078e0206 */
[----:B------:R-:W-:Y:S01]  /*18a0*/  LEA.HI.X.SX32 R143, R5, R143, 0x1, P1 ;  /* 0x0000008f058f7211 */ /* 0x000fe200008f0eff */
[----:B------:R-:W-:-:S02]  /*18b0*/  UIADD3.64 UR18, UR4, 0x780, URZ ;  /* 0x0000078004127897 */ /* 0x000fc4000fffe03f */
[C---:B------:R-:W-:Y:S01]  /*18c0*/  IMAD.WIDE R14, R17.reuse, 0x2, R2 ;  /* 0x00000002110e7825 */ /* 0x040fe200078e0202 */
[----:B------:R-:W-:Y:S01]  /*18d0*/  STL [R1+0x438], R12 ;  /* 0x0004380c01007387 */ /* 0x000fe20000100800 */
[----:B------:R-:W-:Y:S02]  /*18e0*/  UIADD3.64 UR14, UR4, 0x980, URZ ;  /* 0x00000980040e7897 */ /* 0x000fe4000fffe03f */
[----:B------:R-:W-:Y:S01]  /*18f0*/  IMAD.WIDE R16, R17, 0x2, R6 ;  /* 0x0000000211107825 */ /* 0x000fe200078e0206 */
[----:B------:R-:W-:Y:S01]  /*1900*/  STL [R1+0x434], R13 ;  /* 0x0004340d01007387 */ /* 0x000fe20000100800 */
[----:B------:R-:W-:Y:S02]  /*1910*/  UIADD3.64 UR10, UR4, 0xa00, URZ ;  /* 0x00000a00040a7897 */ /* 0x000fe4000fffe03f */
[----:B------:R-:W-:Y:S01]  /*1920*/  IMAD.WIDE R18, R21, 0x2, R2 ;  /* 0x0000000215127825 */ /* 0x000fe200078e0202 */
[----:B------:R0:W-:Y:S01]  /*1930*/  STL [R1+0x440], R14 ;  /* 0x0004400e01007387 */ /* 0x0001e20000100800 */
[----:B------:R-:W-:-:S02]  /*1940*/  UIADD3.64 UR18, UR4, 0x900, URZ ;  /* 0x0000090004127897 */ /* 0x000fc4000fffe03f */
[----:B------:R-:W-:Y:S01]  /*1950*/  IMAD.WIDE R20, R21, 0x2, R6 ;  /* 0x0000000215147825 */ /* 0x000fe200078e0206 */
[----:B------:R-:W-:Y:S01]  /*1960*/  STL [R1+0x43c], R15 ;  /* 0x00043c0f01007387 */ /* 0x000fe20000100800 */
[----:B------:R-:W-:Y:S02]  /*1970*/  UIADD3.64 UR14, UR4, 0xb00, URZ ;  /* 0x00000b00040e7897 */ /* 0x000fe4000fffe03f */
[C---:B------:R-:W-:Y:S01]  /*1980*/  IMAD.WIDE R22, R25.reuse, 0x2, R2 ;  /* 0x0000000219167825 */ /* 0x040fe200078e0202 */
[----:B------:R1:W-:Y:S01]  /*1990*/  STL [R1+0x448], R16 ;  /* 0x0004481001007387 */ /* 0x0003e20000100800 */
[----:B------:R-:W-:Y:S02]  /*19a0*/  UIADD3.64 UR10, UR4, 0xb80, URZ ;  /* 0x00000b80040a7897 */ /* 0x000fe4000fffe03f */
[----:B------:R-:W-:Y:S01]  /*19b0*/  IMAD.WIDE R24, R25, 0x2, R6 ;  /* 0x0000000219187825 */ /* 0x000fe200078e0206 */
[----:B------:R-:W-:Y:S01]  /*19c0*/  STL [R1+0x444], R17 ;  /* 0x0004441101007387 */ /* 0x000fe20000100800 */
[----:B0-----:R-:W0:Y:S01]  /*19d0*/  LDC R14, c[0x0][0x238] ;  /* 0x00008e00ff0e7b82 */ /* 0x001e220000000800 */
[----:B------:R-:W-:Y:S01]  /*19e0*/  UIADD3.64 UR18, UR4, 0xa80, URZ ;  /* 0x00000a8004127897 */ /* 0x000fe2000fffe03f */
[----:B------:R-:W-:Y:S01]  /*19f0*/  IMAD.WIDE R26, R29, 0x2, R2 ;  /* 0x000000021d1a7825 */ /* 0x000fe200078e0202 */
[----:B------:R2:W-:Y:S01]  /*1a00*/  STL [R1+0x450], R18 ;  /* 0x0004501201007387 */ /* 0x0005e20000100800 */
[----:B------:R-:W-:-:S02]  /*1a10*/  UIADD3.64 UR14, UR4, 0xc00, URZ ;  /* 0x00000c00040e7897 */ /* 0x000fc4000fffe03f */
[----:B------:R-:W-:Y:S01]  /*1a20*/  IMAD R69, R28, R69, RZ ;  /* 0x000000451c457224 */ /* 0x000fe200078e02ff */
[----:B------:R3:W-:Y:S01]  /*1a30*/  STL [R1+0x44c], R19 ;  /* 0x00044c1301007387 */ /* 0x0007e20000100800 */
[----:B------:R-:W-:Y:S01]  /*1a40*/  IMAD.WIDE R28, R29, 0x2, R6 ;  /* 0x000000021d1c7825 */ /* 0x000fe200078e0206 */
[----:B-1----:R-:W1:Y:S01]  /*1a50*/  LDC R16, c[0x0][0x238] ;  /* 0x00008e00ff107b82 */ /* 0x002e620000000800 */
[----:B------:R-:W-:Y:S01]  /*1a60*/  UIADD3.64 UR10, UR4, 0xc80, URZ ;  /* 0x00000c80040a7897 */ /* 0x000fe2000fffe03f */
[----:B------:R-:W-:Y:S01]  /*1a70*/  STL [R1+0x458], R20 ;  /* 0x0004581401007387 */ /* 0x000fe20000100800 */
[C---:B------:R-:W-:Y:S01]  /*1a80*/  IMAD.WIDE R30, R33.reuse, 0x2, R2 ;  /* 0x00000002211e7825 */ /* 0x040fe200078e0202 */
[----:B------:R-:W-:Y:S02]  /*1a90*/  UIADD3.64 UR10, UR4, 0xd00, URZ ;  /* 0x00000d00040a7897 */ /* 0x000fe4000fffe03f */
[----:B------:R-:W-:Y:S01]  /*1aa0*/  STL [R1+0x454], R21 ;  /* 0x0004541501007387 */ /* 0x000fe20000100800 */
[----:B------:R-:W-:Y:S01]  /*1ab0*/  IMAD.WIDE R32, R33, 0x2, R6 ;  /* 0x0000000221207825 */ /* 0x000fe200078e0206 */
[----:B--2---:R-:W2:Y:S01]  /*1ac0*/  LDC R18, c[0x0][0x238] ;  /* 0x00008e00ff127b82 */ /* 0x004ea20000000800 */
[----:B------:R-:W-:Y:S01]  /*1ad0*/  UIADD3.64 UR14, UR4, 0xd80, URZ ;  /* 0x00000d80040e7897 */ /* 0x000fe2000fffe03f */
[----:B------:R-:W-:Y:S01]  /*1ae0*/  STL [R1+0x460], R22 ;  /* 0x0004601601007387 */ /* 0x000fe20000100800 */
[----:B------:R-:W-:Y:S01]  /*1af0*/  IMAD.WIDE R34, R37, 0x2, R2 ;  /* 0x0000000225227825 */ /* 0x000fe200078e0202 */
[----:B------:R-:W-:-:S02]  /*1b00*/  UIADD3.64 UR18, UR4, 0xe00, URZ ;  /* 0x00000e0004127897 */ /* 0x000fc4000fffe03f */
[----:B------:R-:W-:Y:S01]  /*1b10*/  STL [R1+0x45c], R23 ;  /* 0x00045c1701007387 */ /* 0x000fe20000100800 */
[----:B------:R-:W-:Y:S01]  /*1b20*/  IMAD.WIDE R36, R37, 0x2, R6 ;  /* 0x0000000225247825 */ /* 0x000fe200078e0206 */
[----:B---3--:R-:W3:Y:S01]  /*1b30*/  LDC R19, c[0x0][0x238] ;  /* 0x00008e00ff137b82 */ /* 0x008ee20000000800 */
[----:B------:R-:W-:Y:S01]  /*1b40*/  UIADD3.64 UR10, UR4, 0xe80, URZ ;  /* 0x00000e80040a7897 */ /* 0x000fe2000fffe03f */
[----:B------:R-:W-:Y:S01]  /*1b50*/  STL [R1+0x470], R24 ;  /* 0x0004701801007387 */ /* 0x000fe20000100800 */
[C---:B------:R-:W-:Y:S01]  /*1b60*/  IMAD.WIDE R38, R41.reuse, 0x2, R2 ;  /* 0x0000000229267825 */ /* 0x040fe200078e0202 */
[----:B------:R-:W-:Y:S02]  /*1b70*/  UIADD3.64 UR14, UR4, 0xf00, URZ ;  /* 0x00000f00040e7897 */ /* 0x000fe4000fffe03f */
[----:B------:R4:W-:Y:S01]  /*1b80*/  STL [R1+0x468], R25 ;  /* 0x0004681901007387 */ /* 0x0009e20000100800 */
[----:B------:R-:W-:Y:S01]  /*1b90*/  IMAD.WIDE R40, R41, 0x2, R6 ;  /* 0x0000000229287825 */ /* 0x000fe200078e0206 */
[----:B------:R-:W-:-:S02]  /*1ba0*/  UIADD3.64 UR18, UR4, 0xf80, URZ ;  /* 0x00000f8004127897 */ /* 0x000fc4000fffe03f */
[----:B------:R-:W-:Y:S01]  /*1bb0*/  STL [R1+0x478], R26 ;  /* 0x0004781a01007387 */ /* 0x000fe20000100800 */
[C---:B------:R-:W-:Y:S01]  /*1bc0*/  IMAD.WIDE R42, R45.reuse, 0x2, R2 ;  /* 0x000000022d2a7825 */ /* 0x040fe200078e0202 */
[----:B------:R-:W-:Y:S02]  /*1bd0*/  UIADD3.64 UR10, UR4, 0x1000, URZ ;  /* 0x00001000040a7897 */ /* 0x000fe4000fffe03f */
[----:B------:R5:W-:Y:S01]  /*1be0*/  STL [R1+0x474], R27 ;  /* 0x0004741b01007387 */ /* 0x000be20000100800 */
[----:B------:R-:W-:Y:S01]  /*1bf0*/  IMAD.WIDE R44, R45, 0x2, R6 ;  /* 0x000000022d2c7825 */ /* 0x000fe200078e0206 */
[----:B------:R-:W-:Y:S01]  /*1c00*/  UIADD3.64 UR14, UR4, 0x1080, URZ ;  /* 0x00001080040e7897 */ /* 0x000fe2000fffe03f */
[----:B----4-:R-:W-:Y:S01]  /*1c10*/  CS2R R24, SRZ ;  /* 0x0000000000187805 */ /* 0x010fe2000001ff00 */
[----:B------:R-:W-:Y:S01]  /*1c20*/  STL [R1+0x480], R28 ;  /* 0x0004801c01007387 */ /* 0x000fe20000100800 */
[----:B------:R-:W-:Y:S01]  /*1c30*/  IMAD.WIDE R46, R49, 0x2, R2 ;  /* 0x00000002312e7825 */ /* 0x000fe200078e0202 */
[----:B------:R-:W-:-:S02]  /*1c40*/  UIADD3.64 UR18, UR4, 0x1100, URZ ;  /* 0x0000110004127897 */ /* 0x000fc4000fffe03f */
[----:B------:R4:W-:Y:S01]  /*1c50*/  STL [R1+0x47c], R29 ;  /* 0x00047c1d01007387 */ /* 0x0009e20000100800 */
[----:B------:R-:W-:Y:S01]  /*1c60*/  IMAD.WIDE R48, R49, 0x2, R6 ;  /* 0x0000000231307825 */ /* 0x000fe200078e0206 */
[----:B------:R-:W-:Y:S01]  /*1c70*/  UIADD3.64 UR10, UR4, 0x1180, URZ ;  /* 0x00001180040a7897 */ /* 0x000fe2000fffe03f */
[----:B-----5:R-:W-:Y:S01]  /*1c80*/  CS2R R26, SRZ ;  /* 0x00000000001a7805 */ /* 0x020fe2000001ff00 */
        /* <DEDUP_REMOVED lines=15> */
[--C-:B------:R-:W-:Y:S01]  /*1d80*/  IMAD.WIDE R58, R61, 0x2, R2.reuse ;  /* 0x000000023d3a7825 */ /* 0x100fe200078e0202 */
        /* <DEDUP_REMOVED lines=9> */
[--C-:B------:R-:W-:Y:S01]  /*1e20*/  IMAD.WIDE R62, R65, 0x2, R2.reuse ;  /* 0x00000002413e7825 */ /* 0x100fe200078e0202 */
[----:B------:R-:W-:Y:S01]  /*1e30*/  UIADD3.64 UR18, UR4, 0x1580, URZ ;  /* 0x0000158004127897 */ /* 0x000fe2000fffe03f */
[----:B-----5:R-:W-:Y:S01]  /*1e40*/  CS2R R34, SRZ ;  /* 0x0000000000227805 */ /* 0x020fe2000001ff00 */
[----:B------:R-:W-:Y:S01]  /*1e50*/  STL [R1+0x4b0], R38 ;  /* 0x0004b02601007387 */ /* 0x000fe20000100800 */
[----:B------:R-:W-:Y:S01]  /*1e60*/  IMAD.WIDE R66, R69, 0x2, R2 ;  /* 0x0000000245427825 */ /* 0x000fe200078e0202 */
[----:B------:R-:W-:Y:S02]  /*1e70*/  UIADD3.64 UR10, UR4, 0x1600, URZ ;  /* 0x00001600040a7897 */ /* 0x000fe4000fffe03f */
[----:B------:R5:W-:Y:S01]  /*1e80*/  STL [R1+0x4a4], R39 ;  /* 0x0004a42701007387 */ /* 0x000be20000100800 */
[----:B------:R-:W-:Y:S01]  /*1e90*/  IMAD.MOV.U32 R2, RZ, RZ, R4 ;  /* 0x000000ffff027224 */ /* 0x000fe200078e0004 */
[----:B------:R-:W-:Y:S01]  /*1ea0*/  UIADD3.64 UR14, UR4, 0x1680, URZ ;  /* 0x00001680040e7897 */ /* 0x000fe2000fffe03f */
[----:B------:R-:W-:Y:S01]  /*1eb0*/  IMAD.WIDE R64, R65, 0x2, R6 ;  /* 0x0000000241407825 */ /* 0x000fe200078e0206 */
[----:B------:R-:W-:Y:S01]  /*1ec0*/  STL [R1+0x4b8], R40 ;  /* 0x0004b82801007387 */ /* 0x000fe20000100800 */
[----:B------:R-:W-:Y:S01]  /*1ed0*/  UIADD3.64 UR18, UR4, 0x1700, URZ ;  /* 0x0000170004127897 */ /* 0x000fe2000fffe03f */
[----:B----4-:R-:W-:Y:S01]  /*1ee0*/  CS2R R36, SRZ ;  /* 0x0000000000247805 */ /* 0x010fe2000001ff00 */
[----:B------:R-:W-:Y:S01]  /*1ef0*/  IMAD.MOV.U32 R4, RZ, RZ, R5 ;  /* 0x000000ffff047224 */ /* 0x000fe200078e0005 */
[----:B------:R4:W-:Y:S01]  /*1f00*/  STL [R1+0x4b4], R41 ;  /* 0x0004b42901007387 */ /* 0x0009e20000100800 */
[----:B------:R-:W-:Y:S01]  /*1f10*/  IMAD.WIDE R8, R9, 0x2, R6 ;  /* 0x0000000209087825 */ /* 0x000fe200078e0206 */
[----:B------:R-:W-:Y:S01]  /*1f20*/  UIADD3.64 UR10, UR4, 0x1780, URZ ;  /* 0x00001780040a7897 */ /* 0x000fe2000fffe03f */
[----:B-----5:R-:W-:Y:S01]  /*1f30*/  CS2R R38, SRZ ;  /* 0x0000000000267805 */ /* 0x020fe2000001ff00 */
[----:B------:R-:W-:Y:S01]  /*1f40*/  STL [R1+0x4c0], R42 ;  /* 0x0004c02a01007387 */ /* 0x000fe20000100800 */
[----:B------:R-:W-:Y:S01]  /*1f50*/  IMAD.MOV.U32 R5, RZ, RZ, R11 ;  /* 0x000000ffff057224 */ /* 0x000fe200078e000b */
[----:B------:R-:W-:Y:S01]  /*1f60*/  UIADD3.64 UR14, UR4, 0x1800, URZ ;  /* 0x00001800040e7897 */ /* 0x000fe2000fffe03f */
[C---:B0-----:R-:W-:Y:S01]  /*1f70*/  IMAD R11, R14.reuse, 0xff, RZ ;  /* 0x000000ff0e0b7824 */ /* 0x041fe200078e02ff */
[----:B------:R0:W-:Y:S01]  /*1f80*/  STL [R1+0x4bc], R43 ;  /* 0x0004bc2b01007387 */ /* 0x0001e20000100800 */
[----:B------:R-:W-:Y:S01]  /*1f90*/  IMAD.WIDE R68, R69, 0x2, R6 ;  /* 0x0000000245447825 */ /* 0x000fe200078e0206 */
[----:B------:R-:W-:Y:S01]  /*1fa0*/  UIADD3.64 UR18, UR4, 0x1880, URZ ;  /* 0x0000188004127897 */ /* 0x000fe2000fffe03f */
[----:B----4-:R-:W-:Y:S01]  /*1fb0*/  CS2R R40, SRZ ;  /* 0x0000000000287805 */ /* 0x010fe2000001ff00 */
[----:B------:R-:W-:Y:S01]  /*1fc0*/  STL [R1+0x4c8], R44 ;  /* 0x0004c82c01007387 */ /* 0x000fe20000100800 */
[----:B------:R-:W-:Y:S01]  /*1fd0*/  IMAD.MOV.U32 R7, RZ, RZ, R8 ;  /* 0x000000ffff077224 */ /* 0x000fe200078e0008 */
[----:B------:R-:W-:Y:S01]  /*1fe0*/  UIADD3.64 UR10, UR4, 0x1900, URZ ;  /* 0x00001900040a7897 */ /* 0x000fe2000fffe03f */
[----:B------:R-:W-:Y:S01]  /*1ff0*/  IMAD.MOV.U32 R3, RZ, RZ, R9 ;  /* 0x000000ffff037224 */ /* 0x000fe200078e0009 */
[----:B------:R4:W-:Y:S01]  /*2000*/  STL [R1+0x4c4], R45 ;  /* 0x0004c42d01007387 */ /* 0x0009e20000100800 */
[C---:B------:R-:W-:Y:S01]  /*2010*/  IMAD.WIDE R8, R11.reuse, 0x2, R142 ;  /* 0x000000020b087825 */ /* 0x040fe200078e028e */
[----:B------:R-:W-:Y:S01]  /*2020*/  UIADD3.64 UR14, UR4, 0x1980, URZ ;  /* 0x00001980040e7897 */ /* 0x000fe2000fffe03f */
[----:B0-----:R-:W-:Y:S01]  /*2030*/  CS2R R42, SRZ ;  /* 0x00000000002a7805 */ /* 0x001fe2000001ff00 */
[----:B------:R-:W-:Y:S01]  /*2040*/  STL [R1+0x4d0], R46 ;  /* 0x0004d02e01007387 */ /* 0x000fe20000100800 */
[C---:B------:R-:W-:Y:S01]  /*2050*/  IMAD R13, R14.reuse, 0xfe, RZ ;  /* 0x000000fe0e0d7824 */ /* 0x040fe200078e02ff */
[----:B------:R-:W-:Y:S01]  /*2060*/  UIADD3.64 UR18, UR4, 0x1a00, URZ ;  /* 0x00001a0004127897 */ /* 0x000fe2000fffe03f */
[----:B------:R-:W-:Y:S01]  /*2070*/  IMAD.MOV.U32 R6, RZ, RZ, R10 ;  /* 0x000000ffff067224 */ /* 0x000fe200078e000a */
[----:B------:R0:W-:Y:S01]  /*2080*/  STL [R1+0x4cc], R47 ;  /* 0x0004cc2f01007387 */ /* 0x0001e20000100800 */
[----:B------:R-:W-:Y:S01]  /*2090*/  IMAD.WIDE R10, R11, 0x2, R140 ;  /* 0x000000020b0a7825 */ /* 0x000fe200078e028c */
[----:B------:R-:W-:Y:S01]  /*20a0*/  UIADD3.64 UR10, UR4, 0x1a80, URZ ;  /* 0x00001a80040a7897 */ /* 0x000fe2000fffe03f */
[----:B----4-:R-:W-:Y:S01]  /*20b0*/  CS2R R44, SRZ ;  /* 0x00000000002c7805 */ /* 0x010fe2000001ff00 */
[----:B------:R-:W-:Y:S01]  /*20c0*/  STL [R1+0x4d8], R48 ;  /* 0x0004d83001007387 */ /* 0x000fe20000100800 */
[C---:B------:R-:W-:Y:S01]  /*20d0*/  IMAD R15, R14.reuse, 0xfd, RZ ;  /* 0x000000fd0e0f7824 */ /* 0x040fe200078e02ff */
[----:B------:R-:W-:Y:S01]  /*20e0*/  UIADD3.64 UR14, UR4, 0x1b00, URZ ;  /* 0x00001b00040e7897 */ /* 0x000fe2000fffe03f */
[----:B------:R-:W-:Y:S01]  /*20f0*/  IMAD R17, R14, 0xfc, RZ ;  /* 0x000000fc0e117824 */ /* 0x000fe200078e02ff */
[----:B------:R4:W-:Y:S01]  /*2100*/  STL [R1+0x4d4], R49 ;  /* 0x0004d43101007387 */ /* 0x0009e20000100800 */
[----:B------:R-:W-:Y:S01]  /*2110*/  UIADD3.64 UR18, UR4, 0x1b80, URZ ;  /* 0x00001b8004127897 */ /* 0x000fe2000fffe03f */
[----:B0-----:R-:W-:Y:S01]  /*2120*/  CS2R R46, SRZ ;  /* 0x00000000002e7805 */ /* 0x001fe2000001ff00 */
[----:B------:R-:W-:Y:S01]  /*2130*/  UIADD3.64 UR10, UR4, 0x1c00, URZ ;  /* 0x00001c00040a7897 */ /* 0x000fe2000fffe03f */
[----:B------:R-:W-:Y:S01]  /*2140*/  STL [R1+0x4e0], R50 ;  /* 0x0004e03201007387 */ /* 0x000fe20000100800 */
[----:B------:R-:W-:-:S02]  /*2150*/  UIADD3.64 UR14, UR4, 0x1c80, URZ ;  /* 0x00001c80040e7897 */ /* 0x000fc4000fffe03f */
[----:B------:R-:W-:Y:S01]  /*2160*/  UIADD3.64 UR18, UR4, 0x1d00, URZ ;  /* 0x00001d0004127897 */ /* 0x000fe2000fffe03f */
[----:B------:R0:W-:Y:S01]  /*2170*/  STL [R1+0x4dc], R51 ;  /* 0x0004dc3301007387 */ /* 0x0001e20000100800 */
[----:B------:R-:W-:Y:S01]  /*2180*/  UIADD3.64 UR10, UR4, 0x1d80, URZ ;  /* 0x00001d80040a7897 */ /* 0x000fe2000fffe03f */
[----:B----4-:R-:W-:Y:S01]  /*2190*/  CS2R R48, SRZ ;  /* 0x0000000000307805 */ /* 0x010fe2000001ff00 */
[----:B------:R-:W-:Y:S01]  /*21a0*/  UIADD3.64 UR14, UR4, 0x1e00, URZ ;  /* 0x00001e00040e7897 */ /* 0x000fe2000fffe03f */
[----:B------:R-:W-:Y:S01]  /*21b0*/  STL [R1+0x4f0], R52 ;  /* 0x0004f03401007387 */ /* 0x000fe20000100800 */
[----:B------:R-:W-:Y:S02]  /*21c0*/  UIADD3.64 UR18, UR4, 0x1e80, URZ ;  /* 0x00001e8004127897 */ /* 0x000fe4000fffe03f */
[----:B------:R-:W-:Y:S01]  /*21d0*/  UIADD3.64 UR12, UR4, 0x80, URZ ;  /* 0x00000080040c7897 */ /* 0x000fe2000fffe03f */
        /* <DEDUP_REMOVED lines=14> */
[----:B------:R-:W-:Y:S01]  /*22c0*/  STL [R1+0x4fc], R57 ;  /* 0x0004fc3901007387 */ /* 0x000fe20000100800 */
[----:B------:R-:W-:Y:S01]  /*22d0*/  UIADD3.64 UR28, UR4, 0x400, URZ ;  /* 0x00000400041c7897 */ /* 0x000fe2000fffe03f */
[----:B0-----:R-:W-:Y:S01]  /*22e0*/  CS2R R54, SRZ ;  /* 0x0000000000367805 */ /* 0x001fe2000001ff00 */
[----:B------:R-:W-:Y:S01]  /*22f0*/  UIADD3.64 UR32, UR4, 0x480, URZ ;  /* 0x0000048004207897 */ /* 0x000fe2000fffe03f */
[----:B------:R-:W-:Y:S01]  /*2300*/  STL [R1+0x508], R58 ;  /* 0x0005083a01007387 */ /* 0x000fe20000100800 */
[----:B------:R-:W-:-:S02]  /*2310*/  UIADD3.64 UR36, UR4, 0x500, URZ ;  /* 0x0000050004247897 */ /* 0x000fc4000fffe03f */
[----:B------:R-:W-:Y:S01]  /*2320*/  UIADD3.64 UR40, UR4, 0x580, URZ ;  /* 0x0000058004287897 */ /* 0x000fe2000fffe03f */
[----:B------:R-:W-:Y:S01]  /*2330*/  STL [R1+0x504], R59 ;  /* 0x0005043b01007387 */ /* 0x000fe20000100800 */
[----:B------:R-:W-:Y:S02]  /*2340*/  UIADD3.64 UR44, UR4, 0x600, URZ ;  /* 0x00000600042c7897 */ /* 0x000fe4000fffe03f */
[----:B------:R-:W-:Y:S01]  /*2350*/  UIADD3.64 UR48, UR4, 0x680, URZ ;  /* 0x0000068004307897 */ /* 0x000fe2000fffe03f */
[----:B------:R-:W-:Y:S01]  /*2360*/  STL [R1+0x510], R60 ;  /* 0x0005103c01007387 */ /* 0x000fe20000100800 */
[----:B------:R-:W-:Y:S02]  /*2370*/  UIADD3.64 UR52, UR4, 0x700, URZ ;  /* 0x0000070004347897 */ /* 0x000fe4000fffe03f */
        /* <DEDUP_REMOVED lines=17> */
[----:B------:R-:W-:-:S03]  /*2490*/  UIADD3.64 UR54, UR6, 0x184, URZ ;  /* 0x0000018406367897 */ /* 0x000fc6000fffe03f */
[----:B------:R-:W-:Y:S04]  /*24a0*/  STL [R1+0x524], R67 ;  /* 0x0005244301007387 */ /* 0x000fe80000100800 */
[----:B------:R-:W-:Y:S04]  /*24b0*/  STL [R1+0x538], R68 ;  /* 0x0005384401007387 */ /* 0x000fe80000100800 */
[----:B------:R-:W-:Y:S04]  /*24c0*/  STL [R1+0x534], R69 ;  /* 0x0005344501007387 */ /* 0x000fe80000100800 */
[----:B------:R-:W-:Y:S04]  /*24d0*/  STL [R1+0x540], R8 ;  /* 0x0005400801007387 */ /* 0x000fe80000100800 */
[----:B------:R0:W-:Y:S04]  /*24e0*/  STL [R1+0x53c], R9 ;  /* 0x00053c0901007387 */ /* 0x0001e80000100800 */
[----:B------:R-:W-:Y:S04]  /*24f0*/  STL [R1+0x548], R10 ;  /* 0x0005480a01007387 */ /* 0x000fe80000100800 */
[----:B------:R4:W-:Y:S01]  /*2500*/  STL [R1+0x544], R11 ;  /* 0x0005440b01007387 */ /* 0x0009e20000100800 */
[----:B0-----:R-:W-:-:S05]  /*2510*/  IMAD.WIDE R8, R13, 0x2, R142 ;  /* 0x000000020d087825 */ /* 0x001fca00078e028e */
[----:B------:R-:W-:Y:S01]  /*2520*/  STL [R1+0x550], R8 ;  /* 0x0005500801007387 */ /* 0x000fe20000100800 */
[----:B----4-:R-:W-:-:S03]  /*2530*/  IMAD.WIDE R10, R13, 0x2, R140 ;  /* 0x000000020d0a7825 */ /* 0x010fc600078e028c */
[----:B------:R0:W-:Y:S01]  /*2540*/  STL [R1+0x54c], R9 ;  /* 0x00054c0901007387 */ /* 0x0001e20000100800 */
[----:B------:R-:W-:-:S03]  /*2550*/  IMAD.WIDE R12, R15, 0x2, R140 ;  /* 0x000000020f0c7825 */ /* 0x000fc600078e028c */
[----:B------:R-:W-:Y:S04]  /*2560*/  STL [R1+0x558], R10 ;  /* 0x0005580a01007387 */ /* 0x000fe80000100800 */
[----:B------:R4:W-:Y:S01]  /*2570*/  STL [R1+0x554], R11 ;  /* 0x0005540b01007387 */ /* 0x0009e20000100800 */
[----:B0-----:R-:W-:-:S04]  /*2580*/  IMAD.WIDE R8, R15, 0x2, R142 ;  /* 0x000000020f087825 */ /* 0x001fc800078e028e */
[----:B------:R-:W-:Y:S01]  /*2590*/  IMAD R15, R14, 0xfa, RZ ;  /* 0x000000fa0e0f7824 */ /* 0x000fe200078e02ff */
[----:B------:R-:W-:Y:S01]  /*25a0*/  STL [R1+0x560], R8 ;  /* 0x0005600801007387 */ /* 0x000fe20000100800 */
[----:B----4-:R-:W-:-:S03]  /*25b0*/  IMAD.WIDE R10, R17, 0x2, R140 ;  /* 0x00000002110a7825 */ /* 0x010fc600078e028c */
[----:B------:R0:W-:Y:S04]  /*25c0*/  STL [R1+0x55c], R9 ;  /* 0x00055c0901007387 */ /* 0x0001e80000100800 */
[----:B------:R-:W-:Y:S04]  /*25d0*/  STL [R1+0x56c], R12 ;  /* 0x00056c0c01007387 */ /* 0x000fe80000100800 */
[----:B------:R4:W-:Y:S01]  /*25e0*/  STL [R1+0x564], R13 ;  /* 0x0005640d01007387 */ /* 0x0009e20000100800 */
[----:B0-----:R-:W-:Y:S02]  /*25f0*/  IMAD.WIDE R8, R17, 0x2, R142 ;  /* 0x0000000211087825 */ /* 0x001fe400078e028e */
[----:B------:R-:W0:Y:S03]  /*2600*/  LDC R17, c[0x0][0x238] ;  /* 0x00008e00ff117b82 */ /* 0x000e260000000800 */
[----:B------:R-:W-:Y:S01]  /*2610*/  STL [R1+0x578], R8 ;  /* 0x0005780801007387 */ /* 0x000fe20000100800 */
[----:B----4-:R-:W-:-:S03]  /*2620*/  IMAD R13, R14, 0xfb, RZ ;  /* 0x000000fb0e0d7824 */ /* 0x010fc600078e02ff */
[----:B------:R4:W-:Y:S04]  /*2630*/  STL [R1+0x574], R9 ;  /* 0x0005740901007387 */ /* 0x0009e80000100800 */
[----:B------:R-:W-:Y:S04]  /*2640*/  STL [R1+0x580], R10 ;  /* 0x0005800a01007387 */ /* 0x000fe80000100800 */
[----:B------:R5:W-:Y:S01]  /*2650*/  STL [R1+0x57c], R11 ;  /* 0x00057c0b01007387 */ /* 0x000be20000100800 */
[----:B----4-:R-:W-:-:S04]  /*2660*/  IMAD.WIDE R8, R13, 0x2, R142 ;  /* 0x000000020d087825 */ /* 0x010fc800078e028e */
[--C-:B------:R-:W-:Y:S01]  /*2670*/  IMAD.WIDE R12, R13, 0x2, R140.reuse ;  /* 0x000000020d0c7825 */ /* 0x100fe200078e028c */
[----:B------:R-:W-:Y:S03]  /*2680*/  STL [R1+0x588], R8 ;  /* 0x0005880801007387 */ /* 0x000fe60000100800 */
[C---:B-----5:R-:W-:Y:S01]  /*2690*/  IMAD.WIDE R10, R15.reuse, 0x2, R140 ;  /* 0x000000020f0a7825 */ /* 0x060fe200078e028c */
[----:B------:R4:W-:Y:S04]  /*26a0*/  STL [R1+0x584], R9 ;  /* 0x0005840901007387 */ /* 0x0009e80000100800 */
[----:B------:R-:W-:Y:S04]  /*26b0*/  STL [R1+0x590], R12 ;  /* 0x0005900c01007387 */ /* 0x000fe80000100800 */
[----:B------:R5:W-:Y:S01]  /*26c0*/  STL [R1+0x58c], R13 ;  /* 0x00058c0d01007387 */ /* 0x000be20000100800 */
[----:B----4-:R-:W-:-:S04]  /*26d0*/  IMAD.WIDE R8, R15, 0x2, R142 ;  /* 0x000000020f087825 */ /* 0x010fc800078e028e */
[C---:B------:R-:W-:Y:S01]  /*26e0*/  IMAD R15, R14.reuse, 0xf8, RZ ;  /* 0x000000f80e0f7824 */ /* 0x040fe200078e02ff */
[----:B------:R-:W-:Y:S01]  /*26f0*/  STL [R1+0x598], R8 ;  /* 0x0005980801007387 */ /* 0x000fe20000100800 */
[----:B-----5:R-:W-:-:S03]  /*2700*/  IMAD R13, R14, 0xf9, RZ ;  /* 0x000000f90e0d7824 */ /* 0x020fc600078e02ff */
        /* <DEDUP_REMOVED lines=32> */
[----:B------:R-:W-:Y:S01]  /*2910*/  IMAD.WIDE R12, R13, 0x2, R140 ;  /* 0x000000020d0c7825 */ /* 0x000fe200078e028c */
[----:B------:R-:W-:Y:S03]  /*2920*/  STL [R1+0x5f0], R8 ;  /* 0x0005f00801007387 */ /* 0x000fe60000100800 */
[----:B-----5:R-:W-:Y:S01]  /*2930*/  IMAD R11, R14, 0xf3, RZ ;  /* 0x000000f30e0b7824 */ /* 0x020fe200078e02ff */
[----:B------:R4:W-:Y:S04]  /*2940*/  STL [R1+0x5ec], R9 ;  /* 0x0005ec0901007387 */ /* 0x0009e80000100800 */
[----:B------:R-:W-:Y:S04]  /*2950*/  STL [R1+0x5f8], R12 ;  /* 0x0005f80c01007387 */ /* 0x000fe80000100800 */
[----:B------:R5:W-:Y:S01]  /*2960*/  STL [R1+0x5f4], R13 ;  /* 0x0005f40d01007387 */ /* 0x000be20000100800 */
[----:B----4-:R-:W-:-:S05]  /*2970*/  IMAD.WIDE R8, R15, 0x2, R142 ;  /* 0x000000020f087825 */ /* 0x010fca00078e028e */
[----:B------:R-:W-:Y:S01]  /*2980*/  STL [R1+0x600], R8 ;  /* 0x0006000801007387 */ /* 0x000fe20000100800 */
[----:B-----5:R-:W-:-:S03]  /*2990*/  IMAD.WIDE R12, R15, 0x2, R140 ;  /* 0x000000020f0c7825 */ /* 0x020fc600078e028c */
[----:B------:R4:W-:Y:S01]  /*29a0*/  STL [R1+0x5fc], R9 ;  /* 0x0005fc0901007387 */ /* 0x0009e20000100800 */
[----:B------:R-:W-:-:S03]  /*29b0*/  IMAD R15, R14, 0xf2, RZ ;  /* 0x000000f20e0f7824 */ /* 0x000fc600078e02ff */
        /* <DEDUP_REMOVED lines=217> */
[----:B------:R5:W-:Y:S04]  /*3750*/  STL [R1+0x738], R12 ;  /* 0x0007380c01007387 */ /* 0x000be80000100800 */
[----:B------:R-:W-:Y:S01]  /*3760*/  STL [R1+0x734], R13 ;  /* 0x0007340d01007387 */ /* 0x000fe20000100800 */
        /* <DEDUP_REMOVED lines=573> */
[----:B------:R1:W-:Y:S01]  /*5b40*/  STL [R1+0xc5c], R13 ;  /* 0x000c5c0d01007387 */ /* 0x0003e20000100800 */
[----:B----4-:R-:W-:-:S04]  /*5b50*/  IMAD.WIDE R8, R15, 0x2, R142 ;  /* 0x000000020f087825 */ /* 0x010fc800078e028e */
[C---:B------:R-:W-:Y:S01]  /*5b60*/  IMAD R15, R14.reuse, 0x7f, RZ ;  /* 0x0000007f0e0f7824 */ /* 0x040fe200078e02ff */
[----:B------:R-:W-:Y:S01]  /*5b70*/  STL [R1+0xc68], R8 ;  /* 0x000c680801007387 */ /* 0x000fe20000100800 */
[C---:B-----5:R-:W-:Y:S02]  /*5b80*/  IMAD R12, R14.reuse, 0x81, RZ ;  /* 0x000000810e0c7824 */ /* 0x060fe400078e02ff */
[----:B-1----:R-:W-:Y:S01]  /*5b90*/  IMAD.SHL.U32 R13, R14, 0x80, RZ ;  /* 0x000000800e0d7824 */ /* 0x002fe200078e00ff */
[----:B------:R1:W-:Y:S04]  /*5ba0*/  STL [R1+0xc64], R9 ;  /* 0x000c640901007387 */ /* 0x0003e80000100800 */
[----:B------:R-:W-:Y:S04]  /*5bb0*/  STL [R1+0xc70], R10 ;  /* 0x000c700a01007387 */ /* 0x000fe80000100800 */
[----:B------:R4:W-:Y:S01]  /*5bc0*/  STL [R1+0xc6c], R11 ;  /* 0x000c6c0b01007387 */ /* 0x0009e20000100800 */
[----:B-1----:R-:W-:-:S05]  /*5bd0*/  IMAD.WIDE R8, R12, 0x2, R142 ;  /* 0x000000020c087825 */ /* 0x002fca00078e028e */
[----:B------:R-:W-:Y:S01]  /*5be0*/  STL [R1+0xc78], R8 ;  /* 0x000c780801007387 */ /* 0x000fe20000100800 */
[----:B----4-:R-:W-:-:S03]  /*5bf0*/  IMAD.WIDE R10, R12, 0x2, R140 ;  /* 0x000000020c0a7825 */ /* 0x010fc600078e028c */
[----:B------:R1:W-:Y:S04]  /*5c00*/  STL [R1+0xc74], R9 ;  /* 0x000c740901007387 */ /* 0x0003e80000100800 */
[----:B------:R-:W-:Y:S04]  /*5c10*/  STL [R1+0xc80], R10 ;  /* 0x000c800a01007387 */ /* 0x000fe80000100800 */
[----:B------:R4:W-:Y:S01]  /*5c20*/  STL [R1+0xc7c], R11 ;  /* 0x000c7c0b01007387 */ /* 0x0009e20000100800 */
[----:B-1----:R-:W-:-:S04]  /*5c30*/  IMAD.WIDE R8, R13, 0x2, R142 ;  /* 0x000000020d087825 */ /* 0x002fc800078e028e */
[--C-:B------:R-:W-:Y:S01]  /*5c40*/  IMAD.WIDE R12, R13, 0x2, R140.reuse ;  /* 0x000000020d0c7825 */ /* 0x100fe200078e028c */
[----:B------:R-:W-:Y:S03]  /*5c50*/  STL [R1+0xc88], R8 ;  /* 0x000c880801007387 */ /* 0x000fe60000100800 */
[C---:B----4-:R-:W-:Y:S01]  /*5c60*/  IMAD.WIDE R10, R15.reuse, 0x2, R140 ;  /* 0x000000020f0a7825 */ /* 0x050fe200078e028c */
[----:B------:R1:W-:Y:S04]  /*5c70*/  STL [R1+0xc84], R9 ;  /* 0x000c840901007387 */ /* 0x0003e80000100800 */
[----:B------:R4:W-:Y:S04]  /*5c80*/  STL [R1+0xc90], R12 ;  /* 0x000c900c01007387 */ /* 0x0009e80000100800 */
[----:B------:R-:W-:Y:S01]  /*5c90*/  STL [R1+0xc8c], R13 ;  /* 0x000c8c0d01007387 */ /* 0x000fe20000100800 */
[----:B-1----:R-:W-:-:S04]  /*5ca0*/  IMAD.WIDE R8, R15, 0x2, R142 ;  /* 0x000000020f087825 */ /* 0x002fc800078e028e */
[C---:B------:R-:W-:Y:S01]  /*5cb0*/  IMAD R15, R14.reuse, 0x7d, RZ ;  /* 0x0000007d0e0f7824 */ /* 0x040fe200078e02ff */
[----:B------:R-:W-:Y:S01]  /*5cc0*/  STL [R1+0xc98], R8 ;  /* 0x000c980801007387 */ /* 0x000fe20000100800 */
[----:B----4-:R-:W-:-:S03]  /*5cd0*/  IMAD R12, R14, 0x7e, RZ ;  /* 0x0000007e0e0c7824 */ /* 0x010fc600078e02ff */
        /* <DEDUP_REMOVED lines=23> */
[----:B------:R5:W-:Y:S01]  /*5e50*/  STL [R1+0xccc], R13 ;  /* 0x000ccc0d01007387 */ /* 0x000be20000100800 */
[----:B-1----:R-:W-:-:S04]  /*5e60*/  IMAD.WIDE R8, R15, 0x2, R142 ;  /* 0x000000020f087825 */ /* 0x002fc800078e028e */
[C---:B------:R-:W-:Y:S01]  /*5e70*/  IMAD R15, R14.reuse, 0x78, RZ ;  /* 0x000000780e0f7824 */ /* 0x040fe200078e02ff */
[----:B------:R-:W-:Y:S01]  /*5e80*/  STL [R1+0xcd8], R8 ;  /* 0x000cd80801007387 */ /* 0x000fe20000100800 */
[C---:B----4-:R-:W-:Y:S02]  /*5e90*/  IMAD R12, R14.reuse, 0x79, RZ ;  /* 0x000000790e0c7824 */ /* 0x050fe400078e02ff */
[----:B-----5:R-:W-:Y:S01]  /*5ea0*/  IMAD R13, R14, 0x7a, RZ ;  /* 0x0000007a0e0d7824 */ /* 0x020fe200078e02ff */
[----:B------:R1:W-:Y:S04]  /*5eb0*/  STL [R1+0xcd4], R9 ;  /* 0x000cd40901007387 */ /* 0x0003e80000100800 */
[----:B------:R-:W-:Y:S04]  /*5ec0*/  STL [R1+0xce0], R10 ;  /* 0x000ce00a01007387 */ /* 0x000fe80000100800 */
[----:B------:R4:W-:Y:S01]  /*5ed0*/  STL [R1+0xcdc], R11 ;  /* 0x000cdc0b01007387 */ /* 0x0009e20000100800 */
[----:B-1----:R-:W-:-:S05]  /*5ee0*/  IMAD.WIDE R8, R13, 0x2, R142 ;  /* 0x000000020d087825 */ /* 0x002fca00078e028e */
[----:B------:R-:W-:Y:S01]  /*5ef0*/  STL [R1+0xce8], R8 ;  /* 0x000ce80801007387 */ /* 0x000fe20000100800 */
[----:B----4-:R-:W-:-:S03]  /*5f00*/  IMAD.WIDE R10, R12, 0x2, R142 ;  /* 0x000000020c0a7825 */ /* 0x010fc600078e028e */
[----:B------:R1:W-:Y:S02]  /*5f10*/  STL [R1+0xce4], R9 ;  /* 0x000ce40901007387 */ /* 0x0003e40000100800 */
[----:B-1----:R-:W-:-:S04]  /*5f20*/  IMAD.WIDE R8, R13, 0x2, R140 ;  /* 0x000000020d087825 */ /* 0x002fc800078e028c */
[----:B------:R-:W-:Y:S01]  /*5f30*/  IMAD.WIDE R12, R12, 0x2, R140 ;  /* 0x000000020c0c7825 */ /* 0x000fe200078e028c */
[----:B------:R-:W-:Y:S04]  /*5f40*/  STL [R1+0xcf0], R8 ;  /* 0x000cf00801007387 */ /* 0x000fe80000100800 */
[----:B------:R1:W-:Y:S04]  /*5f50*/  STL [R1+0xcec], R9 ;  /* 0x000cec0901007387 */ /* 0x0003e80000100800 */
[----:B------:R-:W-:Y:S04]  /*5f60*/  STL [R1+0xcf8], R10 ;  /* 0x000cf80a01007387 */ /* 0x000fe80000100800 */
[----:B------:R-:W-:Y:S01]  /*5f70*/  STL [R1+0xcf4], R11 ;  /* 0x000cf40b01007387 */ /* 0x000fe20000100800 */
[----:B-1----:R-:W-:-:S03]  /*5f80*/  IMAD.WIDE R8, R15, 0x2, R142 ;  /* 0x000000020f087825 */ /* 0x002fc600078e028e */
[----:B------:R1:W-:Y:S04]  /*5f90*/  STL [R1+0xd00], R12 ;  /* 0x000d000c01007387 */ /* 0x0003e80000100800 */
[----:B------:R4:W-:Y:S04]  /*5fa0*/  STL [R1+0xcfc], R13 ;  /* 0x000cfc0d01007387 */ /* 0x0009e80000100800 */
[----:B------:R-:W-:Y:S01]  /*5fb0*/  STL [R1+0xd08], R8 ;  /* 0x000d080801007387 */ /* 0x000fe20000100800 */
[----:B-1----:R-:W-:-:S03]  /*5fc0*/  IMAD R12, R14, 0x77, RZ ;  /* 0x000000770e0c7824 */ /* 0x002fc600078e02ff */
[----:B------:R1:W-:Y:S01]  /*5fd0*/  STL [R1+0xd04], R9 ;  /* 0x000d040901007387 */ /* 0x0003e20000100800 */
[----:B------:R-:W-:Y:S02]  /*5fe0*/  IMAD R14, R16, 0x76, RZ ;  /* 0x00000076100e7824 */ /* 0x000fe400078e02ff */
[C---:B------:R-:W-:Y:S01]  /*5ff0*/  IMAD.WIDE R10, R12.reuse, 0x2, R142 ;  /* 0x000000020c0a7825 */ /* 0x040fe200078e028e */
[----:B------:R-:W5:Y:S03]  /*6000*/  LDC R16, c[0x0][0x238] ;  /* 0x00008e00ff107b82 */ /* 0x000f660000000800 */
[----:B----4-:R-:W-:-:S04]  /*6010*/  IMAD.WIDE R12, R12, 0x2, R140 ;  /* 0x000000020c0c7825 */ /* 0x010fc800078e028c */
[----:B-1----:R-:W-:Y:S02]  /*6020*/  IMAD.WIDE R8, R15, 0x2, R140 ;  /* 0x000000020f087825 */ /* 0x002fe400078e028c */
[----:B------:R-:W1:Y:S03]  /*6030*/  LDC R15, c[0x0][0x238] ;  /* 0x00008e00ff0f7b82 */ /* 0x000e660000000800 */
[----:B------:R-:W-:Y:S04]  /*6040*/  STL [R1+0xd10], R8 ;  /* 0x000d100801007387 */ /* 0x000fe80000100800 */
[----:B------:R4:W-:Y:S04]  /*6050*/  STL [R1+0xd0c], R9 ;  /* 0x000d0c0901007387 */ /* 0x0009e80000100800 */
[----:B------:R-:W-:Y:S04]  /*6060*/  STL [R1+0xd18], R10 ;  /* 0x000d180a01007387 */ /* 0x000fe80000100800 */
[----:B------:R2:W-:Y:S01]  /*6070*/  STL [R1+0xd14], R11 ;  /* 0x000d140b01007387 */ /* 0x0005e20000100800 */
[----:B----4-:R-:W-:-:S03]  /*6080*/  IMAD.WIDE R8, R14, 0x2, R142 ;  /* 0x000000020e087825 */ /* 0x010fc600078e028e */
[----:B------:R4:W-:Y:S04]  /*6090*/  STL [R1+0xd20], R12 ;  /* 0x000d200c01007387 */ /* 0x0009e80000100800 */
[----:B------:R0:W-:Y:S01]  /*60a0*/  STL [R1+0xd1c], R13 ;  /* 0x000d1c0d01007387 */ /* 0x0001e20000100800 */
[----:B--2---:R-:W-:-:S03]  /*60b0*/  IMAD.WIDE R10, R14, 0x2, R140 ;  /* 0x000000020e0a7825 */ /* 0x004fc600078e028c */
[----:B------:R-:W-:Y:S01]  /*60c0*/  STL [R1+0xd28], R8 ;  /* 0x000d280801007387 */ /* 0x000fe20000100800 */
[----:B-1----:R-:W-:-:S03]  /*60d0*/  IMAD R14, R15, 0x73, RZ ;  /* 0x000000730f0e7824 */ /* 0x002fc600078e02ff */
[----:B------:R1:W-:Y:S01]  /*60e0*/  STL [R1+0xd24], R9 ;  /* 0x000d240901007387 */ /* 0x0003e20000100800 */
[----:B----4-:R-:W-:Y:S01]  /*60f0*/  IMAD R12, R18, 0x74, RZ ;  /* 0x00000074120c7824 */ /* 0x010fe200078e02ff */
[----:B------:R-:W2:Y:S01]  /*6100*/  LDC R15, c[0x0][0x238] ;  /* 0x00008e00ff0f7b82 */ /* 0x000ea20000000800 */
[----:B0-----:R-:W-:Y:S01]  /*6110*/  IMAD R13, R17, 0x75, RZ ;  /* 0x00000075110d7824 */ /* 0x001fe200078e02ff */
[----:B------:R-:W-:Y:S04]  /*6120*/  STL [R1+0xd30], R10 ;  /* 0x000d300a01007387 */ /* 0x000fe80000100800 */
[----:B------:R0:W-:Y:S01]  /*6130*/  STL [R1+0xd2c], R11 ;  /* 0x000d2c0b01007387 */ /* 0x0001e20000100800 */
[--C-:B-1----:R-:W-:Y:S01]  /*6140*/  IMAD.WIDE R8, R13, 0x2, R142.reuse ;  /* 0x000000020d087825 */ /* 0x102fe200078e028e */
[----:B------:R-:W1:Y:S04]  /*6150*/  LDC R17, c[0x0][0x238] ;  /* 0x00008e00ff117b82 */ /* 0x000e680000000800 */
[----:B------:R-:W-:Y:S01]  /*6160*/  STL [R1+0xd38], R8 ;  /* 0x000d380801007387 */ /* 0x000fe20000100800 */
[----:B0-----:R-:W-:-:S03]  /*6170*/  IMAD.WIDE R10, R12, 0x2, R142 ;  /* 0x000000020c0a7825 */ /* 0x001fc600078e028e */
[----:B------:R0:W-:Y:S01]  /*6180*/  STL [R1+0xd34], R9 ;  /* 0x000d340901007387 */ /* 0x0001e20000100800 */
[----:B------:R-:W4:Y:S01]  /*6190*/  LDC R18, c[0x0][0x238] ;  /* 0x00008e00ff127b82 */ /* 0x000f220000000800 */
[----:B0-----:R-:W-:-:S04]  /*61a0*/  IMAD.WIDE R8, R13, 0x2, R140 ;  /* 0x000000020d087825 */ /* 0x001fc800078e028c */
[----:B------:R-:W-:Y:S01]  /*61b0*/  IMAD.WIDE R12, R12, 0x2, R140 ;  /* 0x000000020c0c7825 */ /* 0x000fe200078e028c */
[----:B------:R-:W-:Y:S04]  /*61c0*/  STL [R1+0xd40], R8 ;  /* 0x000d400801007387 */ /* 0x000fe80000100800 */
[----:B------:R0:W-:Y:S04]  /*61d0*/  STL [R1+0xd3c], R9 ;  /* 0x000d3c0901007387 */ /* 0x0001e80000100800 */
[----:B------:R-:W-:Y:S04]  /*61e0*/  STL [R1+0xd48], R10 ;  /* 0x000d480a01007387 */ /* 0x000fe80000100800 */
[----:B------:R-:W-:Y:S01]  /*61f0*/  STL [R1+0xd44], R11 ;  /* 0x000d440b01007387 */ /* 0x000fe20000100800 */
[----:B0-----:R-:W-:-:S03]  /*6200*/  IMAD.WIDE R8, R14, 0x2, R142 ;  /* 0x000000020e087825 */ /* 0x001fc600078e028e */
[----:B------:R5:W-:Y:S04]  /*6210*/  STL [R1+0xd50], R12 ;  /* 0x000d500c01007387 */ /* 0x000be80000100800 */
[----:B------:R0:W-:Y:S04]  /*6220*/  STL [R1+0xd4c], R13 ;  /* 0x000d4c0d01007387 */ /* 0x0001e80000100800 */
[----:B------:R-:W-:Y:S01]  /*6230*/  STL [R1+0xd58], R8 ;  /* 0x000d580801007387 */ /* 0x000fe20000100800 */
[----:B-----5:R-:W-:-:S03]  /*6240*/  IMAD R12, R16, 0x72, RZ ;  /* 0x00000072100c7824 */ /* 0x020fc600078e02ff */
[----:B------:R5:W-:Y:S01]  /*6250*/  STL [R1+0xd54], R9 ;  /* 0x000d540901007387 */ /* 0x000be20000100800 */
[----:B------:R-:W3:Y:S01]  /*6260*/  LDC R16, c[0x0][0x238] ;  /* 0x00008e00ff107b82 */ /* 0x000ee20000000800 */
[----:B------:R-:W-:-:S04]  /*6270*/  IMAD.WIDE R10, R12, 0x2, R142 ;  /* 0x000000020c0a7825 */ /* 0x000fc800078e028e */
[----:B0-----:R-:W-:-:S04]  /*6280*/  IMAD.WIDE R12, R12, 0x2, R140 ;  /* 0x000000020c0c7825 */ /* 0x001fc800078e028c */
[----:B-----5:R-:W-:-:S04]  /*6290*/  IMAD.WIDE R8, R14, 0x2, R140 ;  /* 0x000000020e087825 */ /* 0x020fc800078e028c */
[----:B-1----:R-:W-:Y:S01]  /*62a0*/  IMAD R14, R17, 0x71, RZ ;  /* 0x00000071110e7824 */ /* 0x002fe200078e02ff */
[----:B------:R-:W-:Y:S01]  /*62b0*/  STL [R1+0xd60], R8 ;  /* 0x000d600801007387 */ /* 0x000fe20000100800 */
[----:B------:R-:W0:Y:S03]  /*62c0*/  LDC R17, c[0x0][0x238] ;  /* 0x00008e00ff117b82 */ /* 0x000e260000000800 */
[----:B------:R1:W-:Y:S04]  /*62d0*/  STL [R1+0xd5c], R9 ;  /* 0x000d5c0901007387 */ /* 0x0003e80000100800 */
[----:B------:R-:W-:Y:S04]  /*62e0*/  STL [R1+0xd68], R10 ;  /* 0x000d680a01007387 */ /* 0x000fe80000100800 */
[----:B------:R5:W-:Y:S01]  /*62f0*/  STL [R1+0xd64], R11 ;  /* 0x000d640b01007387 */ /* 0x000be20000100800 */
[----:B-1----:R-:W-:-:S03]  /*6300*/  IMAD.WIDE R8, R14, 0x2, R142 ;  /* 0x000000020e087825 */ /* 0x002fc600078e028e */
[----:B------:R2:W-:Y:S04]  /*6310*/  STL [R1+0xd70], R12 ;  /* 0x000d700c01007387 */ /* 0x0005e80000100800 */
[----:B------:R4:W-:Y:S01]  /*6320*/  STL [R1+0xd6c], R13 ;  /* 0x000d6c0d01007387 */ /* 0x0009e20000100800 */
[----:B-----5:R-:W-:-:S03]  /*6330*/  IMAD.WIDE R10, R14, 0x2, R140 ;  /* 0x000000020e0a7825 */ /* 0x020fc600078e028c */
[----:B------:R-:W-:Y:S01]  /*6340*/  STL [R1+0xd78], R8 ;  /* 0x000d780801007387 */ /* 0x000fe20000100800 */
[----:B---3--:R-:W-:-:S03]  /*6350*/  IMAD R14, R16, 0x6e, RZ ;  /* 0x0000006e100e7824 */ /* 0x008fc600078e02ff */
[----:B------:R1:W-:Y:S01]  /*6360*/  STL [R1+0xd74], R9 ;  /* 0x000d740901007387 */ /* 0x0003e20000100800 */
[----:B--2---:R-:W-:Y:S01]  /*6370*/  IMAD R12, R15, 0x6f, RZ ;  /* 0x0000006f0f0c7824 */ /* 0x004fe200078e02ff */
[----:B------:R-:W2:Y:S01]  /*6380*/  LDC R16, c[0x0][0x238] ;  /* 0x00008e00ff107b82 */ /* 0x000ea20000000800 */
[----:B----4-:R-:W-:Y:S01]  /*6390*/  IMAD R13, R18, 0x70, RZ ;  /* 0x00000070120d7824 */ /* 0x010fe200078e02ff */
[----:B------:R-:W-:Y:S04]  /*63a0*/  STL [R1+0xd80], R10 ;  /* 0x000d800a01007387 */ /* 0x000fe80000100800 */
[----:B------:R3:W-:Y:S01]  /*63b0*/  STL [R1+0xd7c], R11 ;  /* 0x000d7c0b01007387 */ /* 0x0007e20000100800 */
[--C-:B-1----:R-:W-:Y:S01]  /*63c0*/  IMAD.WIDE R8, R13, 0x2, R142.reuse ;  /* 0x000000020d087825 */ /* 0x102fe200078e028e */
[----:B------:R-:W1:Y:S04]  /*63d0*/  LDC R18, c[0x0][0x238] ;  /* 0x00008e00ff127b82 */ /* 0x000e680000000800 */
[----:B------:R-:W-:Y:S01]  /*63e0*/  STL [R1+0xd88], R8 ;  /* 0x000d880801007387 */ /* 0x000fe20000100800 */
[----:B---3--:R-:W-:-:S03]  /*63f0*/  IMAD.WIDE R10, R12, 0x2, R142 ;  /* 0x000000020c0a7825 */ /* 0x008fc600078e028e */
[----:B------:R3:W-:Y:S01]  /*6400*/  STL [R1+0xd84], R9 ;  /* 0x000d840901007387 */ /* 0x0007e20000100800 */
[----:B------:R-:W4:Y:S01]  /*6410*/  LDC R15, c[0x0][0x238] ;  /* 0x00008e00ff0f7b82 */ /* 0x000f220000000800 */
[----:B---3--:R-:W-:-:S04]  /*6420*/  IMAD.WIDE R8, R13, 0x2, R140 ;  /* 0x000000020d087825 */ /* 0x008fc800078e028c */
[----:B------:R-:W-:Y:S01]  /*6430*/  IMAD.WIDE R12, R12, 0x2, R140 ;  /* 0x000000020c0c7825 */ /* 0x000fe200078e028c */
[----:B------:R-:W-:Y:S04]  /*6440*/  STL [R1+0xd90], R8 ;  /* 0x000d900801007387 */ /* 0x000fe80000100800 */
[----:B------:R3:W-:Y:S04]  /*6450*/  STL [R1+0xd8c], R9 ;  /* 0x000d8c0901007387 */ /* 0x0007e80000100800 */
[----:B------:R-:W-:Y:S04]  /*6460*/  STL [R1+0xd98], R10 ;  /* 0x000d980a01007387 */ /* 0x000fe80000100800 */
[----:B------:R-:W-:Y:S01]  /*6470*/  STL [R1+0xd94], R11 ;  /* 0x000d940b01007387 */ /* 0x000fe20000100800 */
[----:B---3--:R-:W-:-:S03]  /*6480*/  IMAD.WIDE R8, R14, 0x2, R142 ;  /* 0x000000020e087825 */ /* 0x008fc600078e028e */
[----:B------:R0:W-:Y:S04]  /*6490*/  STL [R1+0xda0], R12 ;  /* 0x000da00c01007387 */ /* 0x0001e80000100800 */
[----:B------:R3:W-:Y:S04]  /*64a0*/  STL [R1+0xd9c], R13 ;  /* 0x000d9c0d01007387 */ /* 0x0007e80000100800 */
[----:B------:R-:W-:Y:S01]  /*64b0*/  STL [R1+0xda8], R8 ;  /* 0x000da80801007387 */ /* 0x000fe20000100800 */
[----:B0-----:R-:W-:-:S03]  /*64c0*/  IMAD R12, R17, 0x6d, RZ ;  /* 0x0000006d110c7824 */ /* 0x001fc600078e02ff */
[----:B------:R0:W-:Y:S01]  /*64d0*/  STL [R1+0xda4], R9 ;  /* 0x000da40901007387 */ /* 0x0001e20000100800 */
[----:B------:R-:W5:Y:S01]  /*64e0*/  LDC R17, c[0x0][0x238] ;  /* 0x00008e00ff117b82 */ /* 0x000f620000000800 */
[----:B------:R-:W-:-:S04]  /*64f0*/  IMAD.WIDE R10, R12, 0x2, R142 ;  /* 0x000000020c0a7825 */ /* 0x000fc800078e028e */
[----:B---3--:R-:W-:-:S04]  /*6500*/  IMAD.WIDE R12, R12, 0x2, R140 ;  /* 0x000000020c0c7825 */ /* 0x008fc800078e028c */
[----:B0-----:R-:W-:-:S04]  /*6510*/  IMAD.WIDE R8, R14, 0x2, R140 ;  /* 0x000000020e087825 */ /* 0x001fc800078e028c */
        /* <DEDUP_REMOVED lines=9> */
[----:B---3--:R-:W-:-:S03]  /*65b0*/  IMAD.WIDE R10, R14, 0x2, R140 ;  /* 0x000000020e0a7825 */ /* 0x008fc600078e028c */
[----:B------:R-:W-:Y:S01]  /*65c0*/  STL [R1+0xdc8], R8 ;  /* 0x000dc80801007387 */ /* 0x000fe20000100800 */
[----:B-----5:R-:W-:-:S03]  /*65d0*/  IMAD R14, R17, 0x69, RZ ;  /* 0x00000069110e7824 */ /* 0x020fc600078e02ff */
        /* <DEDUP_REMOVED lines=342> */
[----:B0-----:R-:W-:-:S03]  /*7b40*/  IMAD.SHL.U32 R12, R18, 0x40, RZ ;  /* 0x00000040120c7824 */ /* 0x001fc600078e00ff */
        /* <DEDUP_REMOVED lines=260> */
[----:B----4-:R-:W-:Y:S01]  /*8b90*/  IMAD.SHL.U32 R13, R18, 0x20, RZ ;  /* 0x00000020120d7824 */ /* 0x010fe200078e00ff */
        /* <DEDUP_REMOVED lines=113> */
[----:B---3--:R-:W-:Y:S02]  /*92b0*/  IMAD.WIDE R10, R14, 0x2, R140 ;  /* 0x000000020e0a7825 */ /* 0x008fe400078e028c */
[----:B------:R-:W1:Y:S01]  /*92c0*/  LDC R14, c[0x0][0x238] ;  /* 0x00008e00ff0e7b82 */ /* 0x000e620000000800 */
[----:B------:R-:W-:Y:S01]  /*92d0*/  STL [R1+0x1368], R8 ;  /* 0x0013680801007387 */ /* 0x000fe20000100800 */
[----:B----4-:R-:W-:-:S03]  /*92e0*/  IMAD R12, R17, 0x11, RZ ;  /* 0x00000011110c7824 */ /* 0x010fc600078e02ff */
[----:B------:R3:W-:Y:S01]  /*92f0*/  STL [R1+0x1364], R9 ;  /* 0x0013640901007387 */ /* 0x0007e20000100800 */
[----:B--2---:R-:W-:Y:S02]  /*9300*/  IMAD.SHL.U32 R13, R18, 0x10, RZ ;  /* 0x00000010120d7824 */ /* 0x004fe400078e00ff */
[----:B------:R-:W2:Y:S01]  /*9310*/  LDC R17, c[0x0][0x238] ;  /* 0x00008e00ff117b82 */ /* 0x000ea20000000800 */
[----:B------:R-:W-:Y:S04]  /*9320*/  STL [R1+0x1370], R10 ;  /* 0x0013700a01007387 */ /* 0x000fe80000100800 */
[----:B------:R4:W-:Y:S01]  /*9330*/  STL [R1+0x136c], R11 ;  /* 0x00136c0b01007387 */ /* 0x0009e20000100800 */
[C---:B---3--:R-:W-:Y:S02]  /*9340*/  IMAD.WIDE R8, R12.reuse, 0x2, R142 ;  /* 0x000000020c087825 */ /* 0x048fe400078e028e */
[----:B------:R-:W3:Y:S03]  /*9350*/  LDC R18, c[0x0][0x238] ;  /* 0x00008e00ff127b82 */ /* 0x000ee60000000800 */
[----:B------:R-:W-:Y:S01]  /*9360*/  STL [R1+0x1378], R8 ;  /* 0x0013780801007387 */ /* 0x000fe20000100800 */
[----:B----4-:R-:W-:-:S03]  /*9370*/  IMAD.WIDE R10, R12, 0x2, R140 ;  /* 0x000000020c0a7825 */ /* 0x010fc600078e028c */
[----:B------:R4:W-:Y:S01]  /*9380*/  STL [R1+0x1374], R9 ;  /* 0x0013740901007387 */ /* 0x0009e20000100800 */
[----:B-----5:R-:W-:-:S03]  /*9390*/  IMAD R12, R15, 0xf, RZ ;  /* 0x0000000f0f0c7824 */ /* 0x020fc600078e02ff */
[----:B------:R-:W-:Y:S01]  /*93a0*/  STL [R1+0x1380], R10 ;  /* 0x0013800a01007387 */ /* 0x000fe20000100800 */
[----:B------:R-:W5:Y:S03]  /*93b0*/  LDC R15, c[0x0][0x238] ;  /* 0x00008e00ff0f7b82 */ /* 0x000f660000000800 */
[----:B------:R0:W-:Y:S01]  /*93c0*/  STL [R1+0x137c], R11 ;  /* 0x00137c0b01007387 */ /* 0x0001e20000100800 */
[----:B----4-:R-:W-:-:S05]  /*93d0*/  IMAD.WIDE R8, R13, 0x2, R142 ;  /* 0x000000020d087825 */ /* 0x010fca00078e028e */
[----:B------:R-:W-:Y:S01]  /*93e0*/  STL [R1+0x1388], R8 ;  /* 0x0013880801007387 */ /* 0x000fe20000100800 */
[----:B0-----:R-:W-:-:S03]  /*93f0*/  IMAD.WIDE R10, R13, 0x2, R140 ;  /* 0x000000020d0a7825 */ /* 0x001fc600078e028c */
[----:B------:R0:W-:Y:S04]  /*9400*/  STL [R1+0x1384], R9 ;  /* 0x0013840901007387 */ /* 0x0001e80000100800 */
[----:B------:R1:W-:Y:S04]  /*9410*/  STL [R1+0x1390], R10 ;  /* 0x0013900a01007387 */ /* 0x0003e80000100800 */
[----:B------:R-:W-:Y:S01]  /*9420*/  STL [R1+0x138c], R11 ;  /* 0x00138c0b01007387 */ /* 0x000fe20000100800 */
[----:B0-----:R-:W-:-:S04]  /*9430*/  IMAD.WIDE R8, R12, 0x2, R142 ;  /* 0x000000020c087825 */ /* 0x001fc800078e028e */
[----:B------:R-:W-:Y:S01]  /*9440*/  IMAD.WIDE R12, R12, 0x2, R140 ;  /* 0x000000020c0c7825 */ /* 0x000fe200078e028c */
[----:B------:R-:W-:Y:S03]  /*9450*/  STL [R1+0x1398], R8 ;  /* 0x0013980801007387 */ /* 0x000fe60000100800 */
[----:B-1----:R-:W-:Y:S01]  /*9460*/  IMAD R10, R14, 0xe, RZ ;  /* 0x0000000e0e0a7824 */ /* 0x002fe200078e02ff */
[----:B------:R0:W-:Y:S01]  /*9470*/  STL [R1+0x1394], R9 ;  /* 0x0013940901007387 */ /* 0x0001e20000100800 */
[----:B--2---:R-:W-:-:S03]  /*9480*/  IMAD R14, R17, 0xc, RZ ;  /* 0x0000000c110e7824 */ /* 0x004fc600078e02ff */
[----:B------:R1:W-:Y:S04]  /*9490*/  STL [R1+0x13a0], R12 ;  /* 0x0013a00c01007387 */ /* 0x0003e80000100800 */
[----:B------:R-:W-:Y:S01]  /*94a0*/  STL [R1+0x139c], R13 ;  /* 0x00139c0d01007387 */ /* 0x000fe20000100800 */
[----:B0-----:R-:W-:-:S04]  /*94b0*/  IMAD.WIDE R8, R10, 0x2, R142 ;  /* 0x000000020a087825 */ /* 0x001fc800078e028e */
[----:B------:R-:W-:Y:S01]  /*94c0*/  IMAD.WIDE R10, R10, 0x2, R140 ;  /* 0x000000020a0a7825 */ /* 0x000fe200078e028c */
[----:B------:R-:W-:Y:S03]  /*94d0*/  STL [R1+0x13a8], R8 ;  /* 0x0013a80801007387 */ /* 0x000fe60000100800 */
[----:B-1----:R-:W-:Y:S01]  /*94e0*/  IMAD R12, R16, 0xd, RZ ;  /* 0x0000000d100c7824 */ /* 0x002fe200078e02ff */
[----:B------:R0:W-:Y:S04]  /*94f0*/  STL [R1+0x13a4], R9 ;  /* 0x0013a40901007387 */ /* 0x0001e80000100800 */
[----:B------:R-:W-:Y:S04]  /*9500*/  STL [R1+0x13b0], R10 ;  /* 0x0013b00a01007387 */ /* 0x000fe80000100800 */
[----:B------:R1:W-:Y:S01]  /*9510*/  STL [R1+0x13ac], R11 ;  /* 0x0013ac0b01007387 */ /* 0x0003e20000100800 */
[----:B0-----:R-:W-:-:S04]  /*9520*/  IMAD.WIDE R8, R12, 0x2, R142 ;  /* 0x000000020c087825 */ /* 0x001fc800078e028e */
[--C-:B------:R-:W-:Y:S01]  /*9530*/  IMAD.WIDE R12, R12, 0x2, R140.reuse ;  /* 0x000000020c0c7825 */ /* 0x100fe200078e028c */
[----:B------:R-:W-:Y:S03]  /*9540*/  STL [R1+0x13b8], R8 ;  /* 0x0013b80801007387 */ /* 0x000fe60000100800 */
[C---:B-1----:R-:W-:Y:S01]  /*9550*/  IMAD.WIDE R10, R14.reuse, 0x2, R140 ;  /* 0x000000020e0a7825 */ /* 0x042fe200078e028c */
[----:B------:R0:W-:Y:S04]  /*9560*/  STL [R1+0x13b4], R9 ;  /* 0x0013b40901007387 */ /* 0x0001e80000100800 */
[----:B------:R5:W-:Y:S04]  /*9570*/  STL [R1+0x13c0], R12 ;  /* 0x0013c00c01007387 */ /* 0x000be80000100800 */
[----:B------:R3:W-:Y:S01]  /*9580*/  STL [R1+0x13bc], R13 ;  /* 0x0013bc0d01007387 */ /* 0x0007e20000100800 */
[----:B0-----:R-:W-:-:S04]  /*9590*/  IMAD.WIDE R8, R14, 0x2, R142 ;  /* 0x000000020e087825 */ /* 0x001fc800078e028e */
[----:B------:R-:W-:Y:S01]  /*95a0*/  IMAD R14, R19, 0x9, RZ ;  /* 0x00000009130e7824 */ /* 0x000fe200078e02ff */
[----:B------:R-:W-:Y:S01]  /*95b0*/  STL [R1+0x13c8], R8 ;  /* 0x0013c80801007387 */ /* 0x000fe20000100800 */
[----:B-----5:R-:W-:Y:S02]  /*95c0*/  IMAD R12, R15, 0xb, RZ ;  /* 0x0000000b0f0c7824 */ /* 0x020fe400078e02ff */
[----:B---3--:R-:W-:Y:S01]  /*95d0*/  IMAD R13, R18, 0xa, RZ ;  /* 0x0000000a120d7824 */ /* 0x008fe200078e02ff */
[----:B------:R0:W-:Y:S01]  /*95e0*/  STL [R1+0x13c4], R9 ;  /* 0x0013c40901007387 */ /* 0x0001e20000100800 */
[----:B------:R-:W1:Y:S03]  /*95f0*/  LDC R15, c[0x0][0x238] ;  /* 0x00008e00ff0f7b82 */ /* 0x000e660000000800 */
[----:B------:R-:W-:Y:S04]  /*9600*/  STL [R1+0x13d0], R10 ;  /* 0x0013d00a01007387 */ /* 0x000fe80000100800 */
[----:B------:R2:W-:Y:S01]  /*9610*/  STL [R1+0x13cc], R11 ;  /* 0x0013cc0b01007387 */ /* 0x0005e20000100800 */
[----:B0-----:R-:W-:-:S05]  /*9620*/  IMAD.WIDE R8, R12, 0x2, R142 ;  /* 0x000000020c087825 */ /* 0x001fca00078e028e */
[----:B------:R-:W-:Y:S01]  /*9630*/  STL [R1+0x13d8], R8 ;  /* 0x0013d80801007387 */ /* 0x000fe20000100800 */
[----:B--2---:R-:W-:-:S03]  /*9640*/  IMAD.WIDE R10, R12, 0x2, R140 ;  /* 0x000000020c0a7825 */ /* 0x004fc600078e028c */
[----:B------:R0:W-:Y:S04]  /*9650*/  STL [R1+0x13d4], R9 ;  /* 0x0013d40901007387 */ /* 0x0001e80000100800 */
[----:B------:R-:W-:Y:S04]  /*9660*/  STL [R1+0x13e0], R10 ;  /* 0x0013e00a01007387 */ /* 0x000fe80000100800 */
[----:B------:R2:W-:Y:S01]  /*9670*/  STL [R1+0x13dc], R11 ;  /* 0x0013dc0b01007387 */ /* 0x0005e20000100800 */
[----:B0-----:R-:W-:-:S04]  /*9680*/  IMAD.WIDE R8, R13, 0x2, R142 ;  /* 0x000000020d087825 */ /* 0x001fc800078e028e */
[----:B------:R-:W-:Y:S01]  /*9690*/  IMAD.WIDE R12, R13, 0x2, R140 ;  /* 0x000000020d0c7825 */ /* 0x000fe200078e028c */
[----:B------:R-:W-:Y:S03]  /*96a0*/  STL [R1+0x13e8], R8 ;  /* 0x0013e80801007387 */ /* 0x000fe60000100800 */
[C---:B--2---:R-:W-:Y:S01]  /*96b0*/  IMAD.WIDE R10, R14.reuse, 0x2, R142 ;  /* 0x000000020e0a7825 */ /* 0x044fe200078e028e */
[----:B------:R0:W-:Y:S04]  /*96c0*/  STL [R1+0x13e4], R9 ;  /* 0x0013e40901007387 */ /* 0x0001e80000100800 */
[----:B------:R2:W-:Y:S04]  /*96d0*/  STL [R1+0x13f0], R12 ;  /* 0x0013f00c01007387 */ /* 0x0005e80000100800 */
[----:B------:R-:W-:Y:S01]  /*96e0*/  STL [R1+0x13ec], R13 ;  /* 0x0013ec0d01007387 */ /* 0x000fe20000100800 */
[----:B0-----:R-:W-:-:S03]  /*96f0*/  IMAD.WIDE R8, R14, 0x2, R140 ;  /* 0x000000020e087825 */ /* 0x001fc600078e028c */
[----:B------:R1:W-:Y:S04]  /*9700*/  STL [R1+0x13f8], R10 ;  /* 0x0013f80a01007387 */ /* 0x0003e80000100800 */
[----:B------:R0:W-:Y:S01]  /*9710*/  STL [R1+0x13f4], R11 ;  /* 0x0013f40b01007387 */ /* 0x0001e20000100800 */
[----:B--2---:R-:W2:Y:S03]  /*9720*/  LDC R12, c[0x0][0x238] ;  /* 0x00008e00ff0c7b82 */ /* 0x004ea60000000800 */
[----:B------:R-:W-:Y:S01]  /*9730*/  STL [R1+0x1400], R8 ;  /* 0x0014000801007387 */ /* 0x000fe20000100800 */
[----:B-1----:R-:W-:-:S03]  /*9740*/  IMAD.SHL.U32 R10, R15, 0x8, RZ ;  /* 0x000000080f0a7824 */ /* 0x002fc600078e00ff */
[----:B------:R1:W-:Y:S01]  /*9750*/  STL [R1+0x13fc], R9 ;  /* 0x0013fc0901007387 */ /* 0x0003e20000100800 */
[----:B0-----:R-:W0:Y:S01]  /*9760*/  LDC R11, c[0x0][0x238] ;  /* 0x00008e00ff0b7b82 */ /* 0x001e220000000800 */
[----:B-1----:R-:W-:-:S05]  /*9770*/  IMAD.WIDE R8, R10, 0x2, R142 ;  /* 0x000000020a087825 */ /* 0x002fca00078e028e */
[----:B------:R-:W-:Y:S04]  /*9780*/  STL [R1+0x1408], R8 ;  /* 0x0014080801007387 */ /* 0x000fe80000100800 */
[----:B------:R1:W-:Y:S02]  /*9790*/  STL [R1+0x1404], R9 ;  /* 0x0014040901007387 */ /* 0x0003e40000100800 */
[----:B-1----:R-:W-:-:S04]  /*97a0*/  IMAD.WIDE R8, R10, 0x2, R140 ;  /* 0x000000020a087825 */ /* 0x002fc800078e028c */
[----:B0-----:R-:W-:Y:S01]  /*97b0*/  IMAD R10, R11, 0x7, RZ ;  /* 0x000000070b0a7824 */ /* 0x001fe200078e02ff */
[----:B------:R-:W-:Y:S01]  /*97c0*/  STL [R1+0x1410], R8 ;  /* 0x0014100801007387 */ /* 0x000fe20000100800 */
[----:B------:R-:W0:Y:S03]  /*97d0*/  LDC R11, c[0x0][0x238] ;  /* 0x00008e00ff0b7b82 */ /* 0x000e260000000800 */
[----:B------:R1:W-:Y:S02]  /*97e0*/  STL [R1+0x140c], R9 ;  /* 0x00140c0901007387 */ /* 0x0003e40000100800 */
[----:B-1----:R-:W-:-:S05]  /*97f0*/  IMAD.WIDE R8, R10, 0x2, R142 ;  /* 0x000000020a087825 */ /* 0x002fca00078e028e */
[----:B------:R-:W-:Y:S04]  /*9800*/  STL [R1+0x1418], R8 ;  /* 0x0014180801007387 */ /* 0x000fe80000100800 */
[----:B------:R1:W-:Y:S02]  /*9810*/  STL [R1+0x1414], R9 ;  /* 0x0014140901007387 */ /* 0x0003e40000100800 */
[----:B-1----:R-:W-:-:S04]  /*9820*/  IMAD.WIDE R8, R10, 0x2, R140 ;  /* 0x000000020a087825 */ /* 0x002fc800078e028c */
[----:B--2---:R-:W-:Y:S01]  /*9830*/  IMAD R10, R12, 0x6, RZ ;  /* 0x000000060c0a7824 */ /* 0x004fe200078e02ff */
[----:B------:R-:W-:Y:S01]  /*9840*/  STL [R1+0x1420], R8 ;  /* 0x0014200801007387 */ /* 0x000fe20000100800 */
[----:B------:R-:W1:Y:S03]  /*9850*/  LDC R12, c[0x0][0x238] ;  /* 0x00008e00ff0c7b82 */ /* 0x000e660000000800 */
[----:B------:R2:W-:Y:S02]  /*9860*/  STL [R1+0x141c], R9 ;  /* 0x00141c0901007387 */ /* 0x0005e40000100800 */
[----:B--2---:R-:W-:-:S05]  /*9870*/  IMAD.WIDE R8, R10, 0x2, R142 ;  /* 0x000000020a087825 */ /* 0x004fca00078e028e */
[----:B------:R-:W-:Y:S04]  /*9880*/  STL [R1+0x1428], R8 ;  /* 0x0014280801007387 */ /* 0x000fe80000100800 */
[----:B------:R2:W-:Y:S02]  /*9890*/  STL [R1+0x1424], R9 ;  /* 0x0014240901007387 */ /* 0x0005e40000100800 */
[----:B--2---:R-:W-:-:S04]  /*98a0*/  IMAD.WIDE R8, R10, 0x2, R140 ;  /* 0x000000020a087825 */ /* 0x004fc800078e028c */
[----:B0-----:R-:W-:Y:S01]  /*98b0*/  IMAD R10, R11, 0x5, RZ ;  /* 0x000000050b0a7824 */ /* 0x001fe200078e02ff */
[----:B------:R-:W-:Y:S01]  /*98c0*/  STL [R1+0x1430], R8 ;  /* 0x0014300801007387 */ /* 0x000fe20000100800 */
[----:B------:R-:W0:Y:S03]  /*98d0*/  LDC R11, c[0x0][0x238] ;  /* 0x00008e00ff0b7b82 */ /* 0x000e260000000800 */
[----:B------:R2:W-:Y:S02]  /*98e0*/  STL [R1+0x142c], R9 ;  /* 0x00142c0901007387 */ /* 0x0005e40000100800 */
[----:B--2---:R-:W-:-:S05]  /*98f0*/  IMAD.WIDE R8, R10, 0x2, R142 ;  /* 0x000000020a087825 */ /* 0x004fca00078e028e */
[----:B------:R-:W-:Y:S04]  /*9900*/  STL [R1+0x1438], R8 ;  /* 0x0014380801007387 */ /* 0x000fe80000100800 */
[----:B------:R2:W-:Y:S02]  /*9910*/  STL [R1+0x1434], R9 ;  /* 0x0014340901007387 */ /* 0x0005e40000100800 */
[----:B--2---:R-:W-:-:S04]  /*9920*/  IMAD.WIDE R8, R10, 0x2, R140 ;  /* 0x000000020a087825 */ /* 0x004fc800078e028c */
[----:B-1----:R-:W-:Y:S01]  /*9930*/  IMAD.SHL.U32 R10, R12, 0x4, RZ ;  /* 0x000000040c0a7824 */ /* 0x002fe200078e00ff */
        /* <DEDUP_REMOVED lines=15> */
[----:B0-----:R-:W-:Y:S01]  /*9a30*/  IMAD.SHL.U32 R10, R11, 0x2, RZ ;  /* 0x000000020b0a7824 */ /* 0x001fe200078e00ff */
[----:B------:R-:W-:Y:S01]  /*9a40*/  STL [R1+0x1460], R8 ;  /* 0x0014600801007387 */ /* 0x000fe20000100800 */
[----:B------:R-:W0:Y:S03]  /*9a50*/  LDC R11, c[0x0][0x238] ;  /* 0x00008e00ff0b7b82 */ /* 0x000e260000000800 */
[----:B------:R2:W-:Y:S02]  /*9a60*/  STL [R1+0x145c], R9 ;  /* 0x00145c0901007387 */ /* 0x0005e40000100800 */
[----:B--2---:R-:W-:-:S05]  /*9a70*/  IMAD.WIDE R8, R10, 0x2, R142 ;  /* 0x000000020a087825 */ /* 0x004fca00078e028e */
[----:B------:R-:W-:Y:S04]  /*9a80*/  STL [R1+0x1468], R8 ;  /* 0x0014680801007387 */ /* 0x000fe80000100800 */
[----:B------:R2:W-:Y:S02]  /*9a90*/  STL [R1+0x1464], R9 ;  /* 0x0014640901007387 */ /* 0x0005e40000100800 */
[----:B--2---:R-:W-:-:S05]  /*9aa0*/  IMAD.WIDE R8, R10, 0x2, R140 ;  /* 0x000000020a087825 */ /* 0x004fca00078e028c */
[----:B------:R-:W-:Y:S04]  /*9ab0*/  STL [R1+0x1470], R8 ;  /* 0x0014700801007387 */ /* 0x000fe80000100800 */
[----:B------:R1:W-:Y:S02]  /*9ac0*/  STL [R1+0x146c], R9 ;  /* 0x00146c0901007387 */ /* 0x0003e40000100800 */
[----:B-1----:R-:W-:-:S05]  /*9ad0*/  IMAD.WIDE R8, R12, 0x2, R142 ;  /* 0x000000020c087825 */ /* 0x002fca00078e028e */
[----:B------:R-:W-:Y:S04]  /*9ae0*/  STL [R1+0x1478], R8 ;  /* 0x0014780801007387 */ /* 0x000fe80000100800 */
[----:B------:R0:W-:Y:S02]  /*9af0*/  STL [R1+0x1474], R9 ;  /* 0x0014740901007387 */ /* 0x0001e40000100800 */
[----:B0-----:R-:W-:-:S05]  /*9b00*/  IMAD.WIDE R8, R11, 0x2, R140 ;  /* 0x000000020b087825 */ /* 0x001fca00078e028c */
[----:B------:R0:W-:Y:S04]  /*9b10*/  STL [R1+0x1480], R8 ;  /* 0x0014800801007387 */ /* 0x0001e80000100800 */
[----:B------:R1:W-:Y:S01]  /*9b20*/  STL [R1+0x147c], R9 ;  /* 0x00147c0901007387 */ /* 0x0003e20000100800 */
[----:B0-----:R-:W-:-:S07]  /*9b30*/  IMAD.MOV.U32 R8, RZ, RZ, RZ ;  /* 0x000000ffff087224 */ /* 0x001fce00078e00ff */
.L_x_1:
[----:B0-----:R0:W-:Y:S01]  /*9b40*/  STL [R1+0x1930], R125 ;  /* 0x0019307d01007387 */ /* 0x0011e20000100800 */
[----:B------:R-:W-:Y:S02]  /*9b50*/  MOV R11, UR51 ;  /* 0x00000033000b7c02 */ /* 0x000fe40008000f00 */
[----:B------:R-:W-:Y:S01]  /*9b60*/  MOV R10, UR50 ;  /* 0x00000032000a7c02 */ /* 0x000fe20008000f00 */
[----:B------:R2:W-:Y:S01]  /*9b70*/  STL [R1+0x192c], R124 ;  /* 0x00192c7c01007387 */ /* 0x0005e20000100800 */
[----:B------:R-:W-:-:S03]  /*9b80*/  MOV R148, UR49 ;  /* 0x0000003100947c02 */ /* 0x000fc60008000f00 */
[----:B------:R-:W-:Y:S01]  /*9b90*/  STL [R1+0x1928], R123 ;  /* 0x0019287b01007387 */ /* 0x000fe20000100800 */
[----:B0-----:R-:W-:-:S03]  /*9ba0*/  PRMT R125, RZ, 0x7610, R125 ;  /* 0x00007610ff7d7816 */ /* 0x001fc6000000007d */
[----:B------:R-:W-:Y:S01]  /*9bb0*/  STL [R1+0x1924], R122 ;  /* 0x0019247a01007387 */ /* 0x000fe20000100800 */
[----:B--2---:R-:W-:-:S03]  /*9bc0*/  PRMT R124, RZ, 0x7610, R124 ;  /* 0x00007610ff7c7816 */ /* 0x004fc6000000007c */
[----:B------:R-:W-:Y:S04]  /*9bd0*/  STL [R1+0x1920], R115 ;  /* 0x0019207301007387 */ /* 0x000fe80000100800 */
        /* <DEDUP_REMOVED lines=184> */
[----:B------:R0:W-:Y:S04]  /*a760*/  STL [R1+0x1564], R11 ;  /* 0x0015640b01007387 */ /* 0x0001e80000100800 */
[----:B------:R2:W-:Y:S04]  /*a770*/  STL [R1+0x1560], R10 ;  /* 0x0015600a01007387 */ /* 0x0005e80000100800 */
[----:B------:R3:W-:Y:S01]  /*a780*/  STL [R1+0x155c], R148 ;  /* 0x00155c9401007387 */ /* 0x0007e20000100800 */
[----:B0-----:R-:W-:-:S02]  /*a790*/  MOV R11, UR48 ;  /* 0x00000030000b7c02 */ /* 0x001fc40008000f00 */
[----:B--2---:R-:W-:-:S03]  /*a7a0*/  MOV R10, UR55 ;  /* 0x00000037000a7c02 */ /* 0x004fc60008000f00 */
[----:B------:R0:W-:Y:S01]  /*a7b0*/  STL [R1+0x1558], R11 ;  /* 0x0015580b01007387 */ /* 0x0001e20000100800 */
[----:B---3--:R-:W-:-:S03]  /*a7c0*/  MOV R148, UR54 ;  /* 0x0000003600947c02 */ /* 0x008fc60008000f00 */
[----:B------:R2:W-:Y:S04]  /*a7d0*/  STL [R1+0x1554], R10 ;  /* 0x0015540a01007387 */ /* 0x0005e80000100800 */
[----:B------:R3:W-:Y:S01]  /*a7e0*/  STL [R1+0x1550], R148 ;  /* 0x0015509401007387 */ /* 0x0007e20000100800 */
[----:B0-----:R-:W-:Y:S02]  /*a7f0*/  MOV R11, UR53 ;  /* 0x00000035000b7c02 */ /* 0x001fe40008000f00 */
[----:B--2---:R-:W-:-:S03]  /*a800*/  MOV R10, UR52 ;  /* 0x00000034000a7c02 */ /* 0x004fc60008000f00 */
[----:B------:R-:W-:Y:S01]  /*a810*/  STL [R1+0x154c], R11 ;  /* 0x00154c0b01007387 */ /* 0x000fe20000100800 */
[----:B---3--:R-:W0:Y:S03]  /*a820*/  LDC R148, c[0x0][0x230] ;  /* 0x00008c00ff947b82 */ /* 0x008e260000000800 */
[----:B------:R2:W-:Y:S04]  /*a830*/  STL [R1+0x1548], R10 ;  /* 0x0015480a01007387 */ /* 0x0005e80000100800 */
[----:B------:R-:W-:Y:S04]  /*a840*/  STL [R1+0x1574], R8 ;  /* 0x0015740801007387 */ /* 0x000fe80000100800 */
[----:B------:R-:W-:Y:S04]  /*a850*/  STL [R1+0x157c], R140 ;  /* 0x00157c8c01007387 */ /* 0x000fe80000100800 */
[----:B------:R-:W-:Y:S01]  /*a860*/  STL [R1+0x1578], R141 ;  /* 0x0015788d01007387 */ /* 0x000fe20000100800 */
[----:B0-----:R-:W-:-:S05]  /*a870*/  IMAD R148, R8, -0x100, R148 ;  /* 0xffffff0008947824 */ /* 0x001fca00078e0294 */
[C---:B------:R-:W-:Y:S02]  /*a880*/  ISETP.GT.AND P0, PT, R148.reuse, RZ, PT ;  /* 0x000000ff9400720c */ /* 0x040fe40003f04270 */
[C---:B------:R-:W-:Y:S02]  /*a890*/  ISETP.GT.AND P1, PT, R148.reuse, 0x1, PT ;  /* 0x000000019400780c */ /* 0x040fe40003f24270 */
[----:B------:R-:W-:Y:S02]  /*a8a0*/  PRMT R123, RZ, 0x7610, R123 ;  /* 0x00007610ff7b7816 */ /* 0x000fe4000000007b */
[----:B------:R-:W-:Y:S02]  /*a8b0*/  PRMT R122, RZ, 0x7610, R122 ;  /* 0x00007610ff7a7816 */ /* 0x000fe4000000007a */
[----:B------:R-:W-:-:S05]  /*a8c0*/  ISETP.GT.AND P2, PT, R148, 0x2, PT ;  /* 0x000000029400780c */ /* 0x000fca0003f44270 */
[----:B--2---:R-:W-:Y:S02]  /*a8d0*/  @P0 IMAD.MOV.U32 R10, RZ, RZ, R140 ;  /* 0x000000ffff0a0224 */ /* 0x004fe400078e008c */
[----:B------:R-:W-:-:S05]  /*a8e0*/  @P0 IMAD.MOV.U32 R11, RZ, RZ, R141 ;  /* 0x000000ffff0b0224 */ /* 0x000fca00078e008d */
[----:B------:R0:W2:Y:S02]  /*a8f0*/  @P0 LDG.E.U16 R125, desc[UR60][R10.64] ;  /* 0x0000003c0a7d0981 */ /* 0x0000a4000c1e1500 */
[----:B0-----:R-:W-:Y:S02]  /*a900*/  @P0 IMAD.MOV.U32 R10, RZ, RZ, R142 ;  /* 0x000000ffff0a0224 */ /* 0x001fe400078e008e */
[----:B------:R-:W-:-:S05]  /*a910*/  @P0 IMAD.MOV.U32 R11, RZ, RZ, R143 ;  /* 0x000000ffff0b0224 */ /* 0x000fca00078e008f */
[----:B------:R-:W3:Y:S04]  /*a920*/  @P0 LDG.E.U16 R124, desc[UR60][R10.64] ;  /* 0x0000003c0a7c0981 */ /* 0x000ee8000c1e1500 */
[----:B--2---:R0:W-:Y:S04]  /*a930*/  STL [R1+0xb8], R125 ;  /* 0x0000b87d01007387 */ /* 0x0041e80000100800 */
[----:B0-----:R-:W2:Y:S04]  /*a940*/  LDL.LU R125, [R1+0x1930] ;  /* 0x00193000017d7983 */ /* 0x001ea80000300800 */
[----:B------:R-:W-:Y:S04]  /*a950*/  STL [R1+0x1584], R142 ;  /* 0x0015848e01007387 */ /* 0x000fe80000100800 */
[----:B------:R-:W-:Y:S04]  /*a960*/  STL [R1+0x1580], R143 ;  /* 0x0015808f01007387 */ /* 0x000fe80000100800 */
[----:B---3--:R0:W-:Y:S04]  /*a970*/  STL [R1+0xb4], R124 ;  /* 0x0000b47c01007387 */ /* 0x0081e80000100800 */
[----:B0-----:R-:W3:Y:S04]  /*a980*/  LDL.LU R124, [R1+0x192c] ;  /* 0x00192c00017c7983 */ /* 0x001ee80000300800 */
[----:B------:R-:W4:Y:S04]  /*a990*/  LDL R10, [R1+0x147c] ;  /* 0x00147c00010a7983 */ /* 0x000f280000100800 */
[----:B------:R-:W4:Y:S02]  /*a9a0*/  LDL R11, [R1+0x1480] ;  /* 0x00148000010b7983 */ /* 0x000f240000100800 */
[----:B----4-:R-:W-:-:S04]  /*a9b0*/  @P1 LOP3.LUT R11, R11, R10, RZ, 0x3c, !PT ;  /* 0x0000000a0b0b1212 */ /* 0x010fc800078e3cff */
[----:B------:R-:W-:-:S04]  /*a9c0*/  @P1 LOP3.LUT R10, R11, R10, RZ, 0x3c, !PT ;  /* 0x0000000a0b0a1212 */ /* 0x000fc800078e3cff */
[----:B------:R-:W-:-:S05]  /*a9d0*/  @P1 LOP3.LUT R11, R11, R10, RZ, 0x3c, !PT ;  /* 0x0000000a0b0b1212 */ /* 0x000fca00078e3cff */
[----:B------:R-:W4:Y:S04]  /*a9e0*/  @P1 LDG.E.U16 R123, desc[UR60][R10.64] ;  /* 0x0000003c0a7b1981 */ /* 0x000f28000c1e1500 */
[----:B----4-:R0:W-:Y:S04]  /*a9f0*/  STL [R1+0x198], R123 ;  /* 0x0001987b01007387 */ /* 0x0101e80000100800 */
[----:B0-----:R-:W4:Y:S04]  /*aa00*/  LDL.LU R123, [R1+0x1928] ;  /* 0x00192800017b7983 */ /* 0x001f280000300800 */
[----:B------:R-:W5:Y:S04]  /*aa10*/  LDL R10, [R1+0x1474] ;  /* 0x00147400010a7983 */ /* 0x000f680000100800 */
[----:B------:R-:W5:Y:S02]  /*aa20*/  LDL R11, [R1+0x1478] ;  /* 0x00147800010b7983 */ /* 0x000f640000100800 */
[----:B-----5:R-:W-:-:S04]  /*aa30*/  @P1 LOP3.LUT R11, R11, R10, RZ, 0x3c, !PT ;  /* 0x0000000a0b0b1212 */ /* 0x020fc800078e3cff */
[----:B------:R-:W-:-:S04]  /*aa40*/  @P1 LOP3.LUT R10, R11, R10, RZ, 0x3c, !PT ;  /* 0x0000000a0b0a1212 */ /* 0x000fc800078e3cff */
[----:B------:R-:W-:-:S05]  /*aa50*/  @P1 LOP3.LUT R11, R11, R10, RZ, 0x3c, !PT ;  /* 0x0000000a0b0b1212 */ /* 0x000fca00078e3cff */
[----:B------:R-:W5:Y:S04]  /*aa60*/  @P1 LDG.E.U16 R122, desc[UR60][R10.64] ;  /* 0x0000003c0a7a1981 */ /* 0x000f68000c1e1500 */
[----:B-----5:R0:W-:Y:S04]  /*aa70*/  STL [R1+0x194], R122 ;  /* 0x0001947a01007387 */ /* 0x0201e80000100800 */
[----:B0-----:R-:W5:Y:S04]  /*aa80*/  LDL.LU R122, [R1+0x1924] ;  /* 0x00192400017a7983 */ /* 0x001f680000300800 */
[----:B------:R-:W2:Y:S04]  /*aa90*/  LDL R10, [R1+0x146c] ;  /* 0x00146c00010a7983 */ /* 0x000ea80000100800 */
[----:B------:R-:W2:Y:S01]  /*aaa0*/  LDL R11, [R1+0x1470] ;  /* 0x00147000010b7983 */ /* 0x000ea20000100800 */
[----:B------:R-:W-:-:S02]  /*aab0*/  PRMT R115, RZ, 0x7610, R115 ;  /* 0x00007610ff737816 */ /* 0x000fc40000000073 */
[----:B--2---:R-:W-:-:S04]  /*aac0*/  @P2 LOP3.LUT R11, R11, R10, RZ, 0x3c, !PT ;  /* 0x0000000a0b0b2212 */ /* 0x004fc800078e3cff */
[----:B------:R-:W-:-:S04]  /*aad0*/  @P2 LOP3.LUT R10, R11, R10, RZ, 0x3c, !PT ;  /* 0x0000000a0b0a2212 */ /* 0x000fc800078e3cff */
[----:B------:R-:W-:-:S05]  /*aae0*/  @P2 LOP3.LUT R11, R11, R10, RZ, 0x3c, !PT ;  /* 0x0000000a0b0b2212 */ /* 0x000fca00078e3cff */
[----:B------:R-:W2:Y:S04]  /*aaf0*/  @P2 LDG.E.U16 R115, desc[UR60][R10.64] ;  /* 0x0000003c0a732981 */ /* 0x000ea8000c1e1500 */
[----:B--2---:R0:W-:Y:S04]  /*ab00*/  STL [R1+0x298], R115 ;  /* 0x0002987301007387 */ /* 0x0041e80000100800 */
[----:B0-----:R-:W2:Y:S04]  /*ab10*/  LDL.LU R115, [R1+0x1920] ;  /* 0x0019200001737983 */ /* 0x001ea80000300800 */
[----:B------:R-:W3:Y:S04]  /*ab20*/  LDL R10, [R1+0x1464] ;  /* 0x00146400010a7983 */ /* 0x000ee80000100800 */
[----:B------:R-:W3:Y:S01]  /*ab30*/  LDL R11, [R1+0x1468] ;  /* 0x00146800010b7983 */ /* 0x000ee20000100800 */
[----:B------:R-:W-:-:S02]  /*ab40*/  PRMT R113, RZ, 0x7610, R113 ;  /* 0x00007610ff717816 */ /* 0x000fc40000000071 */
[----:B---3--:R-:W-:-:S04]  /*ab50*/  @P2 LOP3.LUT R11, R11, R10, RZ, 0x3c, !PT ;  /* 0x0000000a0b0b2212 */ /* 0x008fc800078e3cff */
[----:B------:R-:W-:-:S04]  /*ab60*/  @P2 LOP3.LUT R10, R11, R10, RZ, 0x3c, !PT ;  /* 0x0000000a0b0a2212 */ /* 0x000fc800078e3cff */
[----:B------:R-:W-:-:S05]  /*ab70*/  @P2 LOP3.LUT R11, R11, R10, RZ, 0x3c, !PT ;  /* 0x0000000a0b0b2212 */ /* 0x000fca00078e3cff */
[----:B------:R-:W3:Y:S01]  /*ab80*/  @P2 LDG.E.U16 R113, desc[UR60][R10.64] ;  /* 0x0000003c0a712981 */ /* 0x000ee2000c1e1500 */
[----:B------:R-:W-:-:S03]  /*ab90*/  ISETP.GT.AND P0, PT, R148, 0x3, PT ;  /* 0x000000039400780c */ /* 0x000fc60003f04270 */
[----:B---3--:R0:W-:Y:S04]  /*aba0*/  STL [R1+0x294], R113 ;  /* 0x0002947101007387 */ /* 0x0081e80000100800 */
[----:B0-----:R-:W3:Y:S04]  /*abb0*/  LDL.LU R113, [R1+0x191c] ;  /* 0x00191c0001717983 */ /* 0x001ee80000300800 */
[----:B------:R-:W4:Y:S04]  /*abc0*/  LDL R10, [R1+0x145c] ;  /* 0x00145c00010a7983 */ /* 0x000f280000100800 */
[----:B------:R-:W4:Y:S01]  /*abd0*/  LDL R11, [R1+0x1460] ;  /* 0x00146000010b7983 */ /* 0x000f220000100800 */
[----:B------:R-:W-:-:S02]  /*abe0*/  PRMT R121, RZ, 0x7610, R121 ;  /* 0x00007610ff797816 */ /* 0x000fc40000000079 */
[----:B----4-:R-:W-:-:S04]  /*abf0*/  @P0 LOP3.LUT R11, R11, R10, RZ, 0x3c, !PT ;  /* 0x0000000a0b0b0212 */ /* 0x010fc800078e3cff */
[----:B------:R-:W-:-:S04]  /*ac00*/  @P0 LOP3.LUT R10, R11, R10, RZ, 0x3c, !PT ;  /* 0x0000000a0b0a0212 */ /* 0x000fc800078e3cff */
[----:B------:R-:W-:-:S05]  /*ac10*/  @P0 LOP3.LUT R11, R11, R10, RZ, 0x3c, !PT ;  /* 0x0000000a0b0b0212 */ /* 0x000fca00078e3cff */
[----:B------:R-:W4:Y:S04]  /*ac20*/  @P0 LDG.E.U16 R121, desc[UR60][R10.64] ;  /* 0x0000003c0a790981 */ /* 0x000f28000c1e1500 */
[----:B----4-:R0:W-:Y:S04]  /*ac30*/  STL [R1+0x388], R121 ;  /* 0x0003887901007387 */ /* 0x0101e80000100800 */
[----:B0-----:R-:W4:Y:S04]  /*ac40*/  LDL.LU R121, [R1+0x1918] ;  /* 0x0019180001797983 */ /* 0x001f280000300800 */
[----:B------:R-:W5:Y:S04]  /*ac50*/  LDL R10, [R1+0x1454] ;  /* 0x00145400010a7983 */ /* 0x000f680000100800 */
[----:B------:R-:W5:Y:S01]  /*ac60*/  LDL R11, [R1+0x1458] ;  /* 0x00145800010b7983 */ /* 0x000f620000100800 */
[----:B------:R-:W-:-:S02]  /*ac70*/  PRMT R120, RZ, 0x7610, R120 ;  /* 0x00007610ff787816 */ /* 0x000fc40000000078 */
[----:B-----5:R-:W-:-:S04]  /*ac80*/  @P0 LOP3.LUT R11, R11, R10, RZ, 0x3c, !PT ;  /* 0x0000000a0b0b0212 */ /* 0x020fc800078e3cff */
[----:B------:R-:W-:-:S04]  /*ac90*/  @P0 LOP3.LUT R10, R11, R10, RZ, 0x3c, !PT ;  /* 0x0000000a0b0a0212 */ /* 0x000fc800078e3cff */
[----:B------:R-:W-:-:S05]  /*aca0*/  @P0 LOP3.LUT R11, R11, R10, RZ, 0x3c, !PT ;  /* 0x0000000a0b0b0212 */ /* 0x000fca00078e3cff */
[----:B------:R-:W5:Y:S01]  /*acb0*/  @P0 LDG.E.U16 R120, desc[UR60][R10.64] ;  /* 0x0000003c0a780981 */ /* 0x000f62000c1e1500 */
[----:B------:R-:W-:-:S03]  /*acc0*/  ISETP.GT.AND P1, PT, R148, 0x4, PT ;  /* 0x000000049400780c */ /* 0x000fc60003f24270 */
        /* <DEDUP_REMOVED lines=815> */
[----:B------:R0:W3:Y:S04]  /*dfc0*/  @P1 LDG.E.U16 R6, desc[UR60][R10.64] ;  /* 0x0000003c0a061981 */ /* 0x0000e8000c1e1500 */
[----:B------:R-:W0:Y:S04]  /*dfd0*/  LDL R10, [R1+0x119c] ;  /* 0x00119c00010a7983 */ /* 0x000e280000100800 */
[----:B------:R-:W0:Y:S01]  /*dfe0*/  LDL R11, [R1+0x11a0] ;  /* 0x0011a000010b7983 */ /* 0x000e220000100800 */
[----:B------:R-:W-:Y:S02]  /*dff0*/  ISETP.GT.AND P2, PT, R148, 0x2f, PT ;  /* 0x0000002f9400780c */ /* 0x000fe40003f44270 */
[----:B------:R-:W-:-:S11]  /*e000*/  PRMT R213, RZ, 0x7610, R213 ;  /* 0x00007610ffd57816 */ /* 0x000fd600000000d5 */
[----:B0-----:R-:W-:-:S04]  /*e010*/  @P2 LOP3.LUT R11, R11, R10, RZ, 0x3c, !PT ;  /* 0x0000000a0b0b2212 */ /* 0x001fc800078e3cff */
[----:B------:R-:W-:-:S04]  /*e020*/  @P2 LOP3.LUT R10, R11, R10, RZ, 0x3c, !PT ;  /* 0x0000000a0b0a2212 */ /* 0x000fc800078e3cff */
[----:B------:R-:W-:-:S05]  /*e030*/  @P2 LOP3.LUT R11, R11, R10, RZ, 0x3c, !PT ;  /* 0x0000000a0b0b2212 */ /* 0x000fca00078e3cff */
[----:B------:R-:W4:Y:S04]  /*e040*/  @P2 LDG.E.U16 R213, desc[UR60][R10.64] ;  /* 0x0000003c0ad52981 */ /* 0x000f28000c1e1500 */
[----:B---3--:R-:W-:Y:S04]  /*e050*/  STL [R1+0x15a8], R6 ;  /* 0x0015a80601007387 */ /* 0x008fe80000100800 */
[----:B----4-:R0:W-:Y:S04]  /*e060*/  STL [R1+0x4ac], R213 ;  /* 0x0004acd501007387 */ /* 0x0101e80000100800 */
[----:B0-----:R-:W3:Y:S04]  /*e070*/  LDL.LU R213, [R1+0x17bc] ;  /* 0x0017bc0001d57983 */ /* 0x001ee80000300800 */
[----:B------:R-:W4:Y:S04]  /*e080*/  LDL R10, [R1+0x1194] ;  /* 0x00119400010a7983 */ /* 0x000f280000100800 */
[----:B------:R-:W4:Y:S01]  /*e090*/  LDL R11, [R1+0x1198] ;  /* 0x00119800010b7983 */ /* 0x000f220000100800 */
[----:B------:R-:W-:-:S02]  /*e0a0*/  PRMT R211, RZ, 0x7610, R211 ;  /* 0x00007610ffd37816 */ /* 0x000fc400000000d3 */
[----:B----4-:R-:W-:-:S04]  /*e0b0*/  @P2 LOP3.LUT R11, R11, R10, RZ, 0x3c, !PT ;  /* 0x0000000a0b0b2212 */ /* 0x010fc800078e3cff */
[----:B------:R-:W-:-:S04]  /*e0c0*/  @P2 LOP3.LUT R10, R11, R10, RZ, 0x3c, !PT ;  /* 0x0000000a0b0a2212 */ /* 0x000fc800078e3cff */
[----:B------:R-:W-:-:S05]  /*e0d0*/  @P2 LOP3.LUT R11, R11, R10, RZ, 0x3c, !PT ;  /* 0x0000000a0b0b2212 */ /* 0x000fca00078e3cff */
[----:B------:R-:W4:Y:S01]  /*e0e0*/  @P2 LDG.E.U16 R211, desc[UR60][R10.64] ;  /* 0x0000003c0ad32981 */ /* 0x000f22000c1e1500 */
[----:B------:R-:W-:-:S03]  /*e0f0*/  ISETP.GT.AND P0, PT, R148, 0x30, PT ;  /* 0x000000309400780c */ /* 0x000fc60003f04270 */
        /* <DEDUP_REMOVED lines=17> */
[----:B------:R-:W2:Y:S01]  /*e210*/  @P0 LDG.E.U16 R207, desc[UR60][R10.64] ;  /* 0x0000003c0acf0981 */ /* 0x000ea2000c1e1500 */
[----:B------:R-:W-:-:S03]  /*e220*/  ISETP.GT.AND P1, PT, R148, 0x31, PT ;  /* 0x000000319400780c */ /* 0x000fc60003f24270 */
        /* <DEDUP_REMOVED lines=8> */
[----:B------:R-:W3:Y:S04]  /*e2b0*/  @P1 LDG.E.U16 R205, desc[UR60][R10.64] ;  /* 0x0000003c0acd1981 */ /* 0x000ee8000c1e1500 */
        /* <DEDUP_REMOVED lines=95> */
[----:B------:R-:W2:Y:S04]  /*e8b0*/  LDL R10, [R1+0x1124] ;  /* 0x00112400010a7983 */ /* 0x000ea80000100800 */
[----:B------:R-:W2:Y:S01]  /*e8c0*/  LDL R11, [R1+0x1128] ;  /* 0x00112800010b7983 */ /* 0x000ea20000100800 */
[----:B------:R-:W-:-:S03]  /*e8d0*/  PRMT R2, RZ, 0x7610, R2 ;  /* 0x00007610ff027816 */ /* 0x000fc60000000002 */
[----:B-----5:R-:W-:Y:S01]  /*e8e0*/  STL [R1+0x15ac], R5 ;  /* 0x0015ac0501007387 */ /* 0x020fe20000100800 */
[----:B--2---:R-:W-:-:S04]  /*e8f0*/  @P0 LOP3.LUT R11, R11, R10, RZ, 0x3c, !PT ;  /* 0x0000000a0b0b0212 */ /* 0x004fc800078e3cff */
[----:B------:R-:W-:-:S04]  /*e900*/  @P0 LOP3.LUT R10, R11, R10, RZ, 0x3c, !PT ;  /* 0x0000000a0b0a0212 */ /* 0x000fc800078e3cff */
[----:B------:R-:W-:-:S05]  /*e910*/  @P0 LOP3.LUT R11, R11, R10, RZ, 0x3c, !PT ;  /* 0x0000000a0b0b0212 */ /* 0x000fca00078e3cff */
[----:B------:R0:W2:Y:S04]  /*e920*/  @P0 LDG.E.U16 R2, desc[UR60][R10.64] ;  /* 0x0000003c0a020981 */ /* 0x0000a8000c1e1500 */
[----:B------:R-:W0:Y:S04]  /*e930*/  LDL R10, [R1+0x111c] ;  /* 0x00111c00010a7983 */ /* 0x000e280000100800 */
[----:B------:R-:W0:Y:S01]  /*e940*/  LDL R11, [R1+0x1120] ;  /* 0x00112000010b7983 */ /* 0x000e220000100800 */
[----:B------:R-:W-:Y:S02]  /*e950*/  ISETP.GT.AND P1, PT, R148, 0x37, PT ;  /* 0x000000379400780c */ /* 0x000fe40003f24270 */
[----:B------:R-:W-:-:S11]  /*e960*/  PRMT R185, RZ, 0x7610, R185 ;  /* 0x00007610ffb97816 */ /* 0x000fd600000000b9 */
[----:B0-----:R-:W-:-:S04]  /*e970*/  @P1 LOP3.LUT R11, R11, R10, RZ, 0x3c, !PT ;  /* 0x0000000a0b0b1212 */ /* 0x001fc800078e3cff */
[----:B------:R-:W-:-:S04]  /*e980*/  @P1 LOP3.LUT R10, R11, R10, RZ, 0x3c, !PT ;  /* 0x0000000a0b0a1212 */ /* 0x000fc800078e3cff */
[----:B------:R-:W-:-:S05]  /*e990*/  @P1 LOP3.LUT R11, R11, R10, RZ, 0x3c, !PT ;  /* 0x0000000a0b0b1212 */ /* 0x000fca00078e3cff */
[----:B------:R-:W5:Y:S04]  /*e9a0*/  @P1 LDG.E.U16 R185, desc[UR60][R10.64] ;  /* 0x0000003c0ab91981 */ /* 0x000f68000c1e1500 */
[----:B--2---:R-:W-:Y:S04]  /*e9b0*/  STL [R1+0x15b0], R2 ;  /* 0x0015b00201007387 */ /* 0x004fe80000100800 */
[----:B-----5:R0:W-:Y:S04]  /*e9c0*/  STL [R1+0x46c], R185 ;  /* 0x00046cb901007387 */ /* 0x0201e80000100800 */
[----:B0-----:R-:W2:Y:S04]  /*e9d0*/  LDL.LU R185, [R1+0x1784] ;  /* 0x0017840001b97983 */ /* 0x001ea80000300800 */
        /* <DEDUP_REMOVED lines=131> */
[----:B------:R-:W4:Y:S04]  /*f210*/  LDL R10, [R1+0x10a4] ;  /* 0x0010a400010a7983 */ /* 0x000f280000100800 */
[----:B------:R-:W4:Y:S01]  /*f220*/  LDL R11, [R1+0x10a8] ;  /* 0x0010a800010b7983 */ /* 0x000f220000100800 */
[----:B------:R-:W-:-:S03]  /*f230*/  PRMT R7, RZ, 0x7610, R7 ;  /* 0x00007610ff077816 */ /* 0x000fc60000000007 */
[----:B---3--:R-:W-:Y:S01]  /*f240*/  STL [R1+0x15b4], R4 ;  /* 0x0015b40401007387 */ /* 0x008fe20000100800 */
[----:B----4-:R-:W-:-:S04]  /*f250*/  @P2 LOP3.LUT R11, R11, R10, RZ, 0x3c, !PT ;  /* 0x0000000a0b0b2212 */ /* 0x010fc800078e3cff */
        /* <DEDUP_REMOVED lines=64> */
[----:B-1----:R-:W-:-:S02]  /*f660*/  PRMT R9, RZ, 0x7610, R9 ;  /* 0x00007610ff097816 */ /* 0x002fc40000000009 */
        /* <DEDUP_REMOVED lines=79> */
[----:B------:R0:W2:Y:S04]  /*fb60*/  @P1 LDG.E.U16 R3, desc[UR60][R10.64] ;  /* 0x0000003c0a031981 */ /* 0x0000a8000c1e1500 */
[----:B------:R-:W0:Y:S04]  /*fb70*/  LDL R10, [R1+0x1024] ;  /* 0x00102400010a7983 */ /* 0x000e280000100800 */
[----:B------:R-:W0:Y:S01]  /*fb80*/  LDL R11, [R1+0x1028] ;  /* 0x00102800010b7983 */ /* 0x000e220000100800 */
[----:B------:R-:W-:Y:S02]  /*fb90*/  PRMT R158, RZ, 0x7610, R158 ;  /* 0x00007610ff9e7816 */ /* 0x000fe4000000009e */
[----:B0-----:R-:W-:-:S04]  /*fba0*/  @P1 LOP3.LUT R11, R11, R10, RZ, 0x3c, !PT ;  /* 0x0000000a0b0b1212 */ /* 0x001fc800078e3cff */
[----:B------:R-:W-:-:S04]  /*fbb0*/  @P1 LOP3.LUT R10, R11, R10, RZ, 0x3c, !PT ;  /* 0x0000000a0b0a1212 */ /* 0x000fc800078e3cff */
[----:B------:R-:W-:-:S05]  /*fbc0*/  @P1 LOP3.LUT R11, R11, R10, RZ, 0x3c, !PT ;  /* 0x0000000a0b0b1212 */ /* 0x000fca00078e3cff */
[----:B------:R-:W5:Y:S04]  /*fbd0*/  @P1 LDG.E.U16 R158, desc[UR60][R10.64] ;  /* 0x0000003c0a9e1981 */ /* 0x000f68000c1e1500 */
[----:B--2---:R-:W-:Y:S01]  /*fbe0*/  STL [R1+0x15bc], R3 ;  /* 0x0015bc0301007387 */ /* 0x004fe20000100800 */
[----:B------:R-:W-:-:S03]  /*fbf0*/  ISETP.GT.AND P2, PT, R148, 0x47, PT ;  /* 0x000000479400780c */ /* 0x000fc60003f44270 */
        /* <DEDUP_REMOVED lines=425> */
[----:B--2---:R0:W-:Y:S04]  /*11690*/  STL [R1+0x2b0], R81 ;  /* 0x0002b05101007387 */ /* 0x0041e80000100800 */
[----:B0-----:R-:W2:Y:S04]  /*116a0*/  LDL R81, [R1+0xea0] ;  /* 0x000ea00001517983 */ /* 0x001ea80000100800 */
        /* <DEDUP_REMOVED lines=24> */
[----:B------:R-:W-:Y:S02]  /*11830*/  ISETP.GT.AND P2, PT, R148, 0x5f, PT ;  /* 0x0000005f9400780c */ /* 0x000fe40003f44270 */
[----:B--2---:R-:W-:-:S04]  /*11840*/  @P1 LOP3.LUT R11, R11, R10, RZ, 0x3c, !PT ;  /* 0x0000000a0b0b1212 */ /* 0x004fc800078e3cff */
[----:B------:R-:W-:-:S04]  /*11850*/  @P1 LOP3.LUT R10, R11, R10, RZ, 0x3c, !PT ;  /* 0x0000000a0b0a1212 */ /* 0x000fc800078e3cff */
[----:B------:R-:W-:-:S05]  /*11860*/  @P1 LOP3.LUT R11, R11, R10, RZ, 0x3c, !PT ;  /* 0x0000000a0b0b1212 */ /* 0x000fca00078e3cff */
[----:B------:R0:W2:Y:S04]  /*11870*/  @P1 LDG.E.U16 R137, desc[UR60][R10.64] ;  /* 0x0000003c0a891981 */ /* 0x0000a8000c1e1500 */
[----:B------:R-:W5:Y:S01]  /*11880*/  LDL R11, [R1+0xe9c] ;  /* 0x000e9c00010b7983 */ /* 0x000f620000100800 */
[----:B------:R-:W-:Y:S01]  /*11890*/  PRMT R79, RZ, 0x7610, R79 ;  /* 0x00007610ff4f7816 */ /* 0x000fe2000000004f */
[----:B0-----:R-:W-:Y:S02]  /*118a0*/  @P2 IMAD.MOV.U32 R10, RZ, RZ, R81 ;  /* 0x000000ffff0a2224 */ /* 0x001fe400078e0051 */
[----:B--2---:R0:W-:Y:S01]  /*118b0*/  STL [R1+0x2a0], R137 ;  /* 0x0002a08901007387 */ /* 0x0041e20000100800 */
[----:B------:R-:W-:-:S03]  /*118c0*/  PRMT R73, RZ, 0x7610, R73 ;  /* 0x00007610ff497816 */ /* 0x000fc60000000049 */
[----:B------:R-:W2:Y:S04]  /*118d0*/  LDL R81, [R1+0xe7c] ;  /* 0x000e7c0001517983 */ /* 0x000ea80000100800 */
[----:B-----5:R1:W5:Y:S04]  /*118e0*/  @P2 LDG.E.U16 R79, desc[UR60][R10.64] ;  /* 0x0000003c0a4f2981 */ /* 0x020368000c1e1500 */
[----:B0-----:R-:W3:Y:S04]  /*118f0*/  LDL R137, [R1+0xe88] ;  /* 0x000e880001897983 */ /* 0x001ee80000100800 */
[----:B------:R-:W1:Y:S04]  /*11900*/  LDL R10, [R1+0xe94] ;  /* 0x000e9400010a7983 */ /* 0x000e680000100800 */
[----:B------:R-:W1:Y:S02]  /*11910*/  LDL R11, [R1+0xe98] ;  /* 0x000e9800010b7983 */ /* 0x000e640000100800 */
[----:B-1----:R-:W-:-:S04]  /*11920*/  @P2 LOP3.LUT R11, R11, R10, RZ, 0x3c, !PT ;  /* 0x0000000a0b0b2212 */ /* 0x002fc800078e3cff */
[----:B------:R-:W-:-:S04]  /*11930*/  @P2 LOP3.LUT R10, R11, R10, RZ, 0x3c, !PT ;  /* 0x0000000a0b0a2212 */ /* 0x000fc800078e3cff */
[----:B------:R-:W-:Y:S01]  /*11940*/  @P2 LOP3.LUT R11, R11, R10, RZ, 0x3c, !PT ;  /* 0x0000000a0b0b2212 */ /* 0x000fe200078e3cff */
[----:B-----5:R0:W-:Y:S04]  /*11950*/  STL [R1+0x29c], R79 ;  /* 0x00029c4f01007387 */ /* 0x0201e80000100800 */
[----:B------:R1:W5:Y:S01]  /*11960*/  @P2 LDG.E.U16 R73, desc[UR60][R10.64] ;  /* 0x0000003c0a492981 */ /* 0x000362000c1e1500 */
[----:B------:R-:W-:Y:S02]  /*11970*/  ISETP.GT.AND P0, PT, R148, 0x60, PT ;  /* 0x000000609400780c */ /* 0x000fe40003f04270 */
[----:B------:R-:W-:Y:S01]  /*11980*/  PRMT R251, RZ, 0x7610, R251 ;  /* 0x00007610fffb7816 */ /* 0x000fe200000000fb */
[----:B0-----:R-:W4:Y:S04]  /*11990*/  LDL R79, [R1+0xe80] ;  /* 0x000e8000014f7983 */ /* 0x001f280000100800 */
        /* <DEDUP_REMOVED lines=8> */
[----:B------:R-:W-:Y:S02]  /*11a20*/  PRMT R133, RZ, 0x7610, R133 ;  /* 0x00007610ff857816 */ /* 0x000fe40000000085 */
[----:B------:R-:W-:Y:S01]  /*11a30*/  PRMT R0, RZ, 0x7610, R0 ;  /* 0x00007610ff007816 */ /* 0x000fe20000000000 */
[----:B0-----:R-:W5:Y:S04]  /*11a40*/  LDL R73, [R1+0xe78] ;  /* 0x000e780001497983 */ /* 0x001f680000100800 */
[----:B------:R-:W2:Y:S01]  /*11a50*/  LDL R11, [R1+0xe84] ;  /* 0x000e8400010b7983 */ /* 0x000ea20000100800 */
[----:B---3--:R-:W-:-:S05]  /*11a60*/  @P0 IMAD.MOV.U32 R10, RZ, RZ, R137 ;  /* 0x000000ffff0a0224 */ /* 0x008fca00078e0089 */
[----:B--2---:R4:W2:Y:S02]  /*11a70*/  @P0 LDG.E.U16 R133, desc[UR60][R10.64] ;  /* 0x0000003c0a850981 */ /* 0x0048a4000c1e1500 */
[----:B----4-:R-:W-:Y:S02]  /*11a80*/  @P1 IMAD.MOV.U32 R10, RZ, RZ, R79 ;  /* 0x000000ffff0a1224 */ /* 0x010fe400078e004f */
[----:B------:R-:W-:-:S05]  /*11a90*/  @P1 IMAD.MOV.U32 R11, RZ, RZ, R81 ;  /* 0x000000ffff0b1224 */ /* 0x000fca00078e0051 */
[----:B------:R-:W3:Y:S04]  /*11aa0*/  @P1 LDG.E.U16 R0, desc[UR60][R10.64] ;  /* 0x0000003c0a001981 */ /* 0x000ee8000c1e1500 */
[----:B-----5:R0:W-:Y:S04]  /*11ab0*/  STL [R1+0x58], R251 ;  /* 0x000058fb01007387 */ /* 0x0201e80000100800 */
[----:B------:R-:W4:Y:S04]  /*11ac0*/  LDL R137, [R1+0xe64] ;  /* 0x000e640001897983 */ /* 0x000f280000100800 */
[----:B0-----:R-:W5:Y:S04]  /*11ad0*/  LDL R251, [R1+0xe70] ;  /* 0x000e700001fb7983 */ /* 0x001f680000100800 */
[----:B--2---:R0:W-:Y:S04]  /*11ae0*/  STL [R1+0x54], R133 ;  /* 0x0000548501007387 */ /* 0x0041e80000100800 */
[----:B------:R-:W2:Y:S04]  /*11af0*/  LDL R81, [R1+0xe5c] ;  /* 0x000e5c0001517983 */ /* 0x000ea80000100800 */
[----:B------:R-:W2:Y:S04]  /*11b00*/  LDL R79, [R1+0xe60] ;  /* 0x000e6000014f7983 */ /* 0x000ea80000100800 */
[----:B0-----:R-:W4:Y:S04]  /*11b10*/  LDL R133, [R1+0xe68] ;  /* 0x000e680001857983 */ /* 0x001f280000100800 */
[----:B---3--:R0:W-:Y:S04]  /*11b20*/  STL [R1+0x138], R0 ;  /* 0x0001380001007387 */ /* 0x0081e80000100800 */
[----:B0-----:R-:W3:Y:S04]  /*11b30*/  LDL.LU R0, [R1+0x1658] ;  /* 0x0016580001007983 */ /* 0x001ee80000300800 */
[----:B------:R-:W5:Y:S01]  /*11b40*/  LDL R11, [R1+0xe74] ;  /* 0x000e7400010b7983 */ /* 0x000f620000100800 */
[----:B------:R-:W-:Y:S01]  /*11b50*/  PRMT R70, RZ, 0x7610, R70 ;  /* 0x00007610ff467816 */ /* 0x000fe20000000046 */
[----:B------:R-:W-:Y:S01]  /*11b60*/  @P1 IMAD.MOV.U32 R10, RZ, RZ, R73 ;  /* 0x000000ffff0a1224 */ /* 0x000fe200078e0049 */
[----:B------:R-:W-:-:S02]  /*11b70*/  ISETP.GT.AND P2, PT, R148, 0x62, PT ;  /* 0x000000629400780c */ /* 0x000fc40003f44270 */
[----:B------:R-:W-:Y:S01]  /*11b80*/  PRMT R145, RZ, 0x7610, R145 ;  /* 0x00007610ff917816 */ /* 0x000fe20000000091 */
[----:B------:R-:W3:Y:S04]  /*11b90*/  LDL R73, [R1+0xe54] ;  /* 0x000e540001497983 */ /* 0x000ee80000100800 */
[----:B-----5:R0:W5:Y:S04]  /*11ba0*/  @P1 LDG.E.U16 R70, desc[UR60][R10.64] ;  /* 0x0000003c0a461981 */ /* 0x020168000c1e1500 */
[----:B------:R-:W2:Y:S02]  /*11bb0*/  LDL R11, [R1+0xe6c] ;  /* 0x000e6c00010b7983 */ /* 0x000ea40000100800 */
[----:B0-----:R-:W-:Y:S01]  /*11bc0*/  @P2 IMAD.MOV.U32 R10, RZ, RZ, R251 ;  /* 0x000000ffff0a2224 */ /* 0x001fe200078e00fb */
[----:B------:R-:W-:-:S02]  /*11bd0*/  ISETP.GT.AND P0, PT, R148, 0x63, PT ;  /* 0x000000639400780c */ /* 0x000fc40003f04270 */
[----:B------:R-:W-:Y:S02]  /*11be0*/  PRMT R144, RZ, 0x7610, R144 ;  /* 0x00007610ff907816 */ /* 0x000fe40000000090 */
[----:B------:R-:W-:Y:S01]  /*11bf0*/  PRMT R107, RZ, 0x7610, R107 ;  /* 0x00007610ff6b7816 */ /* 0x000fe2000000006b */
[----:B-----5:R0:W-:Y:S04]  /*11c00*/  STL [R1+0x134], R70 ;  /* 0x0001344601007387 */ /* 0x0201e80000100800 */
[----:B0-----:R-:W5:Y:S04]  /*11c10*/  LDL R70, [R1+0xe58] ;  /* 0x000e580001467983 */ /* 0x001f680000100800 */
[----:B--2---:R4:W2:Y:S02]  /*11c20*/  @P2 LDG.E.U16 R145, desc[UR60][R10.64] ;  /* 0x0000003c0a912981 */ /* 0x0048a4000c1e1500 */
[----:B----4-:R-:W-:-:S02]  /*11c30*/  @P2 IMAD.MOV.U32 R10, RZ, RZ, R133 ;  /* 0x000000ffff0a2224 */ /* 0x010fc400078e0085 */
[----:B------:R-:W-:Y:S01]  /*11c40*/  @P2 IMAD.MOV.U32 R11, RZ, RZ, R137 ;  /* 0x000000ffff0b2224 */ /* 0x000fe200078e0089 */
[----:B------:R-:W4:Y:S04]  /*11c50*/  LDL R133, [R1+0xe50] ;  /* 0x000e500001857983 */ /* 0x000f280000100800 */
[----:B------:R-:W2:Y:S04]  /*11c60*/  LDL R137, [R1+0xe4c] ;  /* 0x000e4c0001897983 */ /* 0x000ea80000100800 */
[----:B------:R0:W2:Y:S01]  /*11c70*/  @P2 LDG.E.U16 R144, desc[UR60][R10.64] ;  /* 0x0000003c0a902981 */ /* 0x0000a2000c1e1500 */
[----:B------:R-:W-:Y:S01]  /*11c80*/  ISETP.GT.AND P1, PT, R148, 0x64, PT ;  /* 0x000000649400780c */ /* 0x000fe20003f24270 */
[----:B0-----:R-:W-:-:S02]  /*11c90*/  @P0 IMAD.MOV.U32 R10, RZ, RZ, R79 ;  /* 0x000000ffff0a0224 */ /* 0x001fc400078e004f */
[----:B------:R-:W-:Y:S01]  /*11ca0*/  @P0 IMAD.MOV.U32 R11, RZ, RZ, R81 ;  /* 0x000000ffff0b0224 */ /* 0x000fe200078e0051 */
[----:B------:R-:W-:Y:S02]  /*11cb0*/  PRMT R66, RZ, 0x7610, R66 ;  /* 0x00007610ff427816 */ /* 0x000fe40000000042 */
[----:B------:R-:W-:Y:S01]  /*11cc0*/  PRMT R132, RZ, 0x7610, R132 ;  /* 0x00007610ff847816 */ /* 0x000fe20000000084 */
[----:B------:R-:W2:Y:S04]  /*11cd0*/  LDL R81, [R1+0xe44] ;  /* 0x000e440001517983 */ /* 0x000ea80000100800 */
[----:B------:R3:W2:Y:S04]  /*11ce0*/  @P0 LDG.E.U16 R107, desc[UR60][R10.64] ;  /* 0x0000003c0a6b0981 */ /* 0x0006a8000c1e1500 */
[----:B------:R-:W2:Y:S01]  /*11cf0*/  LDL R79, [R1+0xe48] ;  /* 0x000e4800014f7983 */ /* 0x000ea20000100800 */
[----:B---3--:R-:W-:-:S02]  /*11d00*/  @P0 IMAD.MOV.U32 R11, RZ, RZ, R73 ;  /* 0x000000ffff0b0224 */ /* 0x008fc400078e0049 */
[----:B-----5:R-:W-:-:S05]  /*11d10*/  @P0 IMAD.MOV.U32 R10, RZ, RZ, R70 ;  /* 0x000000ffff0a0224 */ /* 0x020fca00078e0046 */
[----:B------:R4:W3:Y:S02]  /*11d20*/  @P0 LDG.E.U16 R66, desc[UR60][R10.64] ;  /* 0x0000003c0a420981 */ /* 0x0008e4000c1e1500 */
[----:B----4-:R-:W-:Y:S02]  /*11d30*/  @P1 IMAD.MOV.U32 R10, RZ, RZ, R133 ;  /* 0x000000ffff0a1224 */ /* 0x010fe400078e0085 */
[----:B--2---:R-:W-:-:S05]  /*11d40*/  @P1 IMAD.MOV.U32 R11, RZ, RZ, R137 ;  /* 0x000000ffff0b1224 */ /* 0x004fca00078e0089 */
[----:B------:R0:W2:Y:S04]  /*11d50*/  @P1 LDG.E.U16 R132, desc[UR60][R10.64] ;  /* 0x0000003c0a841981 */ /* 0x0000a8000c1e1500 */
[----:B------:R1:W-:Y:S04]  /*11d60*/  STL [R1+0x22c], R107 ;  /* 0x00022c6b01007387 */ /* 0x0003e80000100800 */
[----:B------:R-:W4:Y:S04]  /*11d70*/  LDL R70, [R1+0xe40] ;  /* 0x000e400001467983 */ /* 0x000f280000100800 */
[----:B------:R-:W5:Y:S04]  /*11d80*/  LDL R73, [R1+0xe34] ;  /* 0x000e340001497983 */ /* 0x000f680000100800 */
[----:B-1----:R-:W4:Y:S01]  /*11d90*/  LDL R107, [R1+0xe3c] ;  /* 0x000e3c00016b7983 */ /* 0x002f220000100800 */
[----:B0-----:R-:W-:-:S02]  /*11da0*/  @P1 IMAD.MOV.U32 R11, RZ, RZ, R81 ;  /* 0x000000ffff0b1224 */ /* 0x001fc400078e0051 */
[----:B------:R-:W-:Y:S01]  /*11db0*/  @P1 IMAD.MOV.U32 R10, RZ, RZ, R79 ;  /* 0x000000ffff0a1224 */ /* 0x000fe200078e004f */
[----:B---3--:R0:W-:Y:S04]  /*11dc0*/  STL [R1+0x228], R66 ;  /* 0x0002284201007387 */ /* 0x0081e80000100800 */
[----:B------:R-:W3:Y:S04]  /*11dd0*/  LDL R133, [R1+0xe2c] ;  /* 0x000e2c0001857983 */ /* 0x000ee80000100800 */
[----:B0-----:R-:W3:Y:S04]  /*11de0*/  LDL R66, [R1+0xe38] ;  /* 0x000e380001427983 */ /* 0x001ee80000100800 */
[----:B--2---:R0:W-:Y:S04]  /*11df0*/  STL [R1+0x224], R132 ;  /* 0x0002248401007387 */ /* 0x0041e80000100800 */
[----:B------:R-:W2:Y:S04]  /*11e00*/  LDL R81, [R1+0xe24] ;  /* 0x000e240001517983 */ /* 0x000ea80000100800 */
[----:B0-----:R-:W2:Y:S04]  /*11e10*/  LDL R132, [R1+0xe30] ;  /* 0x000e300001847983 */ /* 0x001ea80000100800 */
[----:B------:R-:W-:Y:S04]  /*11e20*/  STL [R1+0x234], R145 ;  /* 0x0002349101007387 */ /* 0x000fe80000100800 */
[----:B------:R-:W2:Y:S01]  /*11e30*/  LDL R79, [R1+0xe28] ;  /* 0x000e2800014f7983 */ /* 0x000ea20000100800 */
[----:B------:R-:W-:-:S02]  /*11e40*/  ISETP.GT.AND P2, PT, R148, 0x65, PT ;  /* 0x000000659400780c */ /* 0x000fc40003f44270 */
[----:B------:R-:W-:-:S06]  /*11e50*/  PRMT R136, RZ, 0x7610, R136 ;  /* 0x00007610ff887816 */ /* 0x000fcc0000000088 */
[----:B------:R4:W2:Y:S01]  /*11e60*/  @P1 LDG.E.U16 R136, desc[UR60][R10.64] ;  /* 0x0000003c0a881981 */ /* 0x0008a2000c1e1500 */
[----:B------:R-:W-:Y:S02]  /*11e70*/  ISETP.GT.AND P0, PT, R148, 0x66, PT ;  /* 0x000000669400780c */ /* 0x000fe40003f04270 */
[----:B------:R-:W-:Y:S02]  /*11e80*/  PRMT R135, RZ, 0x7610, R135 ;  /* 0x00007610ff877816 */ /* 0x000fe40000000087 */
[----:B----4-:R-:W-:Y:S02]  /*11e90*/  @P2 IMAD.MOV.U32 R11, RZ, RZ, R107 ;  /* 0x000000ffff0b2224 */ /* 0x010fe400078e006b */
[----:B------:R-:W-:Y:S01]  /*11ea0*/  @P2 IMAD.MOV.U32 R10, RZ, RZ, R70 ;  /* 0x000000ffff0a2224 */ /* 0x000fe200078e0046 */
[----:B------:R-:W4:Y:S04]  /*11eb0*/  LDL R107, [R1+0xe1c] ;  /* 0x000e1c00016b7983 */ /* 0x000f280000100800 */
[----:B------:R-:W-:Y:S04]  /*11ec0*/  STL [R1+0x230], R144 ;  /* 0x0002309001007387 */ /* 0x000fe80000100800 */
[----:B------:R-:W4:Y:S01]  /*11ed0*/  LDL R70, [R1+0xe20] ;  /* 0x000e200001467983 */ /* 0x000f220000100800 */
[----:B------:R-:W-:-:S03]  /*11ee0*/  PRMT R134, RZ, 0x7610, R134 ;  /* 0x00007610ff867816 */ /* 0x000fc60000000086 */
[----:B------:R5:W4:Y:S01]  /*11ef0*/  @P2 LDG.E.U16 R135, desc[UR60][R10.64] ;  /* 0x0000003c0a872981 */ /* 0x000b22000c1e1500 */
[----:B------:R-:W-:Y:S01]  /*11f00*/  PRMT R131, RZ, 0x7610, R131 ;  /* 0x00007610ff837816 */ /* 0x000fe20000000083 */
[----:B-----5:R-:W-:Y:S01]  /*11f10*/  @P2 IMAD.MOV.U32 R11, RZ, RZ, R73 ;  /* 0x000000ffff0b2224 */ /* 0x020fe200078e0049 */
[----:B------:R-:W-:Y:S02]  /*11f20*/  PRMT R111, RZ, 0x7610, R111 ;  /* 0x00007610ff6f7816 */ /* 0x000fe4000000006f */
[----:B------:R-:W-:Y:S02]  /*11f30*/  ISETP.GT.AND P1, PT, R148, 0x67, PT ;  /* 0x000000679400780c */ /* 0x000fe40003f24270 */
[----:B------:R-:W-:Y:S01]  /*11f40*/  PRMT R78, RZ, 0x7610, R78 ;  /* 0x00007610ff4e7816 */ /* 0x000fe2000000004e */
[----:B------:R-:W5:Y:S01]  /*11f50*/  LDL R73, [R1+0xe14] ;  /* 0x000e140001497983 */ /* 0x000f620000100800 */
[----:B---3--:R-:W-:-:S03]  /*11f60*/  @P2 IMAD.MOV.U32 R10, RZ, RZ, R66 ;  /* 0x000000ffff0a2224 */ /* 0x008fc600078e0042 */
[----:B------:R-:W3:Y:S04]  /*11f70*/  LDL R66, [R1+0xe18] ;  /* 0x000e180001427983 */ /* 0x000ee80000100800 */
[----:B------:R0:W5:Y:S02]  /*11f80*/  @P2 LDG.E.U16 R134, desc[UR60][R10.64] ;  /* 0x0000003c0a862981 */ /* 0x000164000c1e1500 */
[----:B0-----:R-:W-:Y:S02]  /*11f90*/  @P0 IMAD.MOV.U32 R11, RZ, RZ, R133 ;  /* 0x000000ffff0b0224 */ /* 0x001fe400078e0085 */
[----:B--2---:R-:W-:-:S05]  /*11fa0*/  @P0 IMAD.MOV.U32 R10, RZ, RZ, R132 ;  /* 0x000000ffff0a0224 */ /* 0x004fca00078e0084 */
[----:B------:R0:W2:Y:S02]  /*11fb0*/  @P0 LDG.E.U16 R131, desc[UR60][R10.64] ;  /* 0x0000003c0a830981 */ /* 0x0000a4000c1e1500 */
[----:B0-----:R-:W-:Y:S02]  /*11fc0*/  @P0 IMAD.MOV.U32 R10, RZ, RZ, R79 ;  /* 0x000000ffff0a0224 */ /* 0x001fe400078e004f */
[----:B------:R-:W-:Y:S01]  /*11fd0*/  @P0 IMAD.MOV.U32 R11, RZ, RZ, R81 ;  /* 0x000000ffff0b0224 */ /* 0x000fe200078e0051 */
[----:B------:R-:W2:Y:S04]  /*11fe0*/  LDL R79, [R1+0xe10] ;  /* 0x000e1000014f7983 */ /* 0x000ea80000100800 */
[----:B------:R-:W2:Y:S04]  /*11ff0*/  LDL R81, [R1+0xe0c] ;  /* 0x000e0c0001517983 */ /* 0x000ea80000100800 */
[----:B------:R4:W3:Y:S02]  /*12000*/  @P0 LDG.E.U16 R111, desc[UR60][R10.64] ;  /* 0x0000003c0a6f0981 */ /* 0x0008e4000c1e1500 */
[----:B----4-:R-:W-:-:S02]  /*12010*/  @P1 IMAD.MOV.U32 R10, RZ, RZ, R70 ;  /* 0x000000ffff0a1224 */ /* 0x010fc400078e0046 */
[----:B------:R-:W-:-:S05]  /*12020*/  @P1 IMAD.MOV.U32 R11, RZ, RZ, R107 ;  /* 0x000000ffff0b1224 */ /* 0x000fca00078e006b */
[----:B------:R-:W4:Y:S01]  /*12030*/  @P1 LDG.E.U16 R78, desc[UR60][R10.64] ;  /* 0x0000003c0a4e1981 */ /* 0x000f22000c1e1500 */
[----:B------:R-:W-:-:S03]  /*12040*/  ISETP.GT.AND P2, PT, R148, 0x68, PT ;  /* 0x000000689400780c */ /* 0x000fc60003f44270 */
[----:B---3--:R0:W-:Y:S04]  /*12050*/  STL [R1+0x210], R111 ;  /* 0x0002106f01007387 */ /* 0x0081e80000100800 */
[----:B------:R-:W3:Y:S04]  /*12060*/  LDL R70, [R1+0xe08] ;  /* 0x000e080001467983 */ /* 0x000ee80000100800 */
[----:B------:R-:W3:Y:S04]  /*12070*/  LDL R107, [R1+0xdfc] ;  /* 0x000dfc00016b7983 */ /* 0x000ee80000100800 */
[----:B0-----:R-:W3:Y:S04]  /*12080*/  LDL R111, [R1+0xe04] ;  /* 0x000e0400016f7983 */ /* 0x001ee80000100800 */
[----:B----4-:R0:W-:Y:S04]  /*12090*/  STL [R1+0x20c], R78 ;  /* 0x00020c4e01007387 */ /* 0x0101e80000100800 */
[----:B------:R-:W-:Y:S01]  /*120a0*/  STL [R1+0x220], R136 ;  /* 0x0002208801007387 */ /* 0x000fe20000100800 */
[----:B------:R-:W-:Y:S01]  /*120b0*/  PRMT R130, RZ, 0x7610, R130 ;  /* 0x00007610ff827816 */ /* 0x000fe20000000082 */
[----:B------:R-:W-:-:S02]  /*120c0*/  @P1 IMAD.MOV.U32 R10, RZ, RZ, R66 ;  /* 0x000000ffff0a1224 */ /* 0x000fc400078e0042 */
[----:B-----5:R-:W-:Y:S01]  /*120d0*/  @P1 IMAD.MOV.U32 R11, RZ, RZ, R73 ;  /* 0x000000ffff0b1224 */ /* 0x020fe200078e0049 */
[----:B------:R-:W4:Y:S04]  /*120e0*/  LDL R66, [R1+0xdf8] ;  /* 0x000df80001427983 */ /* 0x000f280000100800 */
[----:B------:R-:W5:Y:S04]  /*120f0*/  LDL R73, [R1+0xdf4] ;  /* 0x000df40001497983 */ /* 0x000f680000100800 */
[----:B------:R2:W5:Y:S04]  /*12100*/  @P1 LDG.E.U16 R130, desc[UR60][R10.64] ;  /* 0x0000003c0a821981 */ /* 0x000568000c1e1500 */
[----:B0-----:R-:W4:Y:S04]  /*12110*/  LDL R78, [R1+0xe00] ;  /* 0x000e0000014e7983 */ /* 0x001f280000100800 */
[----:B------:R-:W-:Y:S01]  /*12120*/  STL [R1+0x21c], R135 ;  /* 0x00021c8701007387 */ /* 0x000fe20000100800 */
[----:B------:R-:W-:Y:S01]  /*12130*/  PRMT R129, RZ, 0x7610, R129 ;  /* 0x00007610ff817816 */ /* 0x000fe20000000081 */
[----:B--2---:R-:W-:-:S02]  /*12140*/  @P2 IMAD.MOV.U32 R10, RZ, RZ, R79 ;  /* 0x000000ffff0a2224 */ /* 0x004fc400078e004f */
[----:B------:R-:W-:Y:S01]  /*12150*/  @P2 IMAD.MOV.U32 R11, RZ, RZ, R81 ;  /* 0x000000ffff0b2224 */ /* 0x000fe200078e0051 */
[----:B------:R-:W2:Y:S04]  /*12160*/  LDL R79, [R1+0xdf0] ;  /* 0x000df000014f7983 */ /* 0x000ea80000100800 */
[----:B------:R-:W2:Y:S04]  /*12170*/  LDL R81, [R1+0xdec] ;  /* 0x000dec0001517983 */ /* 0x000ea80000100800 */
[----:B------:R3:W2:Y:S04]  /*12180*/  @P2 LDG.E.U16 R129, desc[UR60][R10.64] ;  /* 0x0000003c0a812981 */ /* 0x0006a8000c1e1500 */
[----:B------:R-:W-:Y:S01]  /*12190*/  STL [R1+0x218], R134 ;  /* 0x0002188601007387 */ /* 0x000fe20000100800 */
[----:B---3--:R-:W-:-:S03]  /*121a0*/  @P2 IMAD.MOV.U32 R10, RZ, RZ, R70 ;  /* 0x000000ffff0a2224 */ /* 0x008fc600078e0046 */
[----:B------:R-:W3:Y:S01]  /*121b0*/  LDL R70, [R1+0xde8] ;  /* 0x000de80001467983 */ /* 0x000ee20000100800 */
[----:B------:R-:W-:-:S03]  /*121c0*/  @P2 IMAD.MOV.U32 R11, RZ, RZ, R111 ;  /* 0x000000ffff0b2224 */ /* 0x000fc600078e006f */
[----:B------:R-:W3:Y:S01]  /*121d0*/  LDL R111, [R1+0xde4] ;  /* 0x000de400016f7983 */ /* 0x000ee20000100800 */
[C---:B------:R-:W-:Y:S02]  /*121e0*/  ISETP.GT.AND P0, PT, R148.reuse, 0x69, PT ;  /* 0x000000699400780c */ /* 0x040fe40003f04270 */
[----:B------:R-:W-:Y:S02]  /*121f0*/  PRMT R128, RZ, 0x7610, R128 ;  /* 0x00007610ff807816 */ /* 0x000fe40000000080 */
[----:B------:R-:W-:Y:S02]  /*12200*/  ISETP.GT.AND P1, PT, R148, 0x6a, PT ;  /* 0x0000006a9400780c */ /* 0x000fe40003f24270 */
[----:B------:R-:W-:Y:S01]  /*12210*/  PRMT R127, RZ, 0x7610, R127 ;  /* 0x00007610ff7f7816 */ /* 0x000fe2000000007f */
[----:B------:R-:W-:Y:S04]  /*12220*/  STL [R1+0x214], R131 ;  /* 0x0002148301007387 */ /* 0x000fe80000100800 */
[----:B------:R4:W3:Y:S01]  /*12230*/  @P2 LDG.E.U16 R128, desc[UR60][R10.64] ;  /* 0x0000003c0a802981 */ /* 0x0008e2000c1e1500 */
[----:B------:R-:W-:Y:S01]  /*12240*/  PRMT R126, RZ, 0x7610, R126 ;  /* 0x00007610ff7e7816 */ /* 0x000fe2000000007e */
[----:B----4-:R-:W-:-:S02]  /*12250*/  @P0 IMAD.MOV.U32 R10, RZ, RZ, R78 ;  /* 0x000000ffff0a0224 */ /* 0x010fc400078e004e */
[----:B------:R-:W-:Y:S01]  /*12260*/  @P0 IMAD.MOV.U32 R11, RZ, RZ, R107 ;  /* 0x000000ffff0b0224 */ /* 0x000fe200078e006b */
[----:B------:R-:W4:Y:S04]  /*12270*/  LDL R78, [R1+0xde0] ;  /* 0x000de000014e7983 */ /* 0x000f280000100800 */
[----:B------:R-:W4:Y:S04]  /*12280*/  LDL R107, [R1+0xddc] ;  /* 0x000ddc00016b7983 */ /* 0x000f280000100800 */
[----:B------:R0:W4:Y:S02]  /*12290*/  @P0 LDG.E.U16 R127, desc[UR60][R10.64] ;  /* 0x0000003c0a7f0981 */ /* 0x000124000c1e1500 */
[----:B0-----:R-:W-:-:S02]  /*122a0*/  @P0 IMAD.MOV.U32 R10, RZ, RZ, R66 ;  /* 0x000000ffff0a0224 */ /* 0x001fc400078e0042 */
[----:B-----5:R-:W-:Y:S01]  /*122b0*/  @P0 IMAD.MOV.U32 R11, RZ, RZ, R73 ;  /* 0x000000ffff0b0224 */ /* 0x020fe200078e0049 */
[----:B------:R-:W5:Y:S04]  /*122c0*/  LDL R66, [R1+0xdd8] ;  /* 0x000dd80001427983 */ /* 0x000f680000100800 */
[----:B------:R-:W5:Y:S04]  /*122d0*/  LDL R73, [R1+0xdd4] ;  /* 0x000dd40001497983 */ /* 0x000f680000100800 */
[----:B------:R2:W5:Y:S01]  /*122e0*/  @P0 LDG.E.U16 R126, desc[UR60][R10.64] ;  /* 0x0000003c0a7e0981 */ /* 0x000562000c1e1500 */
[----:B------:R-:W-:Y:S01]  /*122f0*/  PRMT R125, RZ, 0x7610, R125 ;  /* 0x00007610ff7d7816 */ /* 0x000fe2000000007d */
[----:B--2---:R-:W-:-:S02]  /*12300*/  @P1 IMAD.MOV.U32 R10, RZ, RZ, R79 ;  /* 0x000000ffff0a1224 */ /* 0x004fc400078e004f */
[----:B------:R-:W-:Y:S01]  /*12310*/  @P1 IMAD.MOV.U32 R11, RZ, RZ, R81 ;  /* 0x000000ffff0b1224 */ /* 0x000fe200078e0051 */
[----:B------:R-:W2:Y:S04]  /*12320*/  LDL R79, [R1+0xdd0] ;  /* 0x000dd000014f7983 */ /* 0x000ea80000100800 */
[----:B------:R-:W2:Y:S04]  /*12330*/  LDL R81, [R1+0xdcc] ;  /* 0x000dcc0001517983 */ /* 0x000ea80000100800 */
[----:B------:R3:W2:Y:S02]  /*12340*/  @P1 LDG.E.U16 R125, desc[UR60][R10.64] ;  /* 0x0000003c0a7d1981 */ /* 0x0006a4000c1e1500 */
[----:B---3--:R-:W-:-:S02]  /*12350*/  @P1 IMAD.MOV.U32 R10, RZ, RZ, R70 ;  /* 0x000000ffff0a1224 */ /* 0x008fc400078e0046 */
[----:B------:R-:W-:Y:S02]  /*12360*/  @P1 IMAD.MOV.U32 R11, RZ, RZ, R111 ;  /* 0x000000ffff0b1224 */ /* 0x000fe400078e006f */
[----:B------:R-:W3:Y:S04]  /*12370*/  LDL R111, [R1+0xdc4] ;  /* 0x000dc400016f7983 */ /* 0x000ee80000100800 */
[----:B------:R-:W-:Y:S04]  /*12380*/  STL [R1+0x208], R130 ;  /* 0x0002088201007387 */ /* 0x000fe80000100800 */
[----:B------:R-:W3:Y:S01]  /*12390*/  LDL R70, [R1+0xdc8] ;  /* 0x000dc80001467983 */ /* 0x000ee20000100800 */
[----:B------:R-:W-:-:S02]  /*123a0*/  ISETP.GT.AND P2, PT, R148, 0x6b, PT ;  /* 0x0000006b9400780c */ /* 0x000fc40003f44270 */
[----:B------:R-:W-:Y:S02]  /*123b0*/  PRMT R124, RZ, 0x7610, R124 ;  /* 0x00007610ff7c7816 */ /* 0x000fe4000000007c */
[----:B------:R-:W-:Y:S02]  /*123c0*/  ISETP.GT.AND P0, PT, R148, 0x6c, PT ;  /* 0x0000006c9400780c */ /* 0x000fe40003f04270 */
[----:B------:R-:W-:Y:S02]  /*123d0*/  PRMT R123, RZ, 0x7610, R123 ;  /* 0x00007610ff7b7816 */ /* 0x000fe4000000007b */
[----:B------:R4:W3:Y:S01]  /*123e0*/  @P1 LDG.E.U16 R124, desc[UR60][R10.64] ;  /* 0x0000003c0a7c1981 */ /* 0x0008e2000c1e1500 */
[----:B------:R-:W-:-:S04]  /*123f0*/  PRMT R122, RZ, 0x7610, R122 ;  /* 0x00007610ff7a7816 */ /* 0x000fc8000000007a */
[----:B----4-:R-:W-:Y:S02]  /*12400*/  @P2 IMAD.MOV.U32 R10, RZ, RZ, R78 ;  /* 0x000000ffff0a2224 */ /* 0x010fe400078e004e */
[----:B------:R-:W-:Y:S01]  /*12410*/  @P2 IMAD.MOV.U32 R11, RZ, RZ, R107 ;  /* 0x000000ffff0b2224 */ /* 0x000fe200078e006b */
[----:B------:R-:W-:Y:S01]  /*12420*/  PRMT R115, RZ, 0x7610, R115 ;  /* 0x00007610ff737816 */ /* 0x000fe20000000073 */
[----:B------:R-:W4:Y:S04]  /*12430*/  LDL R78, [R1+0xdc0] ;  /* 0x000dc000014e7983 */ /* 0x000f280000100800 */
[----:B------:R5:W4:Y:S01]  /*12440*/  @P2 LDG.E.U16 R123, desc[UR60][R10.64] ;  /* 0x0000003c0a7b2981 */ /* 0x000b22000c1e1500 */
[----:B------:R-:W-:-:S03]  /*12450*/  PRMT R113, RZ, 0x7610, R113 ;  /* 0x00007610ff717816 */ /* 0x000fc60000000071 */
[----:B------:R-:W4:Y:S01]  /*12460*/  LDL R107, [R1+0xdbc] ;  /* 0x000dbc00016b7983 */ /* 0x000f220000100800 */
[----:B-----5:R-:W-:Y:S02]  /*12470*/  @P2 IMAD.MOV.U32 R10, RZ, RZ, R66 ;  /* 0x000000ffff0a2224 */ /* 0x020fe400078e0042 */
[----:B------:R-:W-:-:S05]  /*12480*/  @P2 IMAD.MOV.U32 R11, RZ, RZ, R73 ;  /* 0x000000ffff0b2224 */ /* 0x000fca00078e0049 */
[----:B------:R2:W5:Y:S02]  /*12490*/  @P2 LDG.E.U16 R122, desc[UR60][R10.64] ;  /* 0x0000003c0a7a2981 */ /* 0x000564000c1e1500 */
[----:B--2---:R-:W-:Y:S02]  /*124a0*/  @P0 IMAD.MOV.U32 R10, RZ, RZ, R79 ;  /* 0x000000ffff0a0224 */ /* 0x004fe400078e004f */
[----:B------:R-:W-:-:S05]  /*124b0*/  @P0 IMAD.MOV.U32 R11, RZ, RZ, R81 ;  /* 0x000000ffff0b0224 */ /* 0x000fca00078e0051 */
[----:B------:R3:W2:Y:S04]  /*124c0*/  @P0 LDG.E.U16 R115, desc[UR60][R10.64] ;  /* 0x0000003c0a730981 */ /* 0x0006a8000c1e1500 */
[----:B------:R-:W-:Y:S04]  /*124d0*/  STL [R1+0x50], R129 ;  /* 0x0000508101007387 */ /* 0x000fe80000100800 */
[----:B------:R-:W5:Y:S04]  /*124e0*/  LDL R73, [R1+0xdb4] ;  /* 0x000db40001497983 */ /* 0x000f680000100800 */
[----:B------:R-:W-:Y:S04]  /*124f0*/  STL [R1+0x4c], R128 ;  /* 0x00004c8001007387 */ /* 0x000fe80000100800 */
[----:B------:R-:W5:Y:S01]  /*12500*/  LDL R66, [R1+0xdb8] ;  /* 0x000db80001427983 */ /* 0x000f620000100800 */
[----:B------:R-:W-:-:S03]  /*12510*/  ISETP.GT.AND P1, PT, R148, 0x6d, PT ;  /* 0x0000006d9400780c */ /* 0x000fc60003f24270 */
[----:B------:R-:W5:Y:S01]  /*12520*/  LDL R81, [R1+0xdac] ;  /* 0x000dac0001517983 */ /* 0x000f620000100800 */
[----:B---3--:R-:W-:Y:S02]  /*12530*/  @P0 IMAD.MOV.U32 R11, RZ, RZ, R111 ;  /* 0x000000ffff0b0224 */ /* 0x008fe400078e006f */
[----:B------:R-:W-:-:S05]  /*12540*/  @P0 IMAD.MOV.U32 R10, RZ, RZ, R70 ;  /* 0x000000ffff0a0224 */ /* 0x000fca00078e0046 */
[----:B------:R4:W3:Y:S04]  /*12550*/  @P0 LDG.E.U16 R113, desc[UR60][R10.64] ;  /* 0x0000003c0a710981 */ /* 0x0008e8000c1e1500 */
[----:B------:R-:W-:Y:S04]  /*12560*/  STL [R1+0x130], R127 ;  /* 0x0001307f01007387 */ /* 0x000fe80000100800 */
[----:B------:R-:W3:Y:S01]  /*12570*/  LDL R79, [R1+0xdb0] ;  /* 0x000db000014f7983 */ /* 0x000ee20000100800 */
[----:B------:R-:W-:Y:S01]  /*12580*/  PRMT R121, RZ, 0x7610, R121 ;  /* 0x00007610ff797816 */ /* 0x000fe20000000079 */
[----:B----4-:R-:W-:-:S02]  /*12590*/  @P1 IMAD.MOV.U32 R10, RZ, RZ, R78 ;  /* 0x000000ffff0a1224 */ /* 0x010fc400078e004e */
[----:B------:R-:W-:-:S05]  /*125a0*/  @P1 IMAD.MOV.U32 R11, RZ, RZ, R107 ;  /* 0x000000ffff0b1224 */ /* 0x000fca00078e006b */
[----:B------:R5:W4:Y:S04]  /*125b0*/  @P1 LDG.E.U16 R121, desc[UR60][R10.64] ;  /* 0x0000003c0a791981 */ /* 0x000b28000c1e1500 */
[----:B--2---:R0:W-:Y:S04]  /*125c0*/  STL [R1+0x1f4], R115 ;  /* 0x0001f47301007387 */ /* 0x0041e80000100800 */
[----:B------:R-:W-:Y:S04]  /*125d0*/  STL [R1+0x12c], R126 ;  /* 0x00012c7e01007387 */ /* 0x000fe80000100800 */
[----:B------:R-:W2:Y:S04]  /*125e0*/  LDL R111, [R1+0xda8] ;  /* 0x000da800016f7983 */ /* 0x000ea80000100800 */
[----:B------:R-:W4:Y:S04]  /*125f0*/  LDL R70, [R1+0xda0] ;  /* 0x000da00001467983 */ /* 0x000f280000100800 */
[----:B0-----:R-:W4:Y:S04]  /*12600*/  LDL R115, [R1+0xda4] ;  /* 0x000da40001737983 */ /* 0x001f280000100800 */
[----:B------:R-:W-:Y:S04]  /*12610*/  STL [R1+0x204], R125 ;  /* 0x0002047d01007387 */ /* 0x000fe80000100800 */
[----:B------:R-:W4:Y:S01]  /*12620*/  LDL R78, [R1+0xd9c] ;  /* 0x000d9c00014e7983 */ /* 0x000f220000100800 */
[----:B-----5:R-:W-:-:S02]  /*12630*/  @P1 IMAD.MOV.U32 R10, RZ, RZ, R66 ;  /* 0x000000ffff0a1224 */ /* 0x020fc400078e0042 */
[----:B------:R-:W-:Y:S01]  /*12640*/  @P1 IMAD.MOV.U32 R11, RZ, RZ, R73 ;  /* 0x000000ffff0b1224 */ /* 0x000fe200078e0049 */
[----:B---3--:R0:W-:Y:S04]  /*12650*/  STL [R1+0x1f0], R113 ;  /* 0x0001f07101007387 */ /* 0x0081e80000100800 */
[----:B------:R-:W3:Y:S04]  /*12660*/  LDL R107, [R1+0xd98] ;  /* 0x000d9800016b7983 */ /* 0x000ee80000100800 */
[----:B0-----:R-:W5:Y:S04]  /*12670*/  LDL R113, [R1+0xd94] ;  /* 0x000d940001717983 */ /* 0x001f680000100800 */
[----:B------:R-:W-:Y:S04]  /*12680*/  STL [R1+0x200], R124 ;  /* 0x0002007c01007387 */ /* 0x000fe80000100800 */
[----:B------:R-:W5:Y:S04]  /*12690*/  LDL R73, [R1+0xd8c] ;  /* 0x000d8c0001497983 */ /* 0x000f680000100800 */
[----:B------:R-:W5:Y:S01]  /*126a0*/  LDL R66, [R1+0xd90] ;  /* 0x000d900001427983 */ /* 0x000f620000100800 */
[----:B------:R-:W-:-:S02]  /*126b0*/  ISETP.GT.AND P2, PT, R148, 0x6e, PT ;  /* 0x0000006e9400780c */ /* 0x000fc40003f44270 */
[----:B------:R-:W-:Y:S02]  /*126c0*/  PRMT R120, RZ, 0x7610, R120 ;  /* 0x00007610ff787816 */ /* 0x000fe40000000078 */
[----:B------:R-:W-:Y:S02]  /*126d0*/  ISETP.GT.AND P0, PT, R148, 0x6f, PT ;  /* 0x0000006f9400780c */ /* 0x000fe40003f04270 */
[----:B------:R-:W-:Y:S02]  /*126e0*/  PRMT R119, RZ, 0x7610, R119 ;  /* 0x00007610ff777816 */ /* 0x000fe40000000077 */
[----:B------:R0:W5:Y:S01]  /*126f0*/  @P1 LDG.E.U16 R120, desc[UR60][R10.64] ;  /* 0x0000003c0a781981 */ /* 0x000162000c1e1500 */
[----:B------:R-:W-:-:S04]  /*12700*/  PRMT R118, RZ, 0x7610, R118 ;  /* 0x00007610ff767816 */ /* 0x000fc80000000076 */
[----:B0-----:R-:W-:Y:S02]  /*12710*/  @P2 IMAD.MOV.U32 R10, RZ, RZ, R79 ;  /* 0x000000ffff0a2224 */ /* 0x001fe400078e004f */
[----:B------:R-:W-:Y:S01]  /*12720*/  @P2 IMAD.MOV.U32 R11, RZ, RZ, R81 ;  /* 0x000000ffff0b2224 */ /* 0x000fe200078e0051 */
[----:B------:R-:W-:Y:S04]  /*12730*/  STL [R1+0x1fc], R123 ;  /* 0x0001fc7b01007387 */ /* 0x000fe80000100800 */
[----:B------:R-:W5:Y:S04]  /*12740*/  LDL R81, [R1+0xd84] ;  /* 0x000d840001517983 */ /* 0x000f680000100800 */
[----:B------:R-:W5:Y:S04]  /*12750*/  LDL R79, [R1+0xd88] ;  /* 0x000d8800014f7983 */ /* 0x000f680000100800 */
[----:B------:R2:W5:Y:S01]  /*12760*/  @P2 LDG.E.U16 R119, desc[UR60][R10.64] ;  /* 0x0000003c0a772981 */ /* 0x000562000c1e1500 */
[----:B------:R-:W-:-:S02]  /*12770*/  ISETP.GT.AND P1, PT, R148, 0x70, PT ;  /* 0x000000709400780c */ /* 0x000fc40003f24270 */
[----:B------:R-:W-:Y:S01]  /*12780*/  PRMT R117, RZ, 0x7610, R117 ;  /* 0x00007610ff757816 */ /* 0x000fe20000000075 */
[----:B------:R-:W-:Y:S01]  /*12790*/  STL [R1+0x1f8], R122 ;  /* 0x0001f87a01007387 */ /* 0x000fe20000100800 */
[----:B--2---:R-:W-:Y:S01]  /*127a0*/  @P2 IMAD.MOV.U32 R10, RZ, RZ, R111 ;  /* 0x000000ffff0a2224 */ /* 0x004fe200078e006f */
[----:B------:R-:W-:Y:S02]  /*127b0*/  PRMT R99, RZ, 0x7610, R99 ;  /* 0x00007610ff637816 */ /* 0x000fe40000000063 */
[----:B------:R-:W2:Y:S01]  /*127c0*/  LDL R111, [R1+0xd80] ;  /* 0x000d8000016f7983 */ /* 0x000ea20000100800 */
[----:B----4-:R-:W-:-:S03]  /*127d0*/  @P2 IMAD.MOV.U32 R11, RZ, RZ, R115 ;  /* 0x000000ffff0b2224 */ /* 0x010fc600078e0073 */
[----:B------:R-:W4:Y:S04]  /*127e0*/  LDL R115, [R1+0xd7c] ;  /* 0x000d7c0001737983 */ /* 0x000f280000100800 */
[----:B------:R0:W4:Y:S02]  /*127f0*/  @P2 LDG.E.U16 R118, desc[UR60][R10.64] ;  /* 0x0000003c0a762981 */ /* 0x000124000c1e1500 */
[----:B0-----:R-:W-:Y:S02]  /*12800*/  @P0 IMAD.MOV.U32 R10, RZ, RZ, R70 ;  /* 0x000000ffff0a0224 */ /* 0x001fe400078e0046 */
[----:B------:R-:W-:Y:S01]  /*12810*/  @P0 IMAD.MOV.U32 R11, RZ, RZ, R78 ;  /* 0x000000ffff0b0224 */ /* 0x000fe200078e004e */
[----:B------:R-:W4:Y:S04]  /*12820*/  LDL R70, [R1+0xd78] ;  /* 0x000d780001467983 */ /* 0x000f280000100800 */
[----:B------:R-:W4:Y:S04]  /*12830*/  LDL R78, [R1+0xd74] ;  /* 0x000d7400014e7983 */ /* 0x000f280000100800 */
[----:B------:R3:W4:Y:S01]  /*12840*/  @P0 LDG.E.U16 R117, desc[UR60][R10.64] ;  /* 0x0000003c0a750981 */ /* 0x000722000c1e1500 */
[----:B------:R-:W-:Y:S01]  /*12850*/  PRMT R105, RZ, 0x7610, R105 ;  /* 0x00007610ff697816 */ /* 0x000fe20000000069 */
[----:B---3--:R-:W-:-:S02]  /*12860*/  @P0 IMAD.MOV.U32 R10, RZ, RZ, R107 ;  /* 0x000000ffff0a0224 */ /* 0x008fc400078e006b */
[----:B------:R-:W3:Y:S01]  /*12870*/  LDL R107, [R1+0xd70] ;  /* 0x000d7000016b7983 */ /* 0x000ee20000100800 */
[----:B-----5:R-:W-:-:S03]  /*12880*/  @P0 IMAD.MOV.U32 R11, RZ, RZ, R113 ;  /* 0x000000ffff0b0224 */ /* 0x020fc600078e0071 */
[----:B------:R-:W5:Y:S04]  /*12890*/  LDL R113, [R1+0xd6c] ;  /* 0x000d6c0001717983 */ /* 0x000f680000100800 */
[----:B------:R0:W5:Y:S02]  /*128a0*/  @P0 LDG.E.U16 R99, desc[UR60][R10.64] ;  /* 0x0000003c0a630981 */ /* 0x000164000c1e1500 */
[----:B0-----:R-:W-:Y:S02]  /*128b0*/  @P1 IMAD.MOV.U32 R10, RZ, RZ, R66 ;  /* 0x000000ffff0a1224 */ /* 0x001fe400078e0042 */
[----:B------:R-:W-:Y:S01]  /*128c0*/  @P1 IMAD.MOV.U32 R11, RZ, RZ, R73 ;  /* 0x000000ffff0b1224 */ /* 0x000fe200078e0049 */
[----:B------:R-:W-:Y:S02]  /*128d0*/  ISETP.GT.AND P2, PT, R148, 0x71, PT ;  /* 0x000000719400780c */ /* 0x000fe40003f44270 */
[----:B------:R-:W-:-:S02]  /*128e0*/  PRMT R116, RZ, 0x7610, R116 ;  /* 0x00007610ff747816 */ /* 0x000fc40000000074 */
[----:B------:R-:W-:Y:S02]  /*128f0*/  PRMT R110, RZ, 0x7610, R110 ;  /* 0x00007610ff6e7816 */ /* 0x000fe4000000006e */
[----:B------:R-:W-:Y:S01]  /*12900*/  ISETP.GT.AND P0, PT, R148, 0x72, PT ;  /* 0x000000729400780c */ /* 0x000fe20003f04270 */
[----:B------:R0:W5:Y:S04]  /*12910*/  @P1 LDG.E.U16 R105, desc[UR60][R10.64] ;  /* 0x0000003c0a691981 */ /* 0x000168000c1e1500 */
[----:B------:R-:W5:Y:S01]  /*12920*/  LDL R73, [R1+0xd64] ;  /* 0x000d640001497983 */ /* 0x000f620000100800 */
[----:B0-----:R-:W-:Y:S02]  /*12930*/  @P1 IMAD.MOV.U32 R10, RZ, RZ, R79 ;  /* 0x000000ffff0a1224 */ /* 0x001fe400078e004f */
[----:B------:R-:W-:-:S05]  /*12940*/  @P1 IMAD.MOV.U32 R11, RZ, RZ, R81 ;  /* 0x000000ffff0b1224 */ /* 0x000fca00078e0051 */
[----:B------:R2:W5:Y:S01]  /*12950*/  @P1 LDG.E.U16 R116, desc[UR60][R10.64] ;  /* 0x0000003c0a741981 */ /* 0x000562000c1e1500 */
[----:B------:R-:W-:-:S03]  /*12960*/  PRMT R114, RZ, 0x7610, R114 ;  /* 0x00007610ff727816 */ /* 0x000fc60000000072 */
[----:B------:R-:W-:Y:S04]  /*12970*/  STL [R1+0x1ec], R121 ;  /* 0x0001ec7901007387 */ /* 0x000fe80000100800 */
[----:B------:R-:W5:Y:S01]  /*12980*/  LDL R66, [R1+0xd68] ;  /* 0x000d680001427983 */ /* 0x000f620000100800 */
[----:B--2---:R-:W-:Y:S02]  /*12990*/  @P2 IMAD.MOV.U32 R10, RZ, RZ, R111 ;  /* 0x000000ffff0a2224 */ /* 0x004fe400078e006f */
[----:B----4-:R-:W-:-:S05]  /*129a0*/  @P2 IMAD.MOV.U32 R11, RZ, RZ, R115 ;  /* 0x000000ffff0b2224 */ /* 0x010fca00078e0073 */
[----:B------:R0:W2:Y:S01]  /*129b0*/  @P2 LDG.E.U16 R110, desc[UR60][R10.64] ;  /* 0x0000003c0a6e2981 */ /* 0x0000a2000c1e1500 */
[----:B------:R-:W-:Y:S01]  /*129c0*/  PRMT R103, RZ, 0x7610, R103 ;  /* 0x00007610ff677816 */ /* 0x000fe20000000067 */
[----:B0-----:R-:W-:Y:S02]  /*129d0*/  @P2 IMAD.MOV.U32 R10, RZ, RZ, R70 ;  /* 0x000000ffff0a2224 */ /* 0x001fe400078e0046 */
[----:B------:R-:W-:-:S05]  /*129e0*/  @P2 IMAD.MOV.U32 R11, RZ, RZ, R78 ;  /* 0x000000ffff0b2224 */ /* 0x000fca00078e004e */
[----:B------:R3:W4:Y:S02]  /*129f0*/  @P2 LDG.E.U16 R114, desc[UR60][R10.64] ;  /* 0x0000003c0a722981 */ /* 0x000724000c1e1500 */
[----:B---3--:R-:W-:Y:S02]  /*12a00*/  @P0 IMAD.MOV.U32 R10, RZ, RZ, R107 ;  /* 0x000000ffff0a0224 */ /* 0x008fe400078e006b */
[----:B-----5:R0:W-:Y:S01]  /*12a10*/  STL [R1+0x1d8], R99 ;  /* 0x0001d86301007387 */ /* 0x0201e20000100800 */
[----:B------:R-:W-:-:S05]  /*12a20*/  @P0 IMAD.MOV.U32 R11, RZ, RZ, R113 ;  /* 0x000000ffff0b0224 */ /* 0x000fca00078e0071 */
[----:B------:R1:W3:Y:S04]  /*12a30*/  @P0 LDG.E.U16 R103, desc[UR60][R10.64] ;  /* 0x0000003c0a670981 */ /* 0x0002e8000c1e1500 */
[----:B0-----:R-:W5:Y:S04]  /*12a40*/  LDL R99, [R1+0xd60] ;  /* 0x000d600001637983 */ /* 0x001f680000100800 */
[----:B------:R-:W-:Y:S04]  /*12a50*/  STL [R1+0x1e8], R120 ;  /* 0x0001e87801007387 */ /* 0x000fe80000100800 */
[----:B------:R0:W-:Y:S04]  /*12a60*/  STL [R1+0x48], R105 ;  /* 0x0000486901007387 */ /* 0x0001e80000100800 */
[----:B------:R-:W4:Y:S04]  /*12a70*/  LDL R81, [R1+0xd54] ;  /* 0x000d540001517983 */ /* 0x000f280000100800 */
[----:B------:R-:W4:Y:S04]  /*12a80*/  LDL R79, [R1+0xd58] ;  /* 0x000d5800014f7983 */ /* 0x000f280000100800 */
[----:B0-----:R-:W4:Y:S01]  /*12a90*/  LDL R105, [R1+0xd5c] ;  /* 0x000d5c0001697983 */ /* 0x001f220000100800 */
[----:B------:R-:W-:-:S03]  /*12aa0*/  ISETP.GT.AND P1, PT, R148, 0x73, PT ;  /* 0x000000739400780c */ /* 0x000fc60003f24270 */
[----:B------:R-:W-:Y:S01]  /*12ab0*/  STL [R1+0x1e4], R119 ;  /* 0x0001e47701007387 */ /* 0x000fe20000100800 */
[----:B------:R-:W-:Y:S01]  /*12ac0*/  PRMT R112, RZ, 0x7610, R112 ;  /* 0x00007610ff707816 */ /* 0x000fe20000000070 */
[----:B-1----:R-:W-:Y:S02]  /*12ad0*/  @P0 IMAD.MOV.U32 R11, RZ, RZ, R73 ;  /* 0x000000ffff0b0224 */ /* 0x002fe400078e0049 */
[----:B------:R-:W-:Y:S01]  /*12ae0*/  @P0 IMAD.MOV.U32 R10, RZ, RZ, R66 ;  /* 0x000000ffff0a0224 */ /* 0x000fe200078e0042 */
[----:B------:R-:W-:-:S04]  /*12af0*/  PRMT R97, RZ, 0x7610, R97 ;  /* 0x00007610ff617816 */ /* 0x000fc80000000061 */
[----:B------:R5:W4:Y:S04]  /*12b00*/  @P0 LDG.E.U16 R112, desc[UR60][R10.64] ;  /* 0x0000003c0a700981 */ /* 0x000b28000c1e1500 */
[----:B--2---:R0:W-:Y:S04]  /*12b10*/  STL [R1+0x128], R110 ;  /* 0x0001286e01007387 */ /* 0x0041e80000100800 */
[----:B------:R-:W-:Y:S04]  /*12b20*/  STL [R1+0x1e0], R118 ;  /* 0x0001e07601007387 */ /* 0x000fe80000100800 */
[----:B------:R-:W2:Y:S04]  /*12b30*/  LDL R111, [R1+0xd4c] ;  /* 0x000d4c00016f7983 */ /* 0x000ea80000100800 */
[----:B------:R-:W2:Y:S04]  /*12b40*/  LDL R78, [R1+0xd44] ;  /* 0x000d4400014e7983 */ /* 0x000ea80000100800 */
[----:B0-----:R-:W2:Y:S04]  /*12b50*/  LDL R110, [R1+0xd50] ;  /* 0x000d5000016e7983 */ /* 0x001ea80000100800 */
[----:B------:R-:W-:Y:S04]  /*12b60*/  STL [R1+0x1dc], R117 ;  /* 0x0001dc7501007387 */ /* 0x000fe80000100800 */
[----:B------:R-:W2:Y:S04]  /*12b70*/  LDL R70, [R1+0xd48] ;  /* 0x000d480001467983 */ /* 0x000ea80000100800 */
[----:B------:R-:W2:Y:S01]  /*12b80*/  LDL R107, [R1+0xd3c] ;  /* 0x000d3c00016b7983 */ /* 0x000ea20000100800 */
[----:B------:R-:W-:-:S03]  /*12b90*/  PRMT R91, RZ, 0x7610, R91 ;  /* 0x00007610ff5b7816 */ /* 0x000fc6000000005b */
[----:B---3--:R0:W-:Y:S04]  /*12ba0*/  STL [R1+0x1d4], R103 ;  /* 0x0001d46701007387 */ /* 0x0081e80000100800 */
[----:B------:R-:W3:Y:S01]  /*12bb0*/  LDL R73, [R1+0xd34] ;  /* 0x000d340001497983 */ /* 0x000ee20000100800 */
[----:B-----5:R-:W-:-:S03]  /*12bc0*/  @P1 IMAD.MOV.U32 R10, RZ, RZ, R99 ;  /* 0x000000ffff0a1224 */ /* 0x020fc600078e0063 */
[----:B------:R-:W5:Y:S04]  /*12bd0*/  LDL R66, [R1+0xd38] ;  /* 0x000d380001427983 */ /* 0x000f680000100800 */
[----:B------:R-:W3:Y:S04]  /*12be0*/  LDL R99, [R1+0xd30] ;  /* 0x000d300001637983 */ /* 0x000ee80000100800 */
[----:B0-----:R-:W5:Y:S01]  /*12bf0*/  LDL R103, [R1+0xd40] ;  /* 0x000d400001677983 */ /* 0x001f620000100800 */
[----:B----4-:R-:W-:-:S03]  /*12c00*/  @P1 IMAD.MOV.U32 R11, RZ, RZ, R105 ;  /* 0x000000ffff0b1224 */ /* 0x010fc600078e0069 */
[----:B------:R-:W4:Y:S04]  /*12c10*/  LDL R105, [R1+0xd2c] ;  /* 0x000d2c0001697983 */ /* 0x000f280000100800 */
[----:B------:R0:W3:Y:S02]  /*12c20*/  @P1 LDG.E.U16 R97, desc[UR60][R10.64] ;  /* 0x0000003c0a611981 */ /* 0x0000e4000c1e1500 */
[----:B0-----:R-:W-:Y:S02]  /*12c30*/  @P1 IMAD.MOV.U32 R10, RZ, RZ, R79 ;  /* 0x000000ffff0a1224 */ /* 0x001fe400078e004f */
[----:B------:R-:W-:-:S05]  /*12c40*/  @P1 IMAD.MOV.U32 R11, RZ, RZ, R81 ;  /* 0x000000ffff0b1224 */ /* 0x000fca00078e0051 */
[----:B------:R2:W4:Y:S01]  /*12c50*/  @P1 LDG.E.U16 R91, desc[UR60][R10.64] ;  /* 0x0000003c0a5b1981 */ /* 0x000522000c1e1500 */
[C---:B------:R-:W-:Y:S02]  /*12c60*/  ISETP.GT.AND P2, PT, R148.reuse, 0x74, PT ;  /* 0x000000749400780c */ /* 0x040fe40003f44270 */
[----:B------:R-:W-:Y:S02]  /*12c70*/  ISETP.GT.AND P0, PT, R148, 0x75, PT ;  /* 0x000000759400780c */ /* 0x000fe40003f04270 */
[----:B------:R-:W-:Y:S02]  /*12c80*/  PRMT R109, RZ, 0x7610, R109 ;  /* 0x00007610ff6d7816 */ /* 0x000fe4000000006d */
[----:B------:R-:W-:-:S07]  /*12c90*/  PRMT R108, RZ, 0x7610, R108 ;  /* 0x00007610ff6c7816 */ /* 0x000fce000000006c */
[----:B--2---:R-:W-:Y:S02]  /*12ca0*/  @P2 IMAD.MOV.U32 R11, RZ, RZ, R111 ;  /* 0x000000ffff0b2224 */ /* 0x004fe400078e006f */
[----:B------:R-:W-:-:S05]  /*12cb0*/  @P2 IMAD.MOV.U32 R10, RZ, RZ, R110 ;  /* 0x000000ffff0a2224 */ /* 0x000fca00078e006e */
[----:B------:R0:W2:Y:S01]  /*12cc0*/  @P2 LDG.E.U16 R109, desc[UR60][R10.64] ;  /* 0x0000003c0a6d2981 */ /* 0x0000a2000c1e1500 */
[----:B------:R-:W-:Y:S02]  /*12cd0*/  ISETP.GT.AND P1, PT, R148, 0x76, PT ;  /* 0x000000769400780c */ /* 0x000fe40003f24270 */
[----:B------:R-:W-:Y:S01]  /*12ce0*/  PRMT R102, RZ, 0x7610, R102 ;  /* 0x00007610ff667816 */ /* 0x000fe20000000066 */
[----:B------:R-:W-:Y:S04]  /*12cf0*/  STL [R1+0x44], R116 ;  /* 0x0000447401007387 */ /* 0x000fe80000100800 */
[----:B------:R-:W2:Y:S04]  /*12d00*/  LDL R81, [R1+0xd24] ;  /* 0x000d240001517983 */ /* 0x000ea80000100800 */
[----:B------:R-:W2:Y:S01]  /*12d10*/  LDL R79, [R1+0xd28] ;  /* 0x000d2800014f7983 */ /* 0x000ea20000100800 */
[----:B0-----:R-:W-:-:S02]  /*12d20*/  @P2 IMAD.MOV.U32 R10, RZ, RZ, R70 ;  /* 0x000000ffff0a2224 */ /* 0x001fc400078e0046 */
[----:B------:R-:W-:-:S05]  /*12d30*/  @P2 IMAD.MOV.U32 R11, RZ, RZ, R78 ;  /* 0x000000ffff0b2224 */ /* 0x000fca00078e004e */
[----:B------:R0:W2:Y:S01]  /*12d40*/  @P2 LDG.E.U16 R108, desc[UR60][R10.64] ;  /* 0x0000003c0a6c2981 */ /* 0x0000a2000c1e1500 */
[----:B------:R-:W-:Y:S01]  /*12d50*/  PRMT R106, RZ, 0x7610, R106 ;  /* 0x00007610ff6a7816 */ /* 0x000fe2000000006a */
[----:B0-----:R-:W-:Y:S01]  /*12d60*/  @P0 IMAD.MOV.U32 R11, RZ, RZ, R107 ;  /* 0x000000ffff0b0224 */ /* 0x001fe200078e006b */
[----:B------:R-:W-:Y:S01]  /*12d70*/  PRMT R95, RZ, 0x7610, R95 ;  /* 0x00007610ff5f7816 */ /* 0x000fe2000000005f */
[----:B-----5:R-:W-:-:S05]  /*12d80*/  @P0 IMAD.MOV.U32 R10, RZ, RZ, R103 ;  /* 0x000000ffff0a0224 */ /* 0x020fca00078e0067 */
[----:B------:R0:W5:Y:S04]  /*12d90*/  @P0 LDG.E.U16 R102, desc[UR60][R10.64] ;  /* 0x0000003c0a660981 */ /* 0x000168000c1e1500 */
[----:B---3--:R1:W-:Y:S01]  /*12da0*/  STL [R1+0x1cc], R97 ;  /* 0x0001cc6101007387 */ /* 0x0083e20000100800 */
[----:B0-----:R-:W-:Y:S02]  /*12db0*/  @P0 IMAD.MOV.U32 R10, RZ, RZ, R66 ;  /* 0x000000ffff0a0224 */ /* 0x001fe400078e0042 */
[----:B------:R-:W-:-:S05]  /*12dc0*/  @P0 IMAD.MOV.U32 R11, RZ, RZ, R73 ;  /* 0x000000ffff0b0224 */ /* 0x000fca00078e0049 */
[----:B------:R0:W3:Y:S04]  /*12dd0*/  @P0 LDG.E.U16 R106, desc[UR60][R10.64] ;  /* 0x0000003c0a6a0981 */ /* 0x0000e8000c1e1500 */
[----:B-1----:R-:W3:Y:S04]  /*12de0*/  LDL R97, [R1+0xd1c] ;  /* 0x000d1c0001617983 */ /* 0x002ee80000100800 */
[----:B----4-:R1:W-:Y:S01]  /*12df0*/  STL [R1+0x1c8], R91 ;  /* 0x0001c85b01007387 */ /* 0x0103e20000100800 */
[----:B0-----:R-:W-:Y:S02]  /*12e00*/  @P1 IMAD.MOV.U32 R10, RZ, RZ, R99 ;  /* 0x000000ffff0a1224 */ /* 0x001fe400078e0063 */
[----:B------:R-:W-:-:S05]  /*12e10*/  @P1 IMAD.MOV.U32 R11, RZ, RZ, R105 ;  /* 0x000000ffff0b1224 */ /* 0x000fca00078e0069 */
[----:B------:R2:W4:Y:S04]  /*12e20*/  @P1 LDG.E.U16 R95, desc[UR60][R10.64] ;  /* 0x0000003c0a5f1981 */ /* 0x000528000c1e1500 */
[----:B-1----:R-:W4:Y:S04]  /*12e30*/  LDL R91, [R1+0xd20] ;  /* 0x000d2000015b7983 */ /* 0x002f280000100800 */
[----:B------:R-:W-:Y:S04]  /*12e40*/  STL [R1+0x124], R114 ;  /* 0x0001247201007387 */ /* 0x000fe80000100800 */
[----:B------:R-:W4:Y:S04]  /*12e50*/  LDL R78, [R1+0xd14] ;  /* 0x000d1400014e7983 */ /* 0x000f280000100800 */
[----:B------:R-:W4:Y:S01]  /*12e60*/  LDL R70, [R1+0xd18] ;  /* 0x000d180001467983 */ /* 0x000f220000100800 */
[----:B------:R-:W-:-:S02]  /*12e70*/  ISETP.GT.AND P2, PT, R148, 0x77, PT ;  /* 0x000000779400780c */ /* 0x000fc40003f44270 */
[----:B------:R-:W-:Y:S01]  /*12e80*/  PRMT R104, RZ, 0x7610, R104 ;  /* 0x00007610ff687816 */ /* 0x000fe20000000068 */
[----:B------:R-:W4:Y:S01]  /*12e90*/  LDL R103, [R1+0xd0c] ;  /* 0x000d0c0001677983 */ /* 0x000f220000100800 */
[----:B------:R-:W-:Y:S01]  /*12ea0*/  PRMT R89, RZ, 0x7610, R89 ;  /* 0x00007610ff597816 */ /* 0x000fe20000000059 */
[----:B--2---:R-:W-:Y:S02]  /*12eb0*/  @P1 IMAD.MOV.U32 R11, RZ, RZ, R81 ;  /* 0x000000ffff0b1224 */ /* 0x004fe400078e0051 */
[----:B------:R-:W-:-:S05]  /*12ec0*/  @P1 IMAD.MOV.U32 R10, RZ, RZ, R79 ;  /* 0x000000ffff0a1224 */ /* 0x000fca00078e004f */
[----:B------:R3:W2:Y:S01]  /*12ed0*/  @P1 LDG.E.U16 R104, desc[UR60][R10.64] ;  /* 0x0000003c0a681981 */ /* 0x0006a2000c1e1500 */
[----:B------:R-:W-:-:S03]  /*12ee0*/  PRMT R77, RZ, 0x7610, R77 ;  /* 0x00007610ff4d7816 */ /* 0x000fc6000000004d */
[----:B-----5:R0:W-:Y:S04]  /*12ef0*/  STL [R1+0x1bc], R102 ;  /* 0x0001bc6601007387 */ /* 0x0201e80000100800 */
[----:B0-----:R-:W5:Y:S04]  /*12f00*/  LDL R102, [R1+0xd10] ;  /* 0x000d100001667983 */ /* 0x001f680000100800 */
[----:B------:R-:W-:Y:S04]  /*12f10*/  STL [R1+0x1d0], R112 ;  /* 0x0001d07001007387 */ /* 0x000fe80000100800 */
[----:B------:R-:W2:Y:S04]  /*12f20*/  LDL R73, [R1+0xd04] ;  /* 0x000d040001497983 */ /* 0x000ea80000100800 */
[----:B------:R-:W2:Y:S04]  /*12f30*/  LDL R66, [R1+0xd08] ;  /* 0x000d080001427983 */ /* 0x000ea80000100800 */
[----:B------:R-:W2:Y:S01]  /*12f40*/  LDL R99, [R1+0xcfc] ;  /* 0x000cfc0001637983 */ /* 0x000ea20000100800 */
[----:B---3--:R-:W-:-:S02]  /*12f50*/  @P2 IMAD.MOV.U32 R11, RZ, RZ, R97 ;  /* 0x000000ffff0b2224 */ /* 0x008fc400078e0061 */
[----:B----4-:R-:W-:-:S05]  /*12f60*/  @P2 IMAD.MOV.U32 R10, RZ, RZ, R91 ;  /* 0x000000ffff0a2224 */ /* 0x010fca00078e005b */
[----:B------:R0:W3:Y:S04]  /*12f70*/  @P2 LDG.E.U16 R89, desc[UR60][R10.64] ;  /* 0x0000003c0a592981 */ /* 0x0000e8000c1e1500 */
[----:B------:R1:W-:Y:S04]  /*12f80*/  STL [R1+0x1b4], R95 ;  /* 0x0001b45f01007387 */ /* 0x0003e80000100800 */
[----:B------:R-:W4:Y:S04]  /*12f90*/  LDL R81, [R1+0xcf4] ;  /* 0x000cf40001517983 */ /* 0x000f280000100800 */
[----:B------:R-:W4:Y:S01]  /*12fa0*/  LDL R79, [R1+0xcf8] ;  /* 0x000cf800014f7983 */ /* 0x000f220000100800 */
[----:B0-----:R-:W-:-:S02]  /*12fb0*/  @P2 IMAD.MOV.U32 R10, RZ, RZ, R70 ;  /* 0x000000ffff0a2224 */ /* 0x001fc400078e0046 */
[----:B------:R-:W-:Y:S01]  /*12fc0*/  @P2 IMAD.MOV.U32 R11, RZ, RZ, R78 ;  /* 0x000000ffff0b2224 */ /* 0x000fe200078e004e */
[----:B-1----:R-:W4:Y:S04]  /*12fd0*/  LDL R95, [R1+0xd00] ;  /* 0x000d0000015f7983 */ /* 0x002f280000100800 */
[----:B------:R0:W4:Y:S04]  /*12fe0*/  @P2 LDG.E.U16 R77, desc[UR60][R10.64] ;  /* 0x0000003c0a4d2981 */ /* 0x000128000c1e1500 */
[----:B------:R-:W-:Y:S04]  /*12ff0*/  STL [R1+0x1c4], R109 ;  /* 0x0001c46d01007387 */ /* 0x000fe80000100800 */
[----:B------:R-:W4:Y:S04]  /*13000*/  LDL R97, [R1+0xcec] ;  /* 0x000cec0001617983 */ /* 0x000f280000100800 */
[----:B------:R-:W4:Y:S01]  /*13010*/  LDL R91, [R1+0xcf0] ;  /* 0x000cf000015b7983 */ /* 0x000f220000100800 */
[----:B------:R-:W-:-:S02]  /*13020*/  ISETP.GT.AND P0, PT, R148, 0x78, PT ;  /* 0x000000789400780c */ /* 0x000fc40003f04270 */
[C---:B------:R-:W-:Y:S02]  /*13030*/  ISETP.GT.AND P1, PT, R148.reuse, 0x79, PT ;  /* 0x000000799400780c */ /* 0x040fe40003f24270 */
[----:B------:R-:W-:Y:S02]  /*13040*/  PRMT R101, RZ, 0x7610, R101 ;  /* 0x00007610ff657816 */ /* 0x000fe40000000065 */
[----:B------:R-:W-:Y:S01]  /*13050*/  PRMT R100, RZ, 0x7610, R100 ;  /* 0x00007610ff647816 */ /* 0x000fe20000000064 */
[----:B------:R-:W-:Y:S04]  /*13060*/  STL [R1+0x1c0], R108 ;  /* 0x0001c06c01007387 */ /* 0x000fe80000100800 */
[----:B------:R-:W4:Y:S04]  /*13070*/  LDL R78, [R1+0xce4] ;  /* 0x000ce400014e7983 */ /* 0x000f280000100800 */
[----:B------:R-:W4:Y:S01]  /*13080*/  LDL R70, [R1+0xce8] ;  /* 0x000ce80001467983 */ /* 0x000f220000100800 */
[----:B0-----:R-:W-:Y:S01]  /*13090*/  @P0 IMAD.MOV.U32 R11, RZ, RZ, R103 ;  /* 0x000000ffff0b0224 */ /* 0x001fe200078e0067 */
[----:B------:R-:W-:-:S02]  /*130a0*/  ISETP.GT.AND P2, PT, R148, 0x7a, PT ;  /* 0x0000007a9400780c */ /* 0x000fc40003f44270 */
[----:B------:R-:W-:Y:S02]  /*130b0*/  PRMT R94, RZ, 0x7610, R94 ;  /* 0x00007610ff5e7816 */ /* 0x000fe4000000005e */
[----:B------:R-:W-:Y:S02]  /*130c0*/  PRMT R98, RZ, 0x7610, R98 ;  /* 0x00007610ff627816 */ /* 0x000fe40000000062 */
[----:B------:R-:W-:Y:S01]  /*130d0*/  PRMT R87, RZ, 0x7610, R87 ;  /* 0x00007610ff577816 */ /* 0x000fe20000000057 */
[----:B-----5:R-:W-:-:S05]  /*130e0*/  @P0 IMAD.MOV.U32 R10, RZ, RZ, R102 ;  /* 0x000000ffff0a0224 */ /* 0x020fca00078e0066 */
[----:B------:R2:W5:Y:S02]  /*130f0*/  @P0 LDG.E.U16 R101, desc[UR60][R10.64] ;  /* 0x0000003c0a650981 */ /* 0x000564000c1e1500 */
[----:B--2---:R-:W-:Y:S02]  /*13100*/  @P0 IMAD.MOV.U32 R10, RZ, RZ, R66 ;  /* 0x000000ffff0a0224 */ /* 0x004fe400078e0042 */
[----:B------:R-:W-:-:S05]  /*13110*/  @P0 IMAD.MOV.U32 R11, RZ, RZ, R73 ;  /* 0x000000ffff0b0224 */ /* 0x000fca00078e0049 */
[----:B------:R0:W2:Y:S04]  /*13120*/  @P0 LDG.E.U16 R100, desc[UR60][R10.64] ;  /* 0x0000003c0a640981 */ /* 0x0000a8000c1e1500 */
[----:B---3--:R1:W-:Y:S01]  /*13130*/  STL [R1+0x1ac], R89 ;  /* 0x0001ac5901007387 */ /* 0x0083e20000100800 */
[----:B0-----:R-:W-:-:S03]  /*13140*/  @P1 IMAD.MOV.U32 R11, RZ, RZ, R99 ;  /* 0x000000ffff0b1224 */ /* 0x001fc600078e0063 */
[----:B-1----:R-:W3:Y:S01]  /*13150*/  LDL R89, [R1+0xcdc] ;  /* 0x000cdc0001597983 */ /* 0x002ee20000100800 */
[----:B----4-:R-:W-:-:S03]  /*13160*/  @P1 IMAD.MOV.U32 R10, RZ, RZ, R95 ;  /* 0x000000ffff0a1224 */ /* 0x010fc600078e005f */
[----:B------:R0:W-:Y:S04]  /*13170*/  STL [R1+0x1a8], R77 ;  /* 0x0001a84d01007387 */ /* 0x0001e80000100800 */
[----:B------:R1:W4:Y:S04]  /*13180*/  @P1 LDG.E.U16 R94, desc[UR60][R10.64] ;  /* 0x0000003c0a5e1981 */ /* 0x000328000c1e1500 */
[----:B0-----:R-:W5:Y:S04]  /*13190*/  LDL R77, [R1+0xce0] ;  /* 0x000ce000014d7983 */ /* 0x001f680000100800 */
[----:B------:R-:W-:Y:S01]  /*131a0*/  STL [R1+0x1b8], R106 ;  /* 0x0001b86a01007387 */ /* 0x000fe20000100800 */
[----:B-1----:R-:W-:-:S02]  /*131b0*/  @P1 IMAD.MOV.U32 R10, RZ, RZ, R79 ;  /* 0x000000ffff0a1224 */ /* 0x002fc400078e004f */
[----:B------:R-:W-:Y:S01]  /*131c0*/  @P1 IMAD.MOV.U32 R11, RZ, RZ, R81 ;  /* 0x000000ffff0b1224 */ /* 0x000fe200078e0051 */
[----:B------:R-:W2:Y:S04]  /*131d0*/  LDL R73, [R1+0xcd4] ;  /* 0x000cd40001497983 */ /* 0x000ea80000100800 */
[----:B------:R-:W2:Y:S04]  /*131e0*/  LDL R66, [R1+0xcd8] ;  /* 0x000cd80001427983 */ /* 0x000ea80000100800 */
[----:B------:R0:W2:Y:S01]  /*131f0*/  @P1 LDG.E.U16 R98, desc[UR60][R10.64] ;  /* 0x0000003c0a621981 */ /* 0x0000a2000c1e1500 */
[----:B------:R-:W-:-:S02]  /*13200*/  ISETP.GT.AND P0, PT, R148, 0x7b, PT ;  /* 0x0000007b9400780c */ /* 0x000fc40003f04270 */
[----:B------:R-:W-:Y:S02]  /*13210*/  PRMT R96, RZ, 0x7610, R96 ;  /* 0x00007610ff607816 */ /* 0x000fe40000000060 */
[----:B------:R-:W-:Y:S01]  /*13220*/  PRMT R76, RZ, 0x7610, R76 ;  /* 0x00007610ff4c7816 */ /* 0x000fe2000000004c */
[----:B------:R-:W2:Y:S01]  /*13230*/  LDL R95, [R1+0xccc] ;  /* 0x000ccc00015f7983 */ /* 0x000ea20000100800 */
[----:B0-----:R-:W-:Y:S02]  /*13240*/  @P2 IMAD.MOV.U32 R10, RZ, RZ, R91 ;  /* 0x000000ffff0a2224 */ /* 0x001fe400078e005b */
[----:B------:R-:W-:-:S05]  /*13250*/  @P2 IMAD.MOV.U32 R11, RZ, RZ, R97 ;  /* 0x000000ffff0b2224 */ /* 0x000fca00078e0061 */
[----:B------:R0:W2:Y:S02]  /*13260*/  @P2 LDG.E.U16 R87, desc[UR60][R10.64] ;  /* 0x0000003c0a572981 */ /* 0x0000a4000c1e1500 */
[----:B0-----:R-:W-:Y:S02]  /*13270*/  @P2 IMAD.MOV.U32 R10, RZ, RZ, R70 ;  /* 0x000000ffff0a2224 */ /* 0x001fe400078e0046 */
[----:B------:R-:W-:-:S05]  /*13280*/  @P2 IMAD.MOV.U32 R11, RZ, RZ, R78 ;  /* 0x000000ffff0b2224 */ /* 0x000fca00078e004e */
[----:B------:R3:W2:Y:S01]  /*13290*/  @P2 LDG.E.U16 R96, desc[UR60][R10.64] ;  /* 0x0000003c0a602981 */ /* 0x0006a2000c1e1500 */
[----:B------:R-:W-:Y:S01]  /*132a0*/  PRMT R65, RZ, 0x7610, R65 ;  /* 0x00007610ff417816 */ /* 0x000fe20000000041 */
[----:B---3--:R-:W-:Y:S02]  /*132b0*/  @P0 IMAD.MOV.U32 R11, RZ, RZ, R89 ;  /* 0x000000ffff0b0224 */ /* 0x008fe400078e0059 */
[----:B----4-:R0:W-:Y:S01]  /*132c0*/  STL [R1+0x120], R94 ;  /* 0x0001205e01007387 */ /* 0x0101e20000100800 */
[----:B-----5:R-:W-:-:S03]  /*132d0*/  @P0 IMAD.MOV.U32 R10, RZ, RZ, R77 ;  /* 0x000000ffff0a0224 */ /* 0x020fc600078e004d */
[----:B0-----:R-:W3:Y:S04]  /*132e0*/  LDL R94, [R1+0xcd0] ;  /* 0x000cd000015e7983 */ /* 0x001ee80000100800 */
[----:B------:R2:W4:Y:S04]  /*132f0*/  @P0 LDG.E.U16 R76, desc[UR60][R10.64] ;  /* 0x0000003c0a4c0981 */ /* 0x000528000c1e1500 */
[----:B------:R-:W-:Y:S04]  /*13300*/  STL [R1+0x1b0], R104 ;  /* 0x0001b06801007387 */ /* 0x000fe80000100800 */
[----:B------:R-:W5:Y:S04]  /*13310*/  LDL R81, [R1+0xcc4] ;  /* 0x000cc40001517983 */ /* 0x000f680000100800 */
[----:B------:R-:W5:Y:S04]  /*13320*/  LDL R79, [R1+0xcc8] ;  /* 0x000cc800014f7983 */ /* 0x000f680000100800 */
[----:B------:R-:W5:Y:S01]  /*13330*/  LDL R91, [R1+0xcbc] ;  /* 0x000cbc00015b7983 */ /* 0x000f620000100800 */
[----:B--2---:R-:W-:-:S02]  /*13340*/  @P0 IMAD.MOV.U32 R10, RZ, RZ, R66 ;  /* 0x000000ffff0a0224 */ /* 0x004fc400078e0042 */
[----:B------:R-:W-:-:S05]  /*13350*/  @P0 IMAD.MOV.U32 R11, RZ, RZ, R73 ;  /* 0x000000ffff0b0224 */ /* 0x000fca00078e0049 */
[----:B------:R0:W2:Y:S04]  /*13360*/  @P0 LDG.E.U16 R65, desc[UR60][R10.64] ;  /* 0x0000003c0a410981 */ /* 0x0000a8000c1e1500 */
[----:B------:R1:W-:Y:S04]  /*13370*/  STL [R1+0x1a4], R87 ;  /* 0x0001a45701007387 */ /* 0x0003e80000100800 */
[----:B------:R-:W2:Y:S04]  /*13380*/  LDL R78, [R1+0xcb4] ;  /* 0x000cb400014e7983 */ /* 0x000ea80000100800 */
[----:B------:R-:W2:Y:S04]  /*13390*/  LDL R70, [R1+0xcb8] ;  /* 0x000cb80001467983 */ /* 0x000ea80000100800 */
[----:B-1----:R-:W2:Y:S01]  /*133a0*/  LDL R87, [R1+0xcc0] ;  /* 0x000cc00001577983 */ /* 0x002ea20000100800 */
[----:B------:R-:W-:-:S03]  /*133b0*/  ISETP.GT.AND P1, PT, R148, 0x7c, PT ;  /* 0x0000007c9400780c */ /* 0x000fc60003f24270 */
[----:B------:R-:W-:Y:S04]  /*133c0*/  STL [R1+0x40], R101 ;  /* 0x0000406501007387 */ /* 0x000fe80000100800 */
[----:B------:R-:W2:Y:S04]  /*133d0*/  LDL R89, [R1+0xcac] ;  /* 0x000cac0001597983 */ /* 0x000ea80000100800 */
[----:B------:R-:W2:Y:S01]  /*133e0*/  LDL R77, [R1+0xcb0] ;  /* 0x000cb000014d7983 */ /* 0x000ea20000100800 */
[----:B------:R-:W-:Y:S02]  /*133f0*/  ISETP.GT.AND P2, PT, R148, 0x7d, PT ;  /* 0x0000007d9400780c */ /* 0x000fe40003f44270 */
[----:B------:R-:W-:Y:S01]  /*13400*/  PRMT R93, RZ, 0x7610, R93 ;  /* 0x00007610ff5d7816 */ /* 0x000fe2000000005d */
[----:B------:R-:W-:Y:S01]  /*13410*/  STL [R1+0x3c], R100 ;  /* 0x00003c6401007387 */ /* 0x000fe20000100800 */
[----:B------:R-:W-:Y:S01]  /*13420*/  PRMT R92, RZ, 0x7610, R92 ;  /* 0x00007610ff5c7816 */ /* 0x000fe2000000005c */
[----:B0-----:R-:W-:Y:S01]  /*13430*/  @P1 IMAD.MOV.U32 R11, RZ, RZ, R95 ;  /* 0x000000ffff0b1224 */ /* 0x001fe200078e005f */
[----:B------:R-:W-:Y:S01]  /*13440*/  PRMT R86, RZ, 0x7610, R86 ;  /* 0x00007610ff567816 */ /* 0x000fe20000000056 */
[----:B---3--:R-:W-:Y:S01]  /*13450*/  @P1 IMAD.MOV.U32 R10, RZ, RZ, R94 ;  /* 0x000000ffff0a1224 */ /* 0x008fe200078e005e */
[----:B----4-:R0:W-:Y:S04]  /*13460*/  STL [R1+0x19c], R76 ;  /* 0x00019c4c01007387 */ /* 0x0101e80000100800 */
[----:B------:R-:W3:Y:S04]  /*13470*/  LDL R66, [R1+0xca8] ;  /* 0x000ca80001427983 */ /* 0x000ee80000100800 */
[----:B------:R-:W4:Y:S04]  /*13480*/  LDL R73, [R1+0xc9c] ;  /* 0x000c9c0001497983 */ /* 0x000f280000100800 */
[----:B------:R5:W4:Y:S04]  /*13490*/  @P1 LDG.E.U16 R93, desc[UR60][R10.64] ;  /* 0x0000003c0a5d1981 */ /* 0x000b28000c1e1500 */
[----:B0-----:R-:W4:Y:S01]  /*134a0*/  LDL R76, [R1+0xca4] ;  /* 0x000ca400014c7983 */ /* 0x001f220000100800 */
[----:B-----5:R-:W-:-:S02]  /*134b0*/  @P1 IMAD.MOV.U32 R10, RZ, RZ, R79 ;  /* 0x000000ffff0a1224 */ /* 0x020fc400078e004f */
[----:B------:R-:W-:Y:S01]  /*134c0*/  @P1 IMAD.MOV.U32 R11, RZ, RZ, R81 ;  /* 0x000000ffff0b1224 */ /* 0x000fe200078e0051 */
[----:B--2---:R0:W-:Y:S04]  /*134d0*/  STL [R1+0x118], R65 ;  /* 0x0001184101007387 */ /* 0x0041e80000100800 */
[----:B------:R1:W2:Y:S04]  /*134e0*/  @P1 LDG.E.U16 R92, desc[UR60][R10.64] ;  /* 0x0000003c0a5c1981 */ /* 0x0002a8000c1e1500 */
        /* <DEDUP_REMOVED lines=9> */
[----:B------:R-:W-:Y:S02]  /*13580*/  PRMT R69, RZ, 0x7610, R69 ;  /* 0x00007610ff457816 */ /* 0x000fe40000000045 */
[----:B------:R-:W-:Y:S02]  /*13590*/  ISETP.GT.AND P1, PT, R148, 0x7f, PT ;  /* 0x0000007f9400780c */ /* 0x000fe40003f24270 */
[----:B------:R-:W-:Y:S02]  /*135a0*/  PRMT R88, RZ, 0x7610, R88 ;  /* 0x00007610ff587816 */ /* 0x000fe40000000058 */
[----:B------:R-:W-:Y:S02]  /*135b0*/  PRMT R82, RZ, 0x7610, R82 ;  /* 0x00007610ff527816 */ /* 0x000fe40000000052 */
[----:B------:R-:W-:Y:S01]  /*135c0*/  PRMT R75, RZ, 0x7610, R75 ;  /* 0x00007610ff4b7816 */ /* 0x000fe2000000004b */
[----:B------:R-:W2:Y:S01]  /*135d0*/  LDL R87, [R1+0xc8c] ;  /* 0x000c8c0001577983 */ /* 0x000ea20000100800 */
[----:B0-----:R-:W-:-:S02]  /*135e0*/  @P2 IMAD.MOV.U32 R10, RZ, RZ, R70 ;  /* 0x000000ffff0a2224 */ /* 0x001fc400078e0046 */
[----:B------:R-:W-:-:S05]  /*135f0*/  @P2 IMAD.MOV.U32 R11, RZ, RZ, R78 ;  /* 0x000000ffff0b2224 */ /* 0x000fca00078e004e */
[----:B------:R0:W2:Y:S02]  /*13600*/  @P2 LDG.E.U16 R90, desc[UR60][R10.64] ;  /* 0x0000003c0a5a2981 */ /* 0x0000a4000c1e1500 */
[----:B0-----:R-:W-:Y:S02]  /*13610*/  @P0 IMAD.MOV.U32 R10, RZ, RZ, R77 ;  /* 0x000000ffff0a0224 */ /* 0x001fe400078e004d */
[----:B------:R-:W-:-:S05]  /*13620*/  @P0 IMAD.MOV.U32 R11, RZ, RZ, R89 ;  /* 0x000000ffff0b0224 */ /* 0x000fca00078e0059 */
[----:B------:R3:W2:Y:S02]  /*13630*/  @P0 LDG.E.U16 R69, desc[UR60][R10.64] ;  /* 0x0000003c0a450981 */ /* 0x0006a4000c1e1500 */
[----:B---3--:R-:W-:Y:S02]  /*13640*/  @P0 IMAD.MOV.U32 R10, RZ, RZ, R66 ;  /* 0x000000ffff0a0224 */ /* 0x008fe400078e0042 */
[----:B----4-:R-:W-:-:S05]  /*13650*/  @P0 IMAD.MOV.U32 R11, RZ, RZ, R76 ;  /* 0x000000ffff0b0224 */ /* 0x010fca00078e004c */
[----:B------:R0:W3:Y:S02]  /*13660*/  @P0 LDG.E.U16 R88, desc[UR60][R10.64] ;  /* 0x0000003c0a580981 */ /* 0x0000e4000c1e1500 */
[----:B0-----:R-:W-:Y:S02]  /*13670*/  @P1 IMAD.MOV.U32 R11, RZ, RZ, R73 ;  /* 0x000000ffff0b1224 */ /* 0x001fe400078e0049 */
[----:B-----5:R-:W-:-:S05]  /*13680*/  @P1 IMAD.MOV.U32 R10, RZ, RZ, R65 ;  /* 0x000000ffff0a1224 */ /* 0x020fca00078e0041 */
[----:B------:R0:W4:Y:S04]  /*13690*/  @P1 LDG.E.U16 R82, desc[UR60][R10.64] ;  /* 0x0000003c0a521981 */ /* 0x000128000c1e1500 */
[----:B--2---:R1:W-:Y:S01]  /*136a0*/  STL [R1+0x10c], R86 ;  /* 0x00010c5601007387 */ /* 0x0043e20000100800 */
[----:B0-----:R-:W-:Y:S02]  /*136b0*/  @P1 IMAD.MOV.U32 R10, RZ, RZ, R79 ;  /* 0x000000ffff0a1224 */ /* 0x001fe400078e004f */
[----:B------:R-:W-:Y:S01]  /*136c0*/  @P1 IMAD.MOV.U32 R11, RZ, RZ, R81 ;  /* 0x000000ffff0b1224 */ /* 0x000fe200078e0051 */
[----:B-1----:R-:W2:Y:S04]  /*136d0*/  LDL R86, [R1+0xc90] ;  /* 0x000c900001567983 */ /* 0x002ea80000100800 */
[----:B------:R0:W5:Y:S04]  /*136e0*/  @P1 LDG.E.U16 R75, desc[UR60][R10.64] ;  /* 0x0000003c0a4b1981 */ /* 0x000168000c1e1500 */
[----:B------:R-:W-:Y:S04]  /*136f0*/  STL [R1+0x1a0], R96 ;  /* 0x0001a06001007387 */ /* 0x000fe80000100800 */
[----:B------:R-:W3:Y:S04]  /*13700*/  LDL R78, [R1+0xc84] ;  /* 0x000c8400014e7983 */ /* 0x000ee80000100800 */
[----:B------:R-:W3:Y:S04]  /*13710*/  LDL R70, [R1+0xc88] ;  /* 0x000c880001467983 */ /* 0x000ee80000100800 */
[----:B------:R-:W3:Y:S01]  /*13720*/  LDL R77, [R1+0xc7c] ;  /* 0x000c7c00014d7983 */ /* 0x000ee20000100800 */
[----:B------:R-:W-:-:S03]  /*13730*/  ISETP.GT.AND P2, PT, R148, 0x80, PT ;  /* 0x000000809400780c */ /* 0x000fc60003f44270 */
[----:B------:R1:W-:Y:S04]  /*13740*/  STL [R1+0x104], R69 ;  /* 0x0001044501007387 */ /* 0x0003e80000100800 */
[----:B------:R-:W3:Y:S04]  /*13750*/  LDL R76, [R1+0xc74] ;  /* 0x000c7400014c7983 */ /* 0x000ee80000100800 */
[----:B------:R-:W3:Y:S04]  /*13760*/  LDL R66, [R1+0xc78] ;  /* 0x000c780001427983 */ /* 0x000ee80000100800 */
[----:B-1----:R-:W3:Y:S04]  /*13770*/  LDL R69, [R1+0xc80] ;  /* 0x000c800001457983 */ /* 0x002ee80000100800 */
[----:B------:R-:W-:Y:S04]  /*13780*/  STL [R1+0x114], R93 ;  /* 0x0001145d01007387 */ /* 0x000fe80000100800 */
[----:B------:R-:W3:Y:S04]  /*13790*/  LDL R73, [R1+0xc6c] ;  /* 0x000c6c0001497983 */ /* 0x000ee80000100800 */
[----:B------:R-:W3:Y:S04]  /*137a0*/  LDL R65, [R1+0xc70] ;  /* 0x000c700001417983 */ /* 0x000ee80000100800 */
[----:B------:R-:W-:Y:S01]  /*137b0*/  STL [R1+0x110], R92 ;  /* 0x0001105c01007387 */ /* 0x000fe20000100800 */
[----:B------:R-:W-:Y:S01]  /*137c0*/  PRMT R85, RZ, 0x7610, R85 ;  /* 0x00007610ff557816 */ /* 0x000fe20000000055 */
[----:B0-----:R-:W-:-:S02]  /*137d0*/  @P2 IMAD.MOV.U32 R11, RZ, RZ, R87 ;  /* 0x000000ffff0b2224 */ /* 0x001fc400078e0057 */
[----:B----4-:R0:W-:Y:S04]  /*137e0*/  STL [R1+0xfc], R82 ;  /* 0x0000fc5201007387 */ /* 0x0101e80000100800 */
[----:B------:R-:W4:Y:S04]  /*137f0*/  LDL R81, [R1+0xc68] ;  /* 0x000c680001517983 */ /* 0x000f280000100800 */
[----:B------:R-:W4:Y:S04]  /*13800*/  LDL R79, [R1+0xc5c] ;  /* 0x000c5c00014f7983 */ /* 0x000f280000100800 */
[----:B0-----:R-:W4:Y:S01]  /*13810*/  LDL R82, [R1+0xc64] ;  /* 0x000c640001527983 */ /* 0x001f220000100800 */
[----:B--2---:R-:W-:-:S03]  /*13820*/  @P2 IMAD.MOV.U32 R10, RZ, RZ, R86 ;  /* 0x000000ffff0a2224 */ /* 0x004fc600078e0056 */
[----:B-----5:R0:W-:Y:S04]  /*13830*/  STL [R1+0xf8], R75 ;  /* 0x0000f84b01007387 */ /* 0x0201e80000100800 */
[----:B------:R3:W2:Y:S04]  /*13840*/  @P2 LDG.E.U16 R85, desc[UR60][R10.64] ;  /* 0x0000003c0a552981 */ /* 0x0006a8000c1e1500 */
[----:B0-----:R-:W5:Y:S04]  /*13850*/  LDL R75, [R1+0xc60] ;  /* 0x000c6000014b7983 */ /* 0x001f680000100800 */
[----:B------:R-:W-:Y:S01]  /*13860*/  STL [R1+0x108], R90 ;  /* 0x0001085a01007387 */ /* 0x000fe20000100800 */
[----:B---3--:R-:W-:-:S02]  /*13870*/  @P2 IMAD.MOV.U32 R10, RZ, RZ, R70 ;  /* 0x000000ffff0a2224 */ /* 0x008fc400078e0046 */
[----:B------:R-:W-:Y:S01]  /*13880*/  @P2 IMAD.MOV.U32 R11, RZ, RZ, R78 ;  /* 0x000000ffff0b2224 */ /* 0x000fe200078e004e */
[----:B------:R-:W3:Y:S04]  /*13890*/  LDL R70, [R1+0xc58] ;  /* 0x000c580001467983 */ /* 0x000ee80000100800 */
[----:B------:R-:W2:Y:S01]  /*138a0*/  LDL R78, [R1+0xc54] ;  /* 0x000c5400014e7983 */ /* 0x000ea20000100800 */
[C---:B------:R-:W-:Y:S02]  /*138b0*/  ISETP.GT.AND P0, PT, R148.reuse, 0x81, PT ;  /* 0x000000819400780c */ /* 0x040fe40003f04270 */
[----:B------:R-:W-:Y:S02]  /*138c0*/  PRMT R84, RZ, 0x7610, R84 ;  /* 0x00007610ff547816 */ /* 0x000fe40000000054 */
[----:B------:R-:W-:-:S02]  /*138d0*/  ISETP.GT.AND P1, PT, R148, 0x82, PT ;  /* 0x000000829400780c */ /* 0x000fc40003f24270 */
[----:B------:R-:W-:Y:S02]  /*138e0*/  PRMT R83, RZ, 0x7610, R83 ;  /* 0x00007610ff537816 */ /* 0x000fe40000000053 */
[----:B------:R0:W2:Y:S01]  /*138f0*/  @P2 LDG.E.U16 R84, desc[UR60][R10.64] ;  /* 0x0000003c0a542981 */ /* 0x0000a2000c1e1500 */
[----:B------:R-:W-:-:S04]  /*13900*/  PRMT R74, RZ, 0x7610, R74 ;  /* 0x00007610ff4a7816 */ /* 0x000fc8000000004a */
[----:B0-----:R-:W-:Y:S02]  /*13910*/  @P0 IMAD.MOV.U32 R10, RZ, RZ, R69 ;  /* 0x000000ffff0a0224 */ /* 0x001fe400078e0045 */
[----:B------:R-:W-:Y:S01]  /*13920*/  @P0 IMAD.MOV.U32 R11, RZ, RZ, R77 ;  /* 0x000000ffff0b0224 */ /* 0x000fe200078e004d */
[----:B------:R-:W2:Y:S04]  /*13930*/  LDL R69, [R1+0xc50] ;  /* 0x000c500001457983 */ /* 0x000ea80000100800 */
[----:B------:R-:W2:Y:S04]  /*13940*/  LDL R77, [R1+0xc4c] ;  /* 0x000c4c00014d7983 */ /* 0x000ea80000100800 */
[----:B------:R0:W2:Y:S01]  /*13950*/  @P0 LDG.E.U16 R83, desc[UR60][R10.64] ;  /* 0x0000003c0a530981 */ /* 0x0000a2000c1e1500 */
[----:B------:R-:W-:-:S02]  /*13960*/  ISETP.GT.AND P2, PT, R148, 0x83, PT ;  /* 0x000000839400780c */ /* 0x000fc40003f44270 */
[----:B------:R-:W-:Y:S01]  /*13970*/  PRMT R14, RZ, 0x7610, R14 ;  /* 0x00007610ff0e7816 */ /* 0x000fe2000000000e */
[----:B0-----:R-:W-:Y:S02]  /*13980*/  @P0 IMAD.MOV.U32 R10, RZ, RZ, R66 ;  /* 0x000000ffff0a0224 */ /* 0x001fe400078e0042 */
[----:B------:R-:W-:-:S05]  /*13990*/  @P0 IMAD.MOV.U32 R11, RZ, RZ, R76 ;  /* 0x000000ffff0b0224 */ /* 0x000fca00078e004c */
[----:B------:R0:W2:Y:S04]  /*139a0*/  @P0 LDG.E.U16 R74, desc[UR60][R10.64] ;  /* 0x0000003c0a4a0981 */ /* 0x0000a8000c1e1500 */
[----:B------:R-:W-:Y:S01]  /*139b0*/  STL [R1+0x100], R88 ;  /* 0x0001005801007387 */ /* 0x000fe20000100800 */
[----:B------:R-:W-:-:S03]  /*139c0*/  PRMT R80, RZ, 0x7610, R80 ;  /* 0x00007610ff507816 */ /* 0x000fc60000000050 */
[----:B------:R-:W2:Y:S04]  /*139d0*/  LDL R76, [R1+0xc44] ;  /* 0x000c4400014c7983 */ /* 0x000ea80000100800 */
[----:B------:R-:W2:Y:S01]  /*139e0*/  LDL R66, [R1+0xc48] ;  /* 0x000c480001427983 */ /* 0x000ea20000100800 */
[----:B0-----:R-:W-:Y:S02]  /*139f0*/  @P1 IMAD.MOV.U32 R10, RZ, RZ, R65 ;  /* 0x000000ffff0a1224 */ /* 0x001fe400078e0041 */
[----:B------:R-:W-:-:S05]  /*13a00*/  @P1 IMAD.MOV.U32 R11, RZ, RZ, R73 ;  /* 0x000000ffff0b1224 */ /* 0x000fca00078e0049 */
[----:B------:R4:W2:Y:S01]  /*13a10*/  @P1 LDG.E.U16 R14, desc[UR60][R10.64] ;  /* 0x0000003c0a0e1981 */ /* 0x0008a2000c1e1500 */
[----:B------:R-:W-:Y:S02]  /*13a20*/  PRMT R64, RZ, 0x7610, R64 ;  /* 0x00007610ff407816 */ /* 0x000fe40000000040 */
[----:B------:R-:W-:Y:S01]  /*13a30*/  PRMT R62, RZ, 0x7610, R62 ;  /* 0x00007610ff3e7816 */ /* 0x000fe2000000003e */
[----:B----4-:R-:W-:Y:S02]  /*13a40*/  @P1 IMAD.MOV.U32 R10, RZ, RZ, R81 ;  /* 0x000000ffff0a1224 */ /* 0x010fe400078e0051 */
[----:B------:R-:W-:-:S05]  /*13a50*/  @P1 IMAD.MOV.U32 R11, RZ, RZ, R82 ;  /* 0x000000ffff0b1224 */ /* 0x000fca00078e0052 */
[----:B------:R0:W4:Y:S02]  /*13a60*/  @P1 LDG.E.U16 R80, desc[UR60][R10.64] ;  /* 0x0000003c0a501981 */ /* 0x000124000c1e1500 */
[----:B0-----:R-:W-:Y:S02]  /*13a70*/  @P2 IMAD.MOV.U32 R11, RZ, RZ, R79 ;  /* 0x000000ffff0b2224 */ /* 0x001fe400078e004f */
[----:B-----5:R-:W-:-:S05]  /*13a80*/  @P2 IMAD.MOV.U32 R10, RZ, RZ, R75 ;  /* 0x000000ffff0a2224 */ /* 0x020fca00078e004b */
[----:B------:R3:W5:Y:S02]  /*13a90*/  @P2 LDG.E.U16 R64, desc[UR60][R10.64] ;  /* 0x0000003c0a402981 */ /* 0x000764000c1e1500 */
[----:B---3--:R-:W-:Y:S02]  /*13aa0*/  @P2 IMAD.MOV.U32 R10, RZ, RZ, R70 ;  /* 0x000000ffff0a2224 */ /* 0x008fe400078e0046 */
[----:B--2---:R-:W-:-:S05]  /*13ab0*/  @P2 IMAD.MOV.U32 R11, RZ, RZ, R78 ;  /* 0x000000ffff0b2224 */ /* 0x004fca00078e004e */
[----:B------:R0:W2:Y:S01]  /*13ac0*/  @P2 LDG.E.U16 R62, desc[UR60][R10.64] ;  /* 0x0000003c0a3e2981 */ /* 0x0000a2000c1e1500 */
[----:B------:R-:W-:Y:S02]  /*13ad0*/  ISETP.GT.AND P0, PT, R148, 0x84, PT ;  /* 0x000000849400780c */ /* 0x000fe40003f04270 */
[----:B------:R-:W-:-:S11]  /*13ae0*/  PRMT R68, RZ, 0x7610, R68 ;  /* 0x00007610ff447816 */ /* 0x000fd60000000044 */
[----:B0-----:R-:W-:Y:S02]  /*13af0*/  @P0 IMAD.MOV.U32 R10, RZ, RZ, R69 ;  /* 0x000000ffff0a0224 */ /* 0x001fe400078e0045 */
[----:B------:R-:W-:-:S05]  /*13b00*/  @P0 IMAD.MOV.U32 R11, RZ, RZ, R77 ;  /* 0x000000ffff0b0224 */ /* 0x000fca00078e004d */
[----:B------:R0:W3:Y:S04]  /*13b10*/  @P0 LDG.E.U16 R68, desc[UR60][R10.64] ;  /* 0x0000003c0a440981 */ /* 0x0000e8000c1e1500 */
[----:B------:R1:W-:Y:S04]  /*13b20*/  STL [R1+0xf0], R74 ;  /* 0x0000f04a01007387 */ /* 0x0003e80000100800 */
[----:B------:R-:W4:Y:S01]  /*13b30*/  LDL R73, [R1+0xc40] ;  /* 0x000c400001497983 */ /* 0x000f220000100800 */
[----:B------:R-:W-:-:S03]  /*13b40*/  PRMT R58, RZ, 0x7610, R58 ;  /* 0x00007610ff3a7816 */ /* 0x000fc6000000003a */
[----:B------:R-:W4:Y:S04]  /*13b50*/  LDL R65, [R1+0xc34] ;  /* 0x000c340001417983 */ /* 0x000f280000100800 */
[----:B-1----:R-:W4:Y:S01]  /*13b60*/  LDL R74, [R1+0xc3c] ;  /* 0x000c3c00014a7983 */ /* 0x002f220000100800 */
[----:B0-----:R-:W-:Y:S02]  /*13b70*/  @P0 IMAD.MOV.U32 R10, RZ, RZ, R66 ;  /* 0x000000ffff0a0224 */ /* 0x001fe400078e0042 */
[----:B------:R-:W-:Y:S01]  /*13b80*/  @P0 IMAD.MOV.U32 R11, RZ, RZ, R76 ;  /* 0x000000ffff0b0224 */ /* 0x000fe200078e004c */
[----:B------:R0:W-:Y:S04]  /*13b90*/  STL [R1+0xec], R14 ;  /* 0x0000ec0e01007387 */ /* 0x0001e80000100800 */
[----:B------:R4:W4:Y:S04]  /*13ba0*/  @P0 LDG.E.U16 R58, desc[UR60][R10.64] ;  /* 0x0000003c0a3a0981 */ /* 0x000928000c1e1500 */
[----:B0-----:R-:W4:Y:S04]  /*13bb0*/  LDL R14, [R1+0xc38] ;  /* 0x000c3800010e7983 */ /* 0x001f280000100800 */
[----:B------:R-:W-:Y:S04]  /*13bc0*/  STL [R1+0x38], R85 ;  /* 0x0000385501007387 */ /* 0x000fe80000100800 */
[----:B------:R-:W4:Y:S04]  /*13bd0*/  LDL R75, [R1+0xc2c] ;  /* 0x000c2c00014b7983 */ /* 0x000f280000100800 */
[----:B-----5:R0:W-:Y:S04]  /*13be0*/  STL [R1+0xe4], R64 ;  /* 0x0000e44001007387 */ /* 0x0201e80000100800 */
[----:B0-----:R-:W5:Y:S04]  /*13bf0*/  LDL R64, [R1+0xc30] ;  /* 0x000c300001407983 */ /* 0x001f680000100800 */
[----:B------:R-:W-:Y:S04]  /*13c00*/  STL [R1+0x34], R84 ;  /* 0x0000345401007387 */ /* 0x000fe80000100800 */
[----:B------:R-:W5:Y:S04]  /*13c10*/  LDL R70, [R1+0xc24] ;  /* 0x000c240001467983 */ /* 0x000f680000100800 */
[----:B--2---:R0:W-:Y:S04]  /*13c20*/  STL [R1+0xe0], R62 ;  /* 0x0000e03e01007387 */ /* 0x0041e80000100800 */
[----:B0-----:R-:W2:Y:S01]  /*13c30*/  LDL R62, [R1+0xc28] ;  /* 0x000c2800013e7983 */ /* 0x001ea20000100800 */
[----:B------:R-:W-:-:S03]  /*13c40*/  ISETP.GT.AND P1, PT, R148, 0x85, PT ;  /* 0x000000859400780c */ /* 0x000fc60003f24270 */
[----:B------:R-:W-:Y:S04]  /*13c50*/  STL [R1+0xf4], R83 ;  /* 0x0000f45301007387 */ /* 0x000fe80000100800 */
[----:B------:R-:W2:Y:S04]  /*13c60*/  LDL R69, [R1+0xc1c] ;  /* 0x000c1c0001457983 */ /* 0x000ea80000100800 */
[----:B---3--:R0:W-:Y:S01]  /*13c70*/  STL [R1+0xdc], R68 ;  /* 0x0000dc4401007387 */ /* 0x0081e20000100800 */
[----:B------:R-:W-:Y:S02]  /*13c80*/  PRMT R3, RZ, 0x7610, R3 ;  /* 0x00007610ff037816 */ /* 0x000fe40000000003 */
[----:B------:R-:W-:Y:S01]  /*13c90*/  ISETP.GT.AND P2, PT, R148, 0x86, PT ;  /* 0x000000869400780c */ /* 0x000fe20003f44270 */
[----:B------:R-:W3:Y:S04]  /*13ca0*/  LDL R66, [R1+0xc14] ;  /* 0x000c140001427983 */ /* 0x000ee80000100800 */
[----:B0-----:R-:W3:Y:S01]  /*13cb0*/  LDL R68, [R1+0xc20] ;  /* 0x000c200001447983 */ /* 0x001ee20000100800 */
[----:B----4-:R-:W-:-:S02]  /*13cc0*/  @P1 IMAD.MOV.U32 R10, RZ, RZ, R73 ;  /* 0x000000ffff0a1224 */ /* 0x010fc400078e0049 */
[----:B------:R-:W-:Y:S01]  /*13cd0*/  @P1 IMAD.MOV.U32 R11, RZ, RZ, R74 ;  /* 0x000000ffff0b1224 */ /* 0x000fe200078e004a */
[----:B------:R-:W-:-:S04]  /*13ce0*/  PRMT R7, RZ, 0x7610, R7 ;  /* 0x00007610ff077816 */ /* 0x000fc80000000007 */
[----:B------:R0:W4:Y:S04]  /*13cf0*/  @P1 LDG.E.U16 R3, desc[UR60][R10.64] ;  /* 0x0000003c0a031981 */ /* 0x000128000c1e1500 */
[----:B------:R1:W-:Y:S01]  /*13d00*/  STL [R1+0xd8], R58 ;  /* 0x0000d83a01007387 */ /* 0x0003e20000100800 */
[----:B------:R-:W-:Y:S01]  /*13d10*/  PRMT R15, RZ, 0x7610, R15 ;  /* 0x00007610ff0f7816 */ /* 0x000fe2000000000f */
[----:B0-----:R-:W-:Y:S02]  /*13d20*/  @P1 IMAD.MOV.U32 R11, RZ, RZ, R65 ;  /* 0x000000ffff0b1224 */ /* 0x001fe400078e0041 */
[----:B-1----:R-:W4:Y:S01]  /*13d30*/  LDL R58, [R1+0xc18] ;  /* 0x000c1800013a7983 */ /* 0x002f220000100800 */
[----:B------:R-:W-:-:S05]  /*13d40*/  @P1 IMAD.MOV.U32 R10, RZ, RZ, R14 ;  /* 0x000000ffff0a1224 */ /* 0x000fca00078e000e */
[----:B------:R0:W4:Y:S01]  /*13d50*/  @P1 LDG.E.U16 R7, desc[UR60][R10.64] ;  /* 0x0000003c0a071981 */ /* 0x000122000c1e1500 */
[----:B------:R-:W-:Y:S01]  /*13d60*/  PRMT R18, RZ, 0x7610, R18 ;  /* 0x00007610ff127816 */ /* 0x000fe20000000012 */
[----:B0-----:R-:W-:Y:S02]  /*13d70*/  @P2 IMAD.MOV.U32 R11, RZ, RZ, R75 ;  /* 0x000000ffff0b2224 */ /* 0x001fe400078e004b */
[----:B-----5:R-:W-:-:S05]  /*13d80*/  @P2 IMAD.MOV.U32 R10, RZ, RZ, R64 ;  /* 0x000000ffff0a2224 */ /* 0x020fca00078e0040 */
[----:B------:R0:W5:Y:S02]  /*13d90*/  @P2 LDG.E.U16 R15, desc[UR60][R10.64] ;  /* 0x0000003c0a0f2981 */ /* 0x000164000c1e1500 */
[----:B0-----:R-:W-:Y:S02]  /*13da0*/  @P2 IMAD.MOV.U32 R11, RZ, RZ, R70 ;  /* 0x000000ffff0b2224 */ /* 0x001fe400078e0046 */
[----:B--2---:R-:W-:-:S05]  /*13db0*/  @P2 IMAD.MOV.U32 R10, RZ, RZ, R62 ;  /* 0x000000ffff0a2224 */ /* 0x004fca00078e003e */
[----:B------:R0:W2:Y:S01]  /*13dc0*/  @P2 LDG.E.U16 R18, desc[UR60][R10.64] ;  /* 0x0000003c0a122981 */ /* 0x0000a2000c1e1500 */
[----:B------:R-:W-:Y:S02]  /*13dd0*/  ISETP.GT.AND P0, PT, R148, 0x87, PT ;  /* 0x000000879400780c */ /* 0x000fe40003f04270 */
[----:B------:R-:W-:-:S11]  /*13de0*/  PRMT R59, RZ, 0x7610, R59 ;  /* 0x00007610ff3b7816 */ /* 0x000fd6000000003b */
[----:B0-----:R-:W-:Y:S02]  /*13df0*/  @P0 IMAD.MOV.U32 R11, RZ, RZ, R69 ;  /* 0x000000ffff0b0224 */ /* 0x001fe400078e0045 */
[----:B---3--:R-:W-:-:S05]  /*13e00*/  @P0 IMAD.MOV.U32 R10, RZ, RZ, R68 ;  /* 0x000000ffff0a0224 */ /* 0x008fca00078e0044 */
[----:B------:R0:W3:Y:S04]  /*13e10*/  @P0 LDG.E.U16 R59, desc[UR60][R10.64] ;  /* 0x0000003c0a3b0981 */ /* 0x0000e8000c1e1500 */
[----:B----4-:R-:W-:Y:S04]  /*13e20*/  STL [R1+0x15c0], R3 ;  /* 0x0015c00301007387 */ /* 0x010fe80000100800 */
[----:B------:R-:W-:Y:S04]  /*13e30*/  STL [R1+0xe8], R80 ;  /* 0x0000e85001007387 */ /* 0x000fe80000100800 */
[----:B------:R-:W4:Y:S04]  /*13e40*/  LDL R74, [R1+0xc0c] ;  /* 0x000c0c00014a7983 */ /* 0x000f280000100800 */
[----:B------:R-:W4:Y:S01]  /*13e50*/  LDL R73, [R1+0xc10] ;  /* 0x000c100001497983 */ /* 0x000f220000100800 */
[----:B------:R-:W-:-:S03]  /*13e60*/  PRMT R142, RZ, 0x7610, R142 ;  /* 0x00007610ff8e7816 */ /* 0x000fc6000000008e */
[----:B------:R-:W4:Y:S04]  /*13e70*/  LDL R65, [R1+0xc04] ;  /* 0x000c040001417983 */ /* 0x000f280000100800 */
[----:B------:R-:W4:Y:S01]  /*13e80*/  LDL R14, [R1+0xc08] ;  /* 0x000c0800010e7983 */ /* 0x000f220000100800 */
[----:B0-----:R-:W-:Y:S02]  /*13e90*/  @P0 IMAD.MOV.U32 R11, RZ, RZ, R66 ;  /* 0x000000ffff0b0224 */ /* 0x001fe400078e0042 */
[----:B------:R-:W-:-:S05]  /*13ea0*/  @P0 IMAD.MOV.U32 R10, RZ, RZ, R58 ;  /* 0x000000ffff0a0224 */ /* 0x000fca00078e003a */
[----:B------:R4:W4:Y:S04]  /*13eb0*/  @P0 LDG.E.U16 R142, desc[UR60][R10.64] ;  /* 0x0000003c0a8e0981 */ /* 0x000928000c1e1500 */
[----:B------:R-:W-:Y:S04]  /*13ec0*/  STL [R1+0x15c4], R7 ;  /* 0x0015c40701007387 */ /* 0x000fe80000100800 */
[----:B------:R-:W4:Y:S04]  /*13ed0*/  LDL R64, [R1+0xbfc] ;  /* 0x000bfc0001407983 */ /* 0x000f280000100800 */
[----:B-----5:R0:W-:Y:S04]  /*13ee0*/  STL [R1+0xd4], R15 ;  /* 0x0000d40f01007387 */ /* 0x0201e80000100800 */
[----:B------:R-:W5:Y:S04]  /*13ef0*/  LDL R62, [R1+0xbf4] ;  /* 0x000bf400013e7983 */ /* 0x000f680000100800 */
[----:B0-----:R-:W5:Y:S04]  /*13f00*/  LDL R15, [R1+0xc00] ;  /* 0x000c0000010f7983 */ /* 0x001f680000100800 */
[----:B--2---:R0:W-:Y:S01]  /*13f10*/  STL [R1+0xd0], R18 ;  /* 0x0000d01201007387 */ /* 0x0041e20000100800 */
[----:B------:R-:W-:-:S03]  /*13f20*/  ISETP.GT.AND P1, PT, R148, 0x88, PT ;  /* 0x000000889400780c */ /* 0x000fc60003f24270 */
[----:B------:R-:W2:Y:S04]  /*13f30*/  LDL R70, [R1+0xbec] ;  /* 0x000bec0001467983 */ /* 0x000ea80000100800 */
[----:B0-----:R-:W2:Y:S04]  /*13f40*/  LDL R18, [R1+0xbf8] ;  /* 0x000bf80001127983 */ /* 0x001ea80000100800 */
[----:B---3--:R0:W-:Y:S04]  /*13f50*/  STL [R1+0xcc], R59 ;  /* 0x0000cc3b01007387 */ /* 0x0081e80000100800 */
[----:B------:R-:W3:Y:S04]  /*13f60*/  LDL R69, [R1+0xbe4] ;  /* 0x000be40001457983 */ /* 0x000ee80000100800 */
[----:B------:R-:W3:Y:S01]  /*13f70*/  LDL R68, [R1+0xbe8] ;  /* 0x000be80001447983 */ /* 0x000ee20000100800 */
[----:B------:R-:W-:-:S02]  /*13f80*/  PRMT R72, RZ, 0x7610, R72 ;  /* 0x00007610ff487816 */ /* 0x000fc40000000048 */
[----:B------:R-:W-:Y:S01]  /*13f90*/  ISETP.GT.AND P2, PT, R148, 0x89, PT ;  /* 0x000000899400780c */ /* 0x000fe20003f44270 */
[----:B----4-:R-:W-:Y:S02]  /*13fa0*/  @P1 IMAD.MOV.U32 R10, RZ, RZ, R73 ;  /* 0x000000ffff0a1224 */ /* 0x010fe400078e0049 */
[----:B------:R-:W-:Y:S01]  /*13fb0*/  @P1 IMAD.MOV.U32 R11, RZ, RZ, R74 ;  /* 0x000000ffff0b1224 */ /* 0x000fe200078e004a */
[----:B------:R-:W4:Y:S04]  /*13fc0*/  LDL R66, [R1+0xbdc] ;  /* 0x000bdc0001427983 */ /* 0x000f280000100800 */
[----:B0-----:R-:W3:Y:S04]  /*13fd0*/  LDL R59, [R1+0xbf0] ;  /* 0x000bf000013b7983 */ /* 0x001ee80000100800 */
[----:B------:R-:W4:Y:S04]  /*13fe0*/  LDL R58, [R1+0xbe0] ;  /* 0x000be000013a7983 */ /* 0x000f280000100800 */
[----:B------:R0:W4:Y:S01]  /*13ff0*/  @P1 LDG.E.U16 R72, desc[UR60][R10.64] ;  /* 0x0000003c0a481981 */ /* 0x000122000c1e1500 */
[----:B------:R-:W-:-:S02]  /*14000*/  PRMT R71, RZ, 0x7610, R71 ;  /* 0x00007610ff477816 */ /* 0x000fc40000000047 */
[----:B------:R-:W-:Y:S01]  /*14010*/  PRMT R63, RZ, 0x7610, R63 ;  /* 0x00007610ff3f7816 */ /* 0x000fe2000000003f */
[----:B------:R-:W-:Y:S01]  /*14020*/  STL [R1+0x1588], R142 ;  /* 0x0015888e01007387 */ /* 0x000fe20000100800 */
[----:B0-----:R-:W-:Y:S02]  /*14030*/  @P1 IMAD.MOV.U32 R10, RZ, RZ, R14 ;  /* 0x000000ffff0a1224 */ /* 0x001fe400078e000e */
[----:B------:R-:W-:Y:S01]  /*14040*/  @P1 IMAD.MOV.U32 R11, RZ, RZ, R65 ;  /* 0x000000ffff0b1224 */ /* 0x000fe200078e0041 */
[----:B------:R-:W4:Y:S04]  /*14050*/  LDL R14, [R1+0xbd8] ;  /* 0x000bd800010e7983 */ /* 0x000f280000100800 */
[----:B------:R-:W4:Y:S04]  /*14060*/  LDL R65, [R1+0xbd4] ;  /* 0x000bd40001417983 */ /* 0x000f280000100800 */
[----:B------:R0:W4:Y:S01]  /*14070*/  @P1 LDG.E.U16 R71, desc[UR60][R10.64] ;  /* 0x0000003c0a471981 */ /* 0x000122000c1e1500 */
[----:B------:R-:W-:Y:S01]  /*14080*/  PRMT R17, RZ, 0x7610, R17 ;  /* 0x00007610ff117816 */ /* 0x000fe20000000011 */
[----:B0-----:R-:W-:-:S02]  /*14090*/  @P2 IMAD.MOV.U32 R11, RZ, RZ, R64 ;  /* 0x000000ffff0b2224 */ /* 0x001fc400078e0040 */
[----:B-----5:R-:W-:Y:S01]  /*140a0*/  @P2 IMAD.MOV.U32 R10, RZ, RZ, R15 ;  /* 0x000000ffff0a2224 */ /* 0x020fe200078e000f */
[C---:B------:R-:W-:Y:S02]  /*140b0*/  ISETP.GT.AND P0, PT, R148.reuse, 0x8a, PT ;  /* 0x0000008a9400780c */ /* 0x040fe40003f04270 */
[----:B------:R-:W-:Y:S02]  /*140c0*/  ISETP.GT.AND P1, PT, R148, 0x8b, PT ;  /* 0x0000008b9400780c */ /* 0x000fe40003f24270 */
[----:B------:R-:W-:Y:S02]  /*140d0*/  PRMT R20, RZ, 0x7610, R20 ;  /* 0x00007610ff147816 */ /* 0x000fe40000000014 */
[----:B------:R-:W-:Y:S01]  /*140e0*/  PRMT R67, RZ, 0x7610, R67 ;  /* 0x00007610ff437816 */ /* 0x000fe20000000043 */
[----:B------:R0:W5:Y:S01]  /*140f0*/  @P2 LDG.E.U16 R63, desc[UR60][R10.64] ;  /* 0x0000003c0a3f2981 */ /* 0x000162000c1e1500 */
[----:B------:R-:W-:-:S03]  /*14100*/  PRMT R57, RZ, 0x7610, R57 ;  /* 0x00007610ff397816 */ /* 0x000fc60000000039 */
[----:B------:R-:W5:Y:S04]  /*14110*/  LDL R64, [R1+0xbcc] ;  /* 0x000bcc0001407983 */ /* 0x000f680000100800 */
[----:B------:R-:W5:Y:S01]  /*14120*/  LDL R15, [R1+0xbd0] ;  /* 0x000bd000010f7983 */ /* 0x000f620000100800 */
[----:B0-----:R-:W-:Y:S02]  /*14130*/  @P2 IMAD.MOV.U32 R11, RZ, RZ, R62 ;  /* 0x000000ffff0b2224 */ /* 0x001fe400078e003e */
[----:B--2---:R-:W-:-:S05]  /*14140*/  @P2 IMAD.MOV.U32 R10, RZ, RZ, R18 ;  /* 0x000000ffff0a2224 */ /* 0x004fca00078e0012 */
[----:B------:R0:W2:Y:S02]  /*14150*/  @P2 LDG.E.U16 R17, desc[UR60][R10.64] ;  /* 0x0000003c0a112981 */ /* 0x0000a4000c1e1500 */
[----:B0-----:R-:W-:Y:S02]  /*14160*/  @P0 IMAD.MOV.U32 R11, RZ, RZ, R70 ;  /* 0x000000ffff0b0224 */ /* 0x001fe400078e0046 */
[----:B---3--:R-:W-:-:S05]  /*14170*/  @P0 IMAD.MOV.U32 R10, RZ, RZ, R59 ;  /* 0x000000ffff0a0224 */ /* 0x008fca00078e003b */
[----:B------:R0:W3:Y:S02]  /*14180*/  @P0 LDG.E.U16 R20, desc[UR60][R10.64] ;  /* 0x0000003c0a140981 */ /* 0x0000e4000c1e1500 */
[----:B0-----:R-:W-:Y:S02]  /*14190*/  @P0 IMAD.MOV.U32 R10, RZ, RZ, R68 ;  /* 0x000000ffff0a0224 */ /* 0x001fe400078e0044 */
[----:B------:R-:W-:-:S05]  /*141a0*/  @P0 IMAD.MOV.U32 R11, RZ, RZ, R69 ;  /* 0x000000ffff0b0224 */ /* 0x000fca00078e0045 */
[----:B------:R4:W3:Y:S01]  /*141b0*/  @P0 LDG.E.U16 R67, desc[UR60][R10.64] ;  /* 0x0000003c0a430981 */ /* 0x0008e2000c1e1500 */
[----:B------:R-:W-:Y:S01]  /*141c0*/  PRMT R13, RZ, 0x7610, R13 ;  /* 0x00007610ff0d7816 */ /* 0x000fe2000000000d */
[----:B----4-:R-:W-:Y:S02]  /*141d0*/  @P1 IMAD.MOV.U32 R10, RZ, RZ, R58 ;  /* 0x000000ffff0a1224 */ /* 0x010fe400078e003a */
[----:B------:R-:W-:-:S05]  /*141e0*/  @P1 IMAD.MOV.U32 R11, RZ, RZ, R66 ;  /* 0x000000ffff0b1224 */ /* 0x000fca00078e0042 */
[----:B------:R0:W4:Y:S02]  /*141f0*/  @P1 LDG.E.U16 R57, desc[UR60][R10.64] ;  /* 0x0000003c0a391981 */ /* 0x000124000c1e1500 */
[----:B0-----:R-:W-:Y:S02]  /*14200*/  @P1 IMAD.MOV.U32 R10, RZ, RZ, R14 ;  /* 0x000000ffff0a1224 */ /* 0x001fe400078e000e */
[----:B------:R-:W-:-:S05]  /*14210*/  @P1 IMAD.MOV.U32 R11, RZ, RZ, R65 ;  /* 0x000000ffff0b1224 */ /* 0x000fca00078e0041 */
[----:B------:R0:W4:Y:S04]  /*14220*/  @P1 LDG.E.U16 R13, desc[UR60][R10.64] ;  /* 0x0000003c0a0d1981 */ /* 0x000128000c1e1500 */
[----:B-----5:R1:W-:Y:S04]  /*14230*/  STL [R1+0xc8], R63 ;  /* 0x0000c83f01007387 */ /* 0x0203e80000100800 */
[----:B------:R-:W5:Y:S04]  /*14240*/  LDL R62, [R1+0xbc8] ;  /* 0x000bc800013e7983 */ /* 0x000f680000100800 */
[----:B------:R-:W5:Y:S04]  /*14250*/  LDL R18, [R1+0xbbc] ;  /* 0x000bbc0001127983 */ /* 0x000f680000100800 */
[----:B-1----:R-:W5:Y:S04]  /*14260*/  LDL R63, [R1+0xbc4] ;  /* 0x000bc400013f7983 */ /* 0x002f680000100800 */
[----:B--2---:R1:W-:Y:S01]  /*14270*/  STL [R1+0xc4], R17 ;  /* 0x0000c41101007387 */ /* 0x0043e20000100800 */
[----:B------:R-:W-:-:S03]  /*14280*/  ISETP.GT.AND P2, PT, R148, 0x8c, PT ;  /* 0x0000008c9400780c */ /* 0x000fc60003f44270 */
[----:B------:R-:W2:Y:S04]  /*14290*/  LDL R59, [R1+0xbb4] ;  /* 0x000bb400013b7983 */ /* 0x000ea80000100800 */
[----:B-1----:R-:W2:Y:S01]  /*142a0*/  LDL R17, [R1+0xbc0] ;  /* 0x000bc00001117983 */ /* 0x002ea20000100800 */
[----:B------:R-:W-:-:S03]  /*142b0*/  PRMT R12, RZ, 0x7610, R12 ;  /* 0x00007610ff0c7816 */ /* 0x000fc6000000000c */
[----:B---3--:R1:W-:Y:S02]  /*142c0*/  STL [R1+0xc0], R20 ;  /* 0x0000c01401007387 */ /* 0x0083e40000100800 */
[----:B0-----:R-:W-:Y:S02]  /*142d0*/  @P2 IMAD.MOV.U32 R10, RZ, RZ, R15 ;  /* 0x000000ffff0a2224 */ /* 0x001fe400078e000f */
[----:B------:R-:W-:Y:S01]  /*142e0*/  @P2 IMAD.MOV.U32 R11, RZ, RZ, R64 ;  /* 0x000000ffff0b2224 */ /* 0x000fe200078e0040 */
[----:B------:R-:W-:-:S04]  /*142f0*/  ISETP.GT.AND P0, PT, R148, 0x8d, PT ;  /* 0x0000008d9400780c */ /* 0x000fc80003f04270 */
[----:B------:R5:W3:Y:S04]  /*14300*/  @P2 LDG.E.U16 R12, desc[UR60][R10.64] ;  /* 0x0000003c0a0c2981 */ /* 0x000ae8000c1e1500 */
[----:B-1----:R-:W3:Y:S04]  /*14310*/  LDL R20, [R1+0xbb8] ;  /* 0x000bb80001147983 */ /* 0x002ee80000100800 */
[----:B------:R-:W-:Y:S04]  /*14320*/  STL [R1+0x30], R72 ;  /* 0x0000304801007387 */ /* 0x000fe80000100800 */
[----:B------:R-:W3:Y:S01]  /*14330*/  LDL R58, [R1+0xbac] ;  /* 0x000bac00013a7983 */ /* 0x000ee20000100800 */
[----:B------:R-:W-:-:S02]  /*14340*/  PRMT R61, RZ, 0x7610, R61 ;  /* 0x00007610ff3d7816 */ /* 0x000fc4000000003d */
[----:B------:R-:W-:Y:S01]  /*14350*/  PRMT R4, RZ, 0x7610, R4 ;  /* 0x00007610ff047816 */ /* 0x000fe20000000004 */
[----:B----4-:R0:W-:Y:S04]  /*14360*/  STL [R1+0x28], R57 ;  /* 0x0000283901007387 */ /* 0x0101e80000100800 */
[----:B0-----:R-:W4:Y:S04]  /*14370*/  LDL R57, [R1+0xbb0] ;  /* 0x000bb00001397983 */ /* 0x001f280000100800 */
[----:B------:R-:W-:Y:S04]  /*14380*/  STL [R1+0x2c], R71 ;  /* 0x00002c4701007387 */ /* 0x000fe80000100800 */
[----:B------:R-:W4:Y:S04]  /*14390*/  LDL R14, [R1+0xba4] ;  /* 0x000ba400010e7983 */ /* 0x000f280000100800 */
[----:B------:R0:W-:Y:S01]  /*143a0*/  STL [R1+0x24], R13 ;  /* 0x0000240d01007387 */ /* 0x0001e20000100800 */
[----:B------:R-:W-:-:S02]  /*143b0*/  ISETP.GT.AND P1, PT, R148, 0x8e, PT ;  /* 0x0000008e9400780c */ /* 0x000fc40003f24270 */
[----:B------:R-:W-:Y:S02]  /*143c0*/  PRMT R2, RZ, 0x7610, R2 ;  /* 0x00007610ff027816 */ /* 0x000fe40000000002 */
[----:B------:R-:W-:Y:S01]  /*143d0*/  PRMT R22, RZ, 0x7610, R22 ;  /* 0x00007610ff167816 */ /* 0x000fe20000000016 */
[----:B------:R-:W4:Y:S04]  /*143e0*/  LDL R15, [R1+0xb9c] ;  /* 0x000b9c00010f7983 */ /* 0x000f280000100800 */
[----:B0-----:R-:W4:Y:S01]  /*143f0*/  LDL R13, [R1+0xba8] ;  /* 0x000ba800010d7983 */ /* 0x001f220000100800 */
[----:B-----5:R-:W-:Y:S02]  /*14400*/  @P2 IMAD.MOV.U32 R10, RZ, RZ, R62 ;  /* 0x000000ffff0a2224 */ /* 0x020fe400078e003e */
[----:B------:R-:W-:-:S05]  /*14410*/  @P2 IMAD.MOV.U32 R11, RZ, RZ, R63 ;  /* 0x000000ffff0b2224 */ /* 0x000fca00078e003f */
[----:B------:R0:W5:Y:S02]  /*14420*/  @P2 LDG.E.U16 R61, desc[UR60][R10.64] ;  /* 0x0000003c0a3d2981 */ /* 0x000164000c1e1500 */
[----:B0-----:R-:W-:Y:S02]  /*14430*/  @P0 IMAD.MOV.U32 R11, RZ, RZ, R18 ;  /* 0x000000ffff0b0224 */ /* 0x001fe400078e0012 */
[----:B--2---:R-:W-:-:S05]  /*14440*/  @P0 IMAD.MOV.U32 R10, RZ, RZ, R17 ;  /* 0x000000ffff0a0224 */ /* 0x004fca00078e0011 */
[----:B------:R0:W2:Y:S02]  /*14450*/  @P0 LDG.E.U16 R4, desc[UR60][R10.64] ;  /* 0x0000003c0a040981 */ /* 0x0000a4000c1e1500 */
[----:B0-----:R-:W-:Y:S02]  /*14460*/  @P0 IMAD.MOV.U32 R11, RZ, RZ, R59 ;  /* 0x000000ffff0b0224 */ /* 0x001fe400078e003b */
[----:B---3--:R-:W-:-:S05]  /*14470*/  @P0 IMAD.MOV.U32 R10, RZ, RZ, R20 ;  /* 0x000000ffff0a0224 */ /* 0x008fca00078e0014 */
[----:B------:R0:W3:Y:S04]  /*14480*/  @P0 LDG.E.U16 R2, desc[UR60][R10.64] ;  /* 0x0000003c0a020981 */ /* 0x0000e8000c1e1500 */
[----:B------:R1:W-:Y:S01]  /*14490*/  STL [R1+0x20], R12 ;  /* 0x0000200c01007387 */ /* 0x0003e20000100800 */
[----:B------:R-:W-:-:S03]  /*144a0*/  PRMT R21, RZ, 0x7610, R21 ;  /* 0x00007610ff157816 */ /* 0x000fc60000000015 */
[----:B------:R-:W3:Y:S04]  /*144b0*/  LDL R18, [R1+0xb94] ;  /* 0x000b940001127983 */ /* 0x000ee80000100800 */
[----:B------:R-:W3:Y:S01]  /*144c0*/  LDL R17, [R1+0xb98] ;  /* 0x000b980001117983 */ /* 0x000ee20000100800 */
[----:B0-----:R-:W-:-:S03]  /*144d0*/  @P1 IMAD.MOV.U32 R11, RZ, RZ, R58 ;  /* 0x000000ffff0b1224 */ /* 0x001fc600078e003a */
[----:B-1----:R-:W3:Y:S01]  /*144e0*/  LDL R12, [R1+0xba0] ;  /* 0x000ba000010c7983 */ /* 0x002ee20000100800 */
[----:B----4-:R-:W-:-:S05]  /*144f0*/  @P1 IMAD.MOV.U32 R10, RZ, RZ, R57 ;  /* 0x000000ffff0a1224 */ /* 0x010fca00078e0039 */
[----:B------:R0:W4:Y:S02]  /*14500*/  @P1 LDG.E.U16 R22, desc[UR60][R10.64] ;  /* 0x0000003c0a161981 */ /* 0x000124000c1e1500 */
[----:B0-----:R-:W-:Y:S02]  /*14510*/  @P1 IMAD.MOV.U32 R11, RZ, RZ, R14 ;  /* 0x000000ffff0b1224 */ /* 0x001fe400078e000e */
[----:B------:R-:W-:-:S05]  /*14520*/  @P1 IMAD.MOV.U32 R10, RZ, RZ, R13 ;  /* 0x000000ffff0a1224 */ /* 0x000fca00078e000d */
[----:B------:R0:W4:Y:S04]  /*14530*/  @P1 LDG.E.U16 R21, desc[UR60][R10.64] ;  /* 0x0000003c0a151981 */ /* 0x000128000c1e1500 */
[----:B--2---:R-:W-:Y:S04]  /*14540*/  STL [R1+0x15c8], R4 ;  /* 0x0015c80401007387 */ /* 0x004fe80000100800 */
[----:B------:R-:W-:Y:S04]  /*14550*/  STL [R1+0xbc], R67 ;  /* 0x0000bc4301007387 */ /* 0x000fe80000100800 */
[----:B------:R-:W2:Y:S04]  /*14560*/  LDL R62, [R1+0xb8c] ;  /* 0x000b8c00013e7983 */ /* 0x000ea80000100800 */
[----:B-----5:R1:W-:Y:S04]  /*14570*/  STL [R1+0x1c], R61 ;  /* 0x00001c3d01007387 */ /* 0x0203e80000100800 */
[----:B------:R-:W5:Y:S04]  /*14580*/  LDL R59, [R1+0xb84] ;  /* 0x000b8400013b7983 */ /* 0x000f680000100800 */
[----:B------:R-:W5:Y:S04]  /*14590*/  LDL R20, [R1+0xb88] ;  /* 0x000b880001147983 */ /* 0x000f680000100800 */
[----:B-1----:R-:W5:Y:S01]  /*145a0*/  LDL R61, [R1+0xb90] ;  /* 0x000b9000013d7983 */ /* 0x002f620000100800 */
[----:B------:R-:W-:-:S03]  /*145b0*/  ISETP.GT.AND P2, PT, R148, 0x8f, PT ;  /* 0x0000008f9400780c */ /* 0x000fc60003f44270 */
[----:B---3--:R-:W-:Y:S04]  /*145c0*/  STL [R1+0x15cc], R2 ;  /* 0x0015cc0201007387 */ /* 0x008fe80000100800 */
[----:B------:R-:W3:Y:S04]  /*145d0*/  LDL R58, [R1+0xb7c] ;  /* 0x000b7c00013a7983 */ /* 0x000ee80000100800 */
[----:B------:R-:W3:Y:S01]  /*145e0*/  LDL R57, [R1+0xb80] ;  /* 0x000b800001397983 */ /* 0x000ee20000100800 */
[----:B------:R-:W-:-:S03]  /*145f0*/  PRMT R143, RZ, 0x7610, R143 ;  /* 0x00007610ff8f7816 */ /* 0x000fc6000000008f */
[----:B------:R-:W3:Y:S04]  /*14600*/  LDL R14, [R1+0xb74] ;  /* 0x000b7400010e7983 */ /* 0x000ee80000100800 */
[----:B------:R-:W3:Y:S01]  /*14610*/  LDL R13, [R1+0xb78] ;  /* 0x000b7800010d7983 */ /* 0x000ee20000100800 */
[----:B------:R-:W-:Y:S01]  /*14620*/  PRMT R140, RZ, 0x7610, R140 ;  /* 0x00007610ff8c7816 */ /* 0x000fe2000000008c */
[----:B0-----:R-:W-:Y:S02]  /*14630*/  @P2 IMAD.MOV.U32 R10, RZ, RZ, R12 ;  /* 0x000000ffff0a2224 */ /* 0x001fe400078e000c */
[----:B------:R-:W-:Y:S01]  /*14640*/  @P2 IMAD.MOV.U32 R11, RZ, RZ, R15 ;  /* 0x000000ffff0b2224 */ /* 0x000fe200078e000f */
[----:B------:R-:W-:-:S04]  /*14650*/  ISETP.GT.AND P0, PT, R148, 0x90, PT ;  /* 0x000000909400780c */ /* 0x000fc80003f04270 */
[----:B------:R0:W3:Y:S02]  /*14660*/  @P2 LDG.E.U16 R143, desc[UR60][R10.64] ;  /* 0x0000003c0a8f2981 */ /* 0x0000e4000c1e1500 */
[----:B0-----:R-:W-:Y:S02]  /*14670*/  @P2 IMAD.MOV.U32 R10, RZ, RZ, R17 ;  /* 0x000000ffff0a2224 */ /* 0x001fe400078e0011 */
[----:B------:R-:W-:-:S05]  /*14680*/  @P2 IMAD.MOV.U32 R11, RZ, RZ, R18 ;  /* 0x000000ffff0b2224 */ /* 0x000fca00078e0012 */
[----:B------:R2:W3:Y:S04]  /*14690*/  @P2 LDG.E.U16 R140, desc[UR60][R10.64] ;  /* 0x0000003c0a8c2981 */ /* 0x0004e8000c1e1500 */
[----:B----4-:R0:W-:Y:S04]  /*146a0*/  STL [R1+0x18], R22 ;  /* 0x0000181601007387 */ /* 0x0101e80000100800 */
[----:B0-----:R-:W4:Y:S04]  /*146b0*/  LDL R22, [R1+0xb6c] ;  /* 0x000b6c0001167983 */ /* 0x001f280000100800 */
[----:B------:R0:W-:Y:S04]  /*146c0*/  STL [R1+0x14], R21 ;  /* 0x0000141501007387 */ /* 0x0001e80000100800 */
[----:B------:R-:W4:Y:S04]  /*146d0*/  LDL R15, [R1+0xb64] ;  /* 0x000b6400010f7983 */ /* 0x000f280000100800 */
[----:B------:R-:W4:Y:S04]  /*146e0*/  LDL R12, [R1+0xb68] ;  /* 0x000b6800010c7983 */ /* 0x000f280000100800 */
[----:B0-----:R-:W4:Y:S01]  /*146f0*/  LDL R21, [R1+0xb70] ;  /* 0x000b700001157983 */ /* 0x001f220000100800 */
[----:B------:R-:W-:-:S02]  /*14700*/  PRMT R60, RZ, 0x7610, R60 ;  /* 0x00007610ff3c7816 */ /* 0x000fc4000000003c */
[----:B------:R-:W-:Y:S01]  /*14710*/  PRMT R16, RZ, 0x7610, R16 ;  /* 0x00007610ff107816 */ /* 0x000fe20000000010 */
[----:B--2---:R-:W-:Y:S02]  /*14720*/  @P0 IMAD.MOV.U32 R11, RZ, RZ, R62 ;  /* 0x000000ffff0b0224 */ /* 0x004fe400078e003e */
[----:B-----5:R-:W-:-:S05]  /*14730*/  @P0 IMAD.MOV.U32 R10, RZ, RZ, R61 ;  /* 0x000000ffff0a0224 */ /* 0x020fca00078e003d */
[----:B------:R0:W2:Y:S02]  /*14740*/  @P0 LDG.E.U16 R60, desc[UR60][R10.64] ;  /* 0x0000003c0a3c0981 */ /* 0x0000a4000c1e1500 */
[----:B0-----:R-:W-:Y:S02]  /*14750*/  @P0 IMAD.MOV.U32 R10, RZ, RZ, R20 ;  /* 0x000000ffff0a0224 */ /* 0x001fe400078e0014 */
[----:B------:R-:W-:-:S05]  /*14760*/  @P0 IMAD.MOV.U32 R11, RZ, RZ, R59 ;  /* 0x000000ffff0b0224 */ /* 0x000fca00078e003b */
[----:B------:R3:W5:Y:S01]  /*14770*/  @P0 LDG.E.U16 R16, desc[UR60][R10.64] ;  /* 0x0000003c0a100981 */ /* 0x000762000c1e1500 */
[C---:B------:R-:W-:Y:S02]  /*14780*/  ISETP.GT.AND P1, PT, R148.reuse, 0x91, PT ;  /* 0x000000919400780c */ /* 0x040fe40003f24270 */
[----:B------:R-:W-:Y:S02]  /*14790*/  ISETP.GT.AND P2, PT, R148, 0x92, PT ;  /* 0x000000929400780c */ /* 0x000fe40003f44270 */
[----:B------:R-:W-:Y:S02]  /*147a0*/  PRMT R56, RZ, 0x7610, R56 ;  /* 0x00007610ff387816 */ /* 0x000fe40000000038 */
[----:B------:R-:W-:-:S07]  /*147b0*/  PRMT R23, RZ, 0x7610, R23 ;  /* 0x00007610ff177816 */ /* 0x000fce0000000017 */
[----:B---3--:R-:W-:Y:S02]  /*147c0*/  @P1 IMAD.MOV.U32 R10, RZ, RZ, R57 ;  /* 0x000000ffff0a1224 */ /* 0x008fe400078e0039 */
[----:B------:R-:W-:-:S05]  /*147d0*/  @P1 IMAD.MOV.U32 R11, RZ, RZ, R58 ;  /* 0x000000ffff0b1224 */ /* 0x000fca00078e003a */
[----:B------:R0:W3:Y:S01]  /*147e0*/  @P1 LDG.E.U16 R56, desc[UR60][R10.64] ;  /* 0x0000003c0a381981 */ /* 0x0000e2000c1e1500 */
[----:B------:R-:W-:-:S03]  /*147f0*/  PRMT R19, RZ, 0x7610, R19 ;  /* 0x00007610ff137816 */ /* 0x000fc60000000013 */
[----:B------:R-:W-:Y:S04]  /*14800*/  STL [R1+0x158c], R143 ;  /* 0x00158c8f01007387 */ /* 0x000fe80000100800 */
[----:B------:R-:W2:Y:S04]  /*14810*/  LDL R18, [R1+0xb5c] ;  /* 0x000b5c0001127983 */ /* 0x000ea80000100800 */
[----:B------:R-:W3:Y:S01]  /*14820*/  LDL R17, [R1+0xb60] ;  /* 0x000b600001117983 */ /* 0x000ee20000100800 */
[----:B0-----:R-:W-:Y:S02]  /*14830*/  @P1 IMAD.MOV.U32 R10, RZ, RZ, R13 ;  /* 0x000000ffff0a1224 */ /* 0x001fe400078e000d */
[----:B------:R-:W-:-:S05]  /*14840*/  @P1 IMAD.MOV.U32 R11, RZ, RZ, R14 ;  /* 0x000000ffff0b1224 */ /* 0x000fca00078e000e */
[----:B------:R4:W2:Y:S04]  /*14850*/  @P1 LDG.E.U16 R23, desc[UR60][R10.64] ;  /* 0x0000003c0a171981 */ /* 0x0008a8000c1e1500 */
[----:B------:R0:W-:Y:S04]  /*14860*/  STL [R1+0x15d0], R140 ;  /* 0x0015d08c01007387 */ /* 0x0001e80000100800 */
[----:B------:R-:W2:Y:S01]  /*14870*/  LDL R20, [R1+0xb54] ;  /* 0x000b540001147983 */ /* 0x000ea20000100800 */
[----:B----4-:R-:W-:Y:S02]  /*14880*/  @P2 IMAD.MOV.U32 R10, RZ, RZ, R21 ;  /* 0x000000ffff0a2224 */ /* 0x010fe400078e0015 */
[----:B------:R-:W-:Y:S01]  /*14890*/  @P2 IMAD.MOV.U32 R11, RZ, RZ, R22 ;  /* 0x000000ffff0b2224 */ /* 0x000fe200078e0016 */
[----:B0-----:R-:W-:-:S04]  /*148a0*/  PRMT R140, RZ, 0x7610, R140 ;  /* 0x00007610ff8c7816 */ /* 0x001fc8000000008c */
[----:B------:R0:W4:Y:S02]  /*148b0*/  @P2 LDG.E.U16 R19, desc[UR60][R10.64] ;  /* 0x0000003c0a132981 */ /* 0x000124000c1e1500 */
[----:B0-----:R-:W-:Y:S02]  /*148c0*/  @P2 IMAD.MOV.U32 R10, RZ, RZ, R12 ;  /* 0x000000ffff0a2224 */ /* 0x001fe400078e000c */
[----:B------:R-:W-:-:S05]  /*148d0*/  @P2 IMAD.MOV.U32 R11, RZ, RZ, R15 ;  /* 0x000000ffff0b2224 */ /* 0x000fca00078e000f */
[----:B------:R3:W4:Y:S04]  /*148e0*/  @P2 LDG.E.U16 R140, desc[UR60][R10.64] ;  /* 0x0000003c0a8c2981 */ /* 0x000728000c1e1500 */
[----:B-----5:R0:W-:Y:S04]  /*148f0*/  STL [R1+0xc], R16 ;  /* 0x00000c1001007387 */ /* 0x0201e80000100800 */
[----:B------:R-:W5:Y:S04]  /*14900*/  LDL R14, [R1+0xb4c] ;  /* 0x000b4c00010e7983 */ /* 0x000f680000100800 */
[----:B------:R-:W5:Y:S04]  /*14910*/  LDL R13, [R1+0xb50] ;  /* 0x000b5000010d7983 */ /* 0x000f680000100800 */
[----:B0-----:R-:W5:Y:S01]  /*14920*/  LDL R16, [R1+0xb58] ;  /* 0x000b580001107983 */ /* 0x001f620000100800 */
[----:B------:R-:W-:-:S02]  /*14930*/  ISETP.GT.AND P0, PT, R148, 0x93, PT ;  /* 0x000000939400780c */ /* 0x000fc40003f04270 */
[----:B------:R-:W-:-:S11]  /*14940*/  PRMT R2, RZ, 0x7610, R2 ;  /* 0x00007610ff027816 */ /* 0x000fd60000000002 */
[----:B---3--:R-:W-:Y:S02]  /*14950*/  @P0 IMAD.MOV.U32 R10, RZ, RZ, R17 ;  /* 0x000000ffff0a0224 */ /* 0x008fe400078e0011 */
[----:B--2---:R-:W-:-:S05]  /*14960*/  @P0 IMAD.MOV.U32 R11, RZ, RZ, R18 ;  /* 0x000000ffff0b0224 */ /* 0x004fca00078e0012 */
[----:B------:R0:W2:Y:S04]  /*14970*/  @P0 LDG.E.U16 R2, desc[UR60][R10.64] ;  /* 0x0000003c0a020981 */ /* 0x0000a8000c1e1500 */
[----:B------:R1:W-:Y:S04]  /*14980*/  STL [R1+0x4], R23 ;  /* 0x0000041701007387 */ /* 0x0003e80000100800 */
[----:B------:R-:W3:Y:S04]  /*14990*/  LDL R22, [R1+0xb48] ;  /* 0x000b480001167983 */ /* 0x000ee80000100800 */
[----:B------:R-:W2:Y:S04]  /*149a0*/  LDL R15, [R1+0xb3c] ;  /* 0x000b3c00010f7983 */ /* 0x000ea80000100800 */
[----:B------:R-:W2:Y:S04]  /*149b0*/  LDL R12, [R1+0xb40] ;  /* 0x000b4000010c7983 */ /* 0x000ea80000100800 */
[----:B-1----:R-:W2:Y:S01]  /*149c0*/  LDL R23, [R1+0xb44] ;  /* 0x000b440001177983 */ /* 0x002ea20000100800 */
[----:B------:R-:W-:Y:S01]  /*149d0*/  PRMT R4, RZ, 0x7610, R4 ;  /* 0x00007610ff047816 */ /* 0x000fe20000000004 */
[----:B0-----:R-:W-:-:S02]  /*149e0*/  @P0 IMAD.MOV.U32 R11, RZ, RZ, R20 ;  /* 0x000000ffff0b0224 */ /* 0x001fc400078e0014 */
[----:B----4-:R-:W-:Y:S04]  /*149f0*/  STL [R1+0x15d4], R140 ;  /* 0x0015d48c01007387 */ /* 0x010fe80000100800 */
[----:B------:R-:W4:Y:S04]  /*14a00*/  LDL R21, [R1+0xb34] ;  /* 0x000b340001157983 */ /* 0x000f280000100800 */
[----:B------:R-:W-:Y:S04]  /*14a10*/  STL [R1+0x10], R60 ;  /* 0x0000103c01007387 */ /* 0x000fe80000100800 */
[----:B------:R0:W-:Y:S04]  /*14a20*/  STL [R1], R19 ;  /* 0x0000001301007387 */ /* 0x0001e80000100800 */
[----:B------:R-:W4:Y:S04]  /*14a30*/  LDL R18, [R1+0xb2c] ;  /* 0x000b2c0001127983 */ /* 0x000f280000100800 */
[----:B------:R-:W4:Y:S04]  /*14a40*/  LDL R17, [R1+0xb30] ;  /* 0x000b300001117983 */ /* 0x000f280000100800 */
[----:B0-----:R-:W4:Y:S01]  /*14a50*/  LDL R19, [R1+0xb38] ;  /* 0x000b380001137983 */ /* 0x001f220000100800 */
[----:B-----5:R-:W-:-:S05]  /*14a60*/  @P0 IMAD.MOV.U32 R10, RZ, RZ, R16 ;  /* 0x000000ffff0a0224 */ /* 0x020fca00078e0010 */
[----:B------:R0:W5:Y:S01]  /*14a70*/  @P0 LDG.E.U16 R4, desc[UR60][R10.64] ;  /* 0x0000003c0a040981 */ /* 0x000162000c1e1500 */
[C---:B------:R-:W-:Y:S02]  /*14a80*/  ISETP.GT.AND P1, PT, R148.reuse, 0x94, PT ;  /* 0x000000949400780c */ /* 0x040fe40003f24270 */
[----:B------:R-:W-:Y:S02]  /*14a90*/  ISETP.GT.AND P2, PT, R148, 0x95, PT ;  /* 0x000000959400780c */ /* 0x000fe40003f44270 */
[----:B------:R-:W-:Y:S02]  /*14aa0*/  PRMT R7, RZ, 0x7610, R7 ;  /* 0x00007610ff077816 */ /* 0x000fe40000000007 */
[----:B------:R-:W-:-:S07]  /*14ab0*/  PRMT R3, RZ, 0x7610, R3 ;  /* 0x00007610ff037816 */ /* 0x000fce0000000003 */
[----:B0-----:R-:W-:Y:S02]  /*14ac0*/  @P1 IMAD.MOV.U32 R10, RZ, RZ, R13 ;  /* 0x000000ffff0a1224 */ /* 0x001fe400078e000d */
[----:B------:R-:W-:-:S05]  /*14ad0*/  @P1 IMAD.MOV.U32 R11, RZ, RZ, R14 ;  /* 0x000000ffff0b1224 */ /* 0x000fca00078e000e */
[----:B------:R3:W5:Y:S01]  /*14ae0*/  @P1 LDG.E.U16 R7, desc[UR60][R10.64] ;  /* 0x0000003c0a071981 */ /* 0x000762000c1e1500 */
[----:B------:R-:W-:Y:S02]  /*14af0*/  PRMT R5, RZ, 0x7610, R5 ;  /* 0x00007610ff057816 */ /* 0x000fe40000000005 */
[----:B------:R-:W-:Y:S01]  /*14b00*/  ISETP.GT.AND P0, PT, R148, 0x96, PT ;  /* 0x000000969400780c */ /* 0x000fe20003f04270 */
[----:B---3--:R-:W-:Y:S02]  /*14b10*/  @P1 IMAD.MOV.U32 R10, RZ, RZ, R22 ;  /* 0x000000ffff0a1224 */ /* 0x008fe400078e0016 */
[----:B--2---:R-:W-:-:S05]  /*14b20*/  @P1 IMAD.MOV.U32 R11, RZ, RZ, R23 ;  /* 0x000000ffff0b1224 */ /* 0x004fca00078e0017 */
[----:B------:R0:W2:Y:S01]  /*14b30*/  @P1 LDG.E.U16 R3, desc[UR60][R10.64] ;  /* 0x0000003c0a031981 */ /* 0x0000a2000c1e1500 */
[----:B------:R-:W-:Y:S01]  /*14b40*/  PRMT R6, RZ, 0x7610, R6 ;  /* 0x00007610ff067816 */ /* 0x000fe20000000006 */
[----:B0-----:R-:W-:Y:S02]  /*14b50*/  @P2 IMAD.MOV.U32 R10, RZ, RZ, R12 ;  /* 0x000000ffff0a2224 */ /* 0x001fe400078e000c */
[----:B------:R-:W-:Y:S01]  /*14b60*/  @P2 IMAD.MOV.U32 R11, RZ, RZ, R15 ;  /* 0x000000ffff0b2224 */ /* 0x000fe200078e000f */
[----:B------:R-:W-:Y:S04]  /*14b70*/  STL [R1+0x15d8], R2 ;  /* 0x0015d80201007387 */ /* 0x000fe80000100800 */
[----:B------:R-:W3:Y:S04]  /*14b80*/  LDL R20, [R1+0xb24] ;  /* 0x000b240001147983 */ /* 0x000ee80000100800 */
[----:B------:R4:W3:Y:S04]  /*14b90*/  @P2 LDG.E.U16 R5, desc[UR60][R10.64] ;  /* 0x0000003c0a052981 */ /* 0x0008e8000c1e1500 */
[----:B------:R-:W-:Y:S04]  /*14ba0*/  STL [R1+0x8], R56 ;  /* 0x0000083801007387 */ /* 0x000fe80000100800 */
[----:B------:R-:W3:Y:S01]  /*14bb0*/  LDL R16, [R1+0xb28] ;  /* 0x000b280001107983 */ /* 0x000ee20000100800 */
[----:B------:R-:W-:Y:S01]  /*14bc0*/  PRMT R143, RZ, 0x7610, R143 ;  /* 0x00007610ff8f7816 */ /* 0x000fe2000000008f */
[----:B----4-:R-:W-:-:S02]  /*14bd0*/  @P2 IMAD.MOV.U32 R11, RZ, RZ, R21 ;  /* 0x000000ffff0b2224 */ /* 0x010fc400078e0015 */
[----:B------:R-:W-:-:S05]  /*14be0*/  @P2 IMAD.MOV.U32 R10, RZ, RZ, R19 ;  /* 0x000000ffff0a2224 */ /* 0x000fca00078e0013 */
[----:B------:R0:W4:Y:S02]  /*14bf0*/  @P2 LDG.E.U16 R6, desc[UR60][R10.64] ;  /* 0x0000003c0a062981 */ /* 0x000124000c1e1500 */
[----:B0-----:R-:W-:Y:S02]  /*14c00*/  @P0 IMAD.MOV.U32 R10, RZ, RZ, R17 ;  /* 0x000000ffff0a0224 */ /* 0x001fe400078e0011 */
[----:B------:R-:W-:-:S05]  /*14c10*/  @P0 IMAD.MOV.U32 R11, RZ, RZ, R18 ;  /* 0x000000ffff0b0224 */ /* 0x000fca00078e0012 */
[----:B------:R0:W4:Y:S04]  /*14c20*/  @P0 LDG.E.U16 R143, desc[UR60][R10.64] ;  /* 0x0000003c0a8f0981 */ /* 0x000128000c1e1500 */
[----:B-----5:R-:W-:Y:S04]  /*14c30*/  STL [R1+0x15dc], R4 ;  /* 0x0015dc0401007387 */ /* 0x020fe80000100800 */
[----:B------:R-:W5:Y:S04]  /*14c40*/  LDL R14, [R1+0xb1c] ;  /* 0x000b1c00010e7983 */ /* 0x000f680000100800 */
[----:B------:R-:W5:Y:S01]  /*14c50*/  LDL R13, [R1+0xb20] ;  /* 0x000b2000010d7983 */ /* 0x000f620000100800 */
[----:B------:R-:W-:-:S02]  /*14c60*/  ISETP.GT.AND P1, PT, R148, 0x97, PT ;  /* 0x000000979400780c */ /* 0x000fc40003f24270 */
[----:B------:R-:W-:Y:S01]  /*14c70*/  PRMT R142, RZ, 0x7610, R142 ;  /* 0x00007610ff8e7816 */ /* 0x000fe2000000008e */
[----:B------:R1:W-:Y:S04]  /*14c80*/  STL [R1+0x15e0], R7 ;  /* 0x0015e00701007387 */ /* 0x0003e80000100800 */
[----:B--2---:R-:W-:Y:S04]  /*14c90*/  STL [R1+0x15e4], R3 ;  /* 0x0015e40301007387 */ /* 0x004fe80000100800 */
[----:B------:R-:W2:Y:S04]  /*14ca0*/  LDL R15, [R1+0xb14] ;  /* 0x000b1400010f7983 */ /* 0x000ea80000100800 */
[----:B------:R-:W2:Y:S04]  /*14cb0*/  LDL R12, [R1+0xb18] ;  /* 0x000b1800010c7983 */ /* 0x000ea80000100800 */
[----:B---3--:R3:W-:Y:S04]  /*14cc0*/  STL [R1+0x15e8], R5 ;  /* 0x0015e80501007387 */ /* 0x0087e80000100800 */
[----:B------:R-:W2:Y:S04]  /*14cd0*/  LDL R19, [R1+0xb0c] ;  /* 0x000b0c0001137983 */ /* 0x000ea80000100800 */
[----:B-1----:R-:W2:Y:S01]  /*14ce0*/  LDL R7, [R1+0xb10] ;  /* 0x000b100001077983 */ /* 0x002ea20000100800 */
[----:B0-----:R-:W-:-:S02]  /*14cf0*/  @P0 IMAD.MOV.U32 R10, RZ, RZ, R16 ;  /* 0x000000ffff0a0224 */ /* 0x001fc400078e0010 */
[----:B------:R-:W-:-:S05]  /*14d00*/  @P0 IMAD.MOV.U32 R11, RZ, RZ, R20 ;  /* 0x000000ffff0b0224 */ /* 0x000fca00078e0014 */
[----:B------:R5:W2:Y:S04]  /*14d10*/  @P0 LDG.E.U16 R142, desc[UR60][R10.64] ;  /* 0x0000003c0a8e0981 */ /* 0x000aa8000c1e1500 */
[----:B----4-:R0:W-:Y:S04]  /*14d20*/  STL [R1+0x15ec], R6 ;  /* 0x0015ec0601007387 */ /* 0x0101e80000100800 */
[----:B------:R-:W4:Y:S04]  /*14d30*/  LDL R18, [R1+0xb04] ;  /* 0x000b040001127983 */ /* 0x000f280000100800 */
[----:B------:R-:W4:Y:S01]  /*14d40*/  LDL R17, [R1+0xb08] ;  /* 0x000b080001117983 */ /* 0x000f220000100800 */
[----:B------:R-:W-:-:S03]  /*14d50*/  PRMT R141, RZ, 0x7610, R141 ;  /* 0x00007610ff8d7816 */ /* 0x000fc6000000008d */
[----:B------:R-:W-:Y:S04]  /*14d60*/  STL [R1+0x15f0], R143 ;  /* 0x0015f08f01007387 */ /* 0x000fe80000100800 */
[----:B---3--:R-:W3:Y:S04]  /*14d70*/  LDL R5, [R1+0xafc] ;  /* 0x000afc0001057983 */ /* 0x008ee80000100800 */
[----:B------:R-:W3:Y:S01]  /*14d80*/  LDL R4, [R1+0xb00] ;  /* 0x000b000001047983 */ /* 0x000ee20000100800 */
[----:B-----5:R-:W-:Y:S02]  /*14d90*/  @P1 IMAD.MOV.U32 R11, RZ, RZ, R14 ;  /* 0x000000ffff0b1224 */ /* 0x020fe400078e000e */
[----:B------:R-:W-:-:S05]  /*14da0*/  @P1 IMAD.MOV.U32 R10, RZ, RZ, R13 ;  /* 0x000000ffff0a1224 */ /* 0x000fca00078e000d */
[----:B------:R2:W5:Y:S01]  /*14db0*/  @P1 LDG.E.U16 R141, desc[UR60][R10.64] ;  /* 0x0000003c0a8d1981 */ /* 0x000562000c1e1500 */
[C---:B------:R-:W-:Y:S02]  /*14dc0*/  ISETP.GT.AND P2, PT, R148.reuse, 0x98, PT ;  /* 0x000000989400780c */ /* 0x040fe40003f44270 */
[----:B------:R-:W-:Y:S02]  /*14dd0*/  PRMT R8, RZ, 0x7610, R8 ;  /* 0x00007610ff087816 */ /* 0x000fe40000000008 */
[----:B------:R-:W-:Y:S02]  /*14de0*/  PRMT R3, RZ, 0x7610, R3 ;  /* 0x00007610ff037816 */ /* 0x000fe40000000003 */
[----:B------:R-:W-:Y:S02]  /*14df0*/  ISETP.GT.AND P0, PT, R148, 0x99, PT ;  /* 0x000000999400780c */ /* 0x000fe40003f04270 */
[----:B------:R-:W-:Y:S02]  /*14e00*/  PRMT R2, RZ, 0x7610, R2 ;  /* 0x00007610ff027816 */ /* 0x000fe40000000002 */
[----:B------:R-:W-:Y:S01]  /*14e10*/  PRMT R140, RZ, 0x7610, R140 ;  /* 0x00007610ff8c7816 */ /* 0x000fe2000000008c */
[----:B--2---:R-:W-:-:S02]  /*14e20*/  @P1 IMAD.MOV.U32 R11, RZ, RZ, R15 ;  /* 0x000000ffff0b1224 */ /* 0x004fc400078e000f */
[----:B------:R-:W-:-:S05]  /*14e30*/  @P1 IMAD.MOV.U32 R10, RZ, RZ, R12 ;  /* 0x000000ffff0a1224 */ /* 0x000fca00078e000c */
[----:B------:R1:W2:Y:S02]  /*14e40*/  @P1 LDG.E.U16 R8, desc[UR60][R10.64] ;  /* 0x0000003c0a081981 */ /* 0x0002a4000c1e1500 */
[----:B-1----:R-:W-:Y:S02]  /*14e50*/  @P2 IMAD.MOV.U32 R11, RZ, RZ, R19 ;  /* 0x000000ffff0b2224 */ /* 0x002fe400078e0013 */
[----:B------:R-:W-:-:S05]  /*14e60*/  @P2 IMAD.MOV.U32 R10, RZ, RZ, R7 ;  /* 0x000000ffff0a2224 */ /* 0x000fca00078e0007 */
[----:B------:R4:W2:Y:S04]  /*14e70*/  @P2 LDG.E.U16 R3, desc[UR60][R10.64] ;  /* 0x0000003c0a032981 */ /* 0x0008a8000c1e1500 */
[----:B------:R-:W-:Y:S04]  /*14e80*/  STL [R1+0x15f4], R142 ;  /* 0x0015f48e01007387 */ /* 0x000fe80000100800 */
[----:B------:R-:W2:Y:S04]  /*14e90*/  LDL R16, [R1+0xaf4] ;  /* 0x000af40001107983 */ /* 0x000ea80000100800 */
[----:B0-----:R-:W2:Y:S04]  /*14ea0*/  LDL R6, [R1+0xaf8] ;  /* 0x000af80001067983 */ /* 0x001ea80000100800 */
[----:B------:R-:W2:Y:S04]  /*14eb0*/  LDL R14, [R1+0xaec] ;  /* 0x000aec00010e7983 */ /* 0x000ea80000100800 */
[----:B------:R-:W2:Y:S01]  /*14ec0*/  LDL R13, [R1+0xaf0] ;  /* 0x000af000010d7983 */ /* 0x000ea20000100800 */
[----:B----4-:R-:W-:-:S02]  /*14ed0*/  @P2 IMAD.MOV.U32 R11, RZ, RZ, R18 ;  /* 0x000000ffff0b2224 */ /* 0x010fc400078e0012 */
[----:B------:R-:W-:-:S05]  /*14ee0*/  @P2 IMAD.MOV.U32 R10, RZ, RZ, R17 ;  /* 0x000000ffff0a2224 */ /* 0x000fca00078e0011 */
[----:B------:R3:W4:Y:S02]  /*14ef0*/  @P2 LDG.E.U16 R2, desc[UR60][R10.64] ;  /* 0x0000003c0a022981 */ /* 0x000724000c1e1500 */
[----:B---3--:R-:W-:Y:S02]  /*14f00*/  @P0 IMAD.MOV.U32 R11, RZ, RZ, R5 ;  /* 0x000000ffff0b0224 */ /* 0x008fe400078e0005 */
[----:B------:R-:W-:-:S05]  /*14f10*/  @P0 IMAD.MOV.U32 R10, RZ, RZ, R4 ;  /* 0x000000ffff0a0224 */ /* 0x000fca00078e0004 */
[----:B------:R0:W3:Y:S04]  /*14f20*/  @P0 LDG.E.U16 R140, desc[UR60][R10.64] ;  /* 0x0000003c0a8c0981 */ /* 0x0000e8000c1e1500 */
[----:B-----5:R-:W-:Y:S04]  /*14f30*/  STL [R1+0x15f8], R141 ;  /* 0x0015f88d01007387 */ /* 0x020fe80000100800 */
[----:B------:R-:W5:Y:S04]  /*14f40*/  LDL R15, [R1+0xae4] ;  /* 0x000ae400010f7983 */ /* 0x000f680000100800 */
[----:B------:R-:W5:Y:S01]  /*14f50*/  LDL R12, [R1+0xae8] ;  /* 0x000ae800010c7983 */ /* 0x000f620000100800 */
[----:B------:R-:W-:-:S02]  /*14f60*/  ISETP.GT.AND P1, PT, R148, 0x9a, PT ;  /* 0x0000009a9400780c */ /* 0x000fc40003f24270 */
[----:B------:R-:W-:Y:S02]  /*14f70*/  PRMT R249, RZ, 0x7610, R249 ;  /* 0x00007610fff97816 */ /* 0x000fe400000000f9 */
[----:B------:R-:W-:Y:S02]  /*14f80*/  PRMT R247, RZ, 0x7610, R247 ;  /* 0x00007610fff77816 */ /* 0x000fe400000000f7 */
[----:B------:R-:W-:Y:S01]  /*14f90*/  PRMT R246, RZ, 0x7610, R246 ;  /* 0x00007610fff67816 */ /* 0x000fe200000000f6 */
[----:B--2---:R1:W-:Y:S04]  /*14fa0*/  STL [R1+0x15fc], R8 ;  /* 0x0015fc0801007387 */ /* 0x0043e80000100800 */
[----:B------:R-:W2:Y:S04]  /*14fb0*/  LDL R7, [R1+0xae0] ;  /* 0x000ae00001077983 */ /* 0x000ea80000100800 */
[----:B-1----:R-:W2:Y:S04]  /*14fc0*/  LDL R8, [R1+0xadc] ;  /* 0x000adc0001087983 */ /* 0x002ea80000100800 */
[----:B------:R-:W-:Y:S01]  /*14fd0*/  STL [R1+0x1600], R3 ;  /* 0x0016000301007387 */ /* 0x000fe20000100800 */
[----:B0-----:R-:W-:-:S02]  /*14fe0*/  @P0 IMAD.MOV.U32 R11, RZ, RZ, R16 ;  /* 0x000000ffff0b0224 */ /* 0x001fc400078e0010 */
[----:B------:R-:W-:-:S05]  /*14ff0*/  @P0 IMAD.MOV.U32 R10, RZ, RZ, R6 ;  /* 0x000000ffff0a0224 */ /* 0x000fca00078e0006 */
[----:B------:R0:W2:Y:S04]  /*15000*/  @P0 LDG.E.U16 R249, desc[UR60][R10.64] ;  /* 0x0000003c0af90981 */ /* 0x0000a8000c1e1500 */
[----:B----4-:R1:W-:Y:S04]  /*15010*/  STL [R1+0x1604], R2 ;  /* 0x0016040201007387 */ /* 0x0103e80000100800 */
[----:B------:R-:W4:Y:S04]  /*15020*/  LDL R5, [R1+0xad4] ;  /* 0x000ad40001057983 */ /* 0x000f280000100800 */
[----:B------:R-:W4:Y:S01]  /*15030*/  LDL R4, [R1+0xad8] ;  /* 0x000ad80001047983 */ /* 0x000f220000100800 */
[----:B0-----:R-:W-:-:S02]  /*15040*/  @P1 IMAD.MOV.U32 R10, RZ, RZ, R13 ;  /* 0x000000ffff0a1224 */ /* 0x001fc400078e000d */
[----:B------:R-:W-:-:S05]  /*15050*/  @P1 IMAD.MOV.U32 R11, RZ, RZ, R14 ;  /* 0x000000ffff0b1224 */ /* 0x000fca00078e000e */
[----:B------:R5:W4:Y:S04]  /*15060*/  @P1 LDG.E.U16 R247, desc[UR60][R10.64] ;  /* 0x0000003c0af71981 */ /* 0x000b28000c1e1500 */
[----:B---3--:R0:W-:Y:S04]  /*15070*/  STL [R1+0x1608], R140 ;  /* 0x0016088c01007387 */ /* 0x0081e80000100800 */
[----:B------:R-:W3:Y:S04]  /*15080*/  LDL R6, [R1+0xacc] ;  /* 0x000acc0001067983 */ /* 0x000ee80000100800 */
[----:B-1----:R-:W3:Y:S01]  /*15090*/  LDL R2, [R1+0xad0] ;  /* 0x000ad00001027983 */ /* 0x002ee20000100800 */
[----:B-----5:R-:W-:-:S02]  /*150a0*/  @P1 IMAD.MOV.U32 R11, RZ, RZ, R15 ;  /* 0x000000ffff0b1224 */ /* 0x020fc400078e000f */
[----:B------:R-:W-:-:S05]  /*150b0*/  @P1 IMAD.MOV.U32 R10, RZ, RZ, R12 ;  /* 0x000000ffff0a1224 */ /* 0x000fca00078e000c */
[----:B------:R2:W5:Y:S01]  /*150c0*/  @P1 LDG.E.U16 R246, desc[UR60][R10.64] ;  /* 0x0000003c0af61981 */ /* 0x000562000c1e1500 */
[C---:B------:R-:W-:Y:S02]  /*150d0*/  ISETP.GT.AND P2, PT, R148.reuse, 0x9b, PT ;  /* 0x0000009b9400780c */ /* 0x040fe40003f44270 */
[----:B------:R-:W-:Y:S02]  /*150e0*/  PRMT R245, RZ, 0x7610, R245 ;  /* 0x00007610fff57816 */ /* 0x000fe400000000f5 */
[----:B------:R-:W-:Y:S02]  /*150f0*/  ISETP.GT.AND P0, PT, R148, 0x9c, PT ;  /* 0x0000009c9400780c */ /* 0x000fe40003f04270 */
[----:B------:R-:W-:Y:S02]  /*15100*/  PRMT R243, RZ, 0x7610, R243 ;  /* 0x00007610fff37816 */ /* 0x000fe400000000f3 */
[----:B------:R-:W-:-:S05]  /*15110*/  PRMT R241, RZ, 0x7610, R241 ;  /* 0x00007610fff17816 */ /* 0x000fca00000000f1 */
[----:B--2---:R-:W-:Y:S02]  /*15120*/  @P2 IMAD.MOV.U32 R10, RZ, RZ, R7 ;  /* 0x000000ffff0a2224 */ /* 0x004fe400078e0007 */
[----:B------:R-:W-:-:S05]  /*15130*/  @P2 IMAD.MOV.U32 R11, RZ, RZ, R8 ;  /* 0x000000ffff0b2224 */ /* 0x000fca00078e0008 */
[----:B------:R4:W2:Y:S04]  /*15140*/  @P2 LDG.E.U16 R245, desc[UR60][R10.64] ;  /* 0x0000003c0af52981 */ /* 0x0008a8000c1e1500 */
[----:B------:R-:W-:Y:S04]  /*15150*/  STL [R1+0x160c], R249 ;  /* 0x00160cf901007387 */ /* 0x000fe80000100800 */
[----:B------:R-:W2:Y:S04]  /*15160*/  LDL R14, [R1+0xac4] ;  /* 0x000ac400010e7983 */ /* 0x000ea80000100800 */
[----:B------:R-:W2:Y:S01]  /*15170*/  LDL R13, [R1+0xac8] ;  /* 0x000ac800010d7983 */ /* 0x000ea20000100800 */
[----:B----4-:R-:W-:-:S02]  /*15180*/  @P2 IMAD.MOV.U32 R11, RZ, RZ, R5 ;  /* 0x000000ffff0b2224 */ /* 0x010fc400078e0005 */
[----:B------:R-:W-:-:S05]  /*15190*/  @P2 IMAD.MOV.U32 R10, RZ, RZ, R4 ;  /* 0x000000ffff0a2224 */ /* 0x000fca00078e0004 */
[----:B------:R3:W4:Y:S04]  /*151a0*/  @P2 LDG.E.U16 R243, desc[UR60][R10.64] ;  /* 0x0000003c0af32981 */ /* 0x000728000c1e1500 */
[----:B------:R-:W-:Y:S04]  /*151b0*/  STL [R1+0x1610], R247 ;  /* 0x001610f701007387 */ /* 0x000fe80000100800 */
[----:B------:R-:W4:Y:S04]  /*151c0*/  LDL R16, [R1+0xabc] ;  /* 0x000abc0001107983 */ /* 0x000f280000100800 */
[----:B------:R-:W4:Y:S01]  /*151d0*/  LDL R15, [R1+0xac0] ;  /* 0x000ac000010f7983 */ /* 0x000f220000100800 */
[----:B---3--:R-:W-:-:S02]  /*151e0*/  @P0 IMAD.MOV.U32 R11, RZ, RZ, R6 ;  /* 0x000000ffff0b0224 */ /* 0x008fc400078e0006 */
[----:B------:R-:W-:-:S05]  /*151f0*/  @P0 IMAD.MOV.U32 R10, RZ, RZ, R2 ;  /* 0x000000ffff0a0224 */ /* 0x000fca00078e0002 */
[----:B------:R1:W3:Y:S04]  /*15200*/  @P0 LDG.E.U16 R241, desc[UR60][R10.64] ;  /* 0x0000003c0af10981 */ /* 0x0002e8000c1e1500 */
[----:B-----5:R-:W-:Y:S04]  /*15210*/  STL [R1+0x1614], R246 ;  /* 0x001614f601007387 */ /* 0x020fe80000100800 */
[----:B------:R-:W5:Y:S04]  /*15220*/  LDL R7, [R1+0xab4] ;  /* 0x000ab40001077983 */ /* 0x000f680000100800 */
[----:B------:R-:W5:Y:S04]  /*15230*/  LDL R3, [R1+0xab8] ;  /* 0x000ab80001037983 */ /* 0x000f680000100800 */
[----:B------:R-:W5:Y:S04]  /*15240*/  LDL R12, [R1+0xaac] ;  /* 0x000aac00010c7983 */ /* 0x000f680000100800 */
[----:B------:R-:W5:Y:S01]  /*15250*/  LDL R8, [R1+0xab0] ;  /* 0x000ab00001087983 */ /* 0x000f620000100800 */
[----:B------:R-:W-:-:S02]  /*15260*/  ISETP.GT.AND P1, PT, R148, 0x9d, PT ;  /* 0x0000009d9400780c */ /* 0x000fc40003f24270 */
[----:B------:R-:W-:Y:S02]  /*15270*/  PRMT R239, RZ, 0x7610, R239 ;  /* 0x00007610ffef7816 */ /* 0x000fe400000000ef */
[----:B------:R-:W-:Y:S02]  /*15280*/  PRMT R237, RZ, 0x7610, R237 ;  /* 0x00007610ffed7816 */ /* 0x000fe400000000ed */
[----:B------:R-:W-:Y:S01]  /*15290*/  PRMT R235, RZ, 0x7610, R235 ;  /* 0x00007610ffeb7816 */ /* 0x000fe200000000eb */
[----:B--2---:R-:W-:Y:S04]  /*152a0*/  STL [R1+0x1618], R245 ;  /* 0x001618f501007387 */ /* 0x004fe80000100800 */
[----:B------:R-:W2:Y:S04]  /*152b0*/  LDL R5, [R1+0xaa4] ;  /* 0x000aa40001057983 */ /* 0x000ea80000100800 */
[----:B------:R-:W2:Y:S01]  /*152c0*/  LDL R4, [R1+0xaa8] ;  /* 0x000aa80001047983 */ /* 0x000ea20000100800 */
[----:B-1----:R-:W-:-:S02]  /*152d0*/  @P0 IMAD.MOV.U32 R11, RZ, RZ, R14 ;  /* 0x000000ffff0b0224 */ /* 0x002fc400078e000e */
[----:B------:R-:W-:-:S05]  /*152e0*/  @P0 IMAD.MOV.U32 R10, RZ, RZ, R13 ;  /* 0x000000ffff0a0224 */ /* 0x000fca00078e000d */
[----:B------:R1:W2:Y:S04]  /*152f0*/  @P0 LDG.E.U16 R239, desc[UR60][R10.64] ;  /* 0x0000003c0aef0981 */ /* 0x0002a8000c1e1500 */
[----:B----4-:R-:W-:Y:S04]  /*15300*/  STL [R1+0x161c], R243 ;  /* 0x00161cf301007387 */ /* 0x010fe80000100800 */
[----:B------:R-:W4:Y:S04]  /*15310*/  LDL R6, [R1+0xa9c] ;  /* 0x000a9c0001067983 */ /* 0x000f280000100800 */
[----:B------:R-:W4:Y:S01]  /*15320*/  LDL R2, [R1+0xaa0] ;  /* 0x000aa00001027983 */ /* 0x000f220000100800 */
[----:B-1----:R-:W-:-:S02]  /*15330*/  @P1 IMAD.MOV.U32 R10, RZ, RZ, R15 ;  /* 0x000000ffff0a1224 */ /* 0x002fc400078e000f */
[----:B------:R-:W-:-:S05]  /*15340*/  @P1 IMAD.MOV.U32 R11, RZ, RZ, R16 ;  /* 0x000000ffff0b1224 */ /* 0x000fca00078e0010 */
[----:B------:R5:W4:Y:S04]  /*15350*/  @P1 LDG.E.U16 R237, desc[UR60][R10.64] ;  /* 0x0000003c0aed1981 */ /* 0x000b28000c1e1500 */
[----:B---3--:R-:W-:Y:S04]  /*15360*/  STL [R1+0x1620], R241 ;  /* 0x001620f101007387 */ /* 0x008fe80000100800 */
[----:B------:R-:W3:Y:S04]  /*15370*/  LDL R14, [R1+0xa94] ;  /* 0x000a9400010e7983 */ /* 0x000ee80000100800 */
[----:B------:R-:W3:Y:S01]  /*15380*/  LDL R13, [R1+0xa98] ;  /* 0x000a9800010d7983 */ /* 0x000ee20000100800 */
[----:B-----5:R-:W-:-:S02]  /*15390*/  @P1 IMAD.MOV.U32 R11, RZ, RZ, R7 ;  /* 0x000000ffff0b1224 */ /* 0x020fc400078e0007 */
[----:B------:R-:W-:-:S05]  /*153a0*/  @P1 IMAD.MOV.U32 R10, RZ, RZ, R3 ;  /* 0x000000ffff0a1224 */ /* 0x000fca00078e0003 */
[----:B------:R1:W5:Y:S01]  /*153b0*/  @P1 LDG.E.U16 R235, desc[UR60][R10.64] ;  /* 0x0000003c0aeb1981 */ /* 0x000362000c1e1500 */
[C---:B------:R-:W-:Y:S02]  /*153c0*/  ISETP.GT.AND P2, PT, R148.reuse, 0x9e, PT ;  /* 0x0000009e9400780c */ /* 0x040fe40003f44270 */
[----:B------:R-:W-:Y:S02]  /*153d0*/  PRMT R233, RZ, 0x7610, R233 ;  /* 0x00007610ffe97816 */ /* 0x000fe400000000e9 */
[----:B------:R-:W-:-:S09]  /*153e0*/  ISETP.GT.AND P0, PT, R148, 0x9f, PT ;  /* 0x0000009f9400780c */ /* 0x000fd20003f04270 */
[----:B-1----:R-:W-:Y:S02]  /*153f0*/  @P2 IMAD.MOV.U32 R10, RZ, RZ, R8 ;  /* 0x000000ffff0a2224 */ /* 0x002fe400078e0008 */
[----:B------:R-:W-:-:S05]  /*15400*/  @P2 IMAD.MOV.U32 R11, RZ, RZ, R12 ;  /* 0x000000ffff0b2224 */ /* 0x000fca00078e000c */
[----:B------:R2:W5:Y:S01]  /*15410*/  @P2 LDG.E.U16 R233, desc[UR60][R10.64] ;  /* 0x0000003c0ae92981 */ /* 0x000562000c1e1500 */
[----:B------:R-:W-:Y:S02]  /*15420*/  PRMT R231, RZ, 0x7610, R231 ;  /* 0x00007610ffe77816 */ /* 0x000fe400000000e7 */
[----:B------:R-:W-:Y:S02]  /*15430*/  PRMT R229, RZ, 0x7610, R229 ;  /* 0x00007610ffe57816 */ /* 0x000fe400000000e5 */
[----:B------:R-:W-:Y:S01]  /*15440*/  PRMT R227, RZ, 0x7610, R227 ;  /* 0x00007610ffe37816 */ /* 0x000fe200000000e3 */
[----:B--2---:R-:W-:Y:S02]  /*15450*/  @P2 IMAD.MOV.U32 R11, RZ, RZ, R5 ;  /* 0x000000ffff0b2224 */ /* 0x004fe400078e0005 */
[----:B------:R-:W-:-:S05]  /*15460*/  @P2 IMAD.MOV.U32 R10, RZ, RZ, R4 ;  /* 0x000000ffff0a2224 */ /* 0x000fca00078e0004 */
[----:B------:R4:W2:Y:S04]  /*15470*/  @P2 LDG.E.U16 R231, desc[UR60][R10.64] ;  /* 0x0000003c0ae72981 */ /* 0x0008a8000c1e1500 */
[----:B------:R-:W-:Y:S01]  /*15480*/  STL [R1+0x1624], R239 ;  /* 0x001624ef01007387 */ /* 0x000fe20000100800 */
[----:B----4-:R-:W-:Y:S02]  /*15490*/  @P0 IMAD.MOV.U32 R11, RZ, RZ, R6 ;  /* 0x000000ffff0b0224 */ /* 0x010fe400078e0006 */
        /* <DEDUP_REMOVED lines=10> */
[----:B------:R-:W5:Y:S01]  /*15540*/  LDL R8, [R1+0xa88] ;  /* 0x000a880001087983 */ /* 0x000f620000100800 */
[----:B------:R-:W-:-:S03]  /*15550*/  ISETP.GT.AND P1, PT, R148, 0xa0, PT ;  /* 0x000000a09400780c */ /* 0x000fc60003f24270 */
[----:B------:R-:W-:Y:S04]  /*15560*/  STL [R1+0x1630], R233 ;  /* 0x001630e901007387 */ /* 0x000fe80000100800 */
[----:B------:R-:W5:Y:S04]  /*15570*/  LDL R5, [R1+0xa7c] ;  /* 0x000a7c0001057983 */ /* 0x000f680000100800 */
[----:B------:R-:W5:Y:S01]  /*15580*/  LDL R4, [R1+0xa80] ;  /* 0x000a800001047983 */ /* 0x000f620000100800 */
[----:B------:R-:W-:Y:S02]  /*15590*/  PRMT R225, RZ, 0x7610, R225 ;  /* 0x00007610ffe17816 */ /* 0x000fe400000000e1 */
[----:B------:R-:W-:Y:S01]  /*155a0*/  PRMT R223, RZ, 0x7610, R223 ;  /* 0x00007610ffdf7816 */ /* 0x000fe200000000df */
[----:B--2---:R-:W-:Y:S04]  /*155b0*/  STL [R1+0x1634], R231 ;  /* 0x001634e701007387 */ /* 0x004fe80000100800 */
[----:B------:R-:W2:Y:S04]  /*155c0*/  LDL R6, [R1+0xa74] ;  /* 0x000a740001067983 */ /* 0x000ea80000100800 */
[----:B------:R-:W2:Y:S04]  /*155d0*/  LDL R2, [R1+0xa78] ;  /* 0x000a780001027983 */ /* 0x000ea80000100800 */
        /* <DEDUP_REMOVED lines=23> */
[----:B------:R4:W2:Y:S02]  /*15750*/  @P2 LDG.E.U16 R219, desc[UR60][R10.64] ;  /* 0x0000003c0adb2981 */ /* 0x0008a4000c1e1500 */
        /* <DEDUP_REMOVED lines=15> */
[----:B------:R-:W5:Y:S04]  /*15850*/  LDL R17, [R1+0xa50] ;  /* 0x000a500001117983 */ /* 0x000f680000100800 */
[----:B------:R-:W5:Y:S04]  /*15860*/  LDL R6, [R1+0xa44] ;  /* 0x000a440001067983 */ /* 0x000f680000100800 */
[----:B------:R-:W5:Y:S01]  /*15870*/  LDL R2, [R1+0xa48] ;  /* 0x000a480001027983 */ /* 0x000f620000100800 */
[----:B------:R-:W-:-:S03]  /*15880*/  PRMT R213, RZ, 0x7610, R213 ;  /* 0x00007610ffd57816 */ /* 0x000fc600000000d5 */
        /* <DEDUP_REMOVED lines=9> */
[----:B---3--:R1:W-:Y:S04]  /*15920*/  STL [R1+0x1654], R215 ;  /* 0x001654d701007387 */ /* 0x0083e80000100800 */
[----:B------:R-:W3:Y:S04]  /*15930*/  LDL R14, [R1+0xa2c] ;  /* 0x000a2c00010e7983 */ /* 0x000ee80000100800 */
[----:B------:R-:W3:Y:S01]  /*15940*/  LDL R13, [R1+0xa30] ;  /* 0x000a3000010d7983 */ /* 0x000ee20000100800 */
[----:B------:R-:W-:-:S02]  /*15950*/  ISETP.GT.AND P2, PT, R148, 0xa4, PT ;  /* 0x000000a49400780c */ /* 0x000fc40003f44270 */
[----:B------:R-:W-:Y:S02]  /*15960*/  PRMT R211, RZ, 0x7610, R211 ;  /* 0x00007610ffd37816 */ /* 0x000fe400000000d3 */
[----:B------:R-:W-:Y:S02]  /*15970*/  PRMT R209, RZ, 0x7610, R209 ;  /* 0x00007610ffd17816 */ /* 0x000fe400000000d1 */
[----:B------:R-:W-:Y:S01]  /*15980*/  ISETP.GT.AND P0, PT, R148, 0xa5, PT ;  /* 0x000000a59400780c */ /* 0x000fe20003f04270 */
[----:B------:R-:W3:Y:S04]  /*15990*/  LDL R12, [R1+0xa1c] ;  /* 0x000a1c00010c7983 */ /* 0x000ee80000100800 */
[----:B------:R-:W3:Y:S01]  /*159a0*/  LDL R8, [R1+0xa20] ;  /* 0x000a200001087983 */ /* 0x000ee20000100800 */
[----:B------:R-:W-:-:S02]  /*159b0*/  PRMT R207, RZ, 0x7610, R207 ;  /* 0x00007610ffcf7816 */ /* 0x000fc400000000cf */
[----:B------:R-:W-:Y:S02]  /*159c0*/  PRMT R205, RZ, 0x7610, R205 ;  /* 0x00007610ffcd7816 */ /* 0x000fe400000000cd */
[----:B------:R-:W-:Y:S02]  /*159d0*/  PRMT R203, RZ, 0x7610, R203 ;  /* 0x00007610ffcb7816 */ /* 0x000fe400000000cb */
[----:B------:R-:W-:Y:S02]  /*159e0*/  PRMT R201, RZ, 0x7610, R201 ;  /* 0x00007610ffc97816 */ /* 0x000fe400000000c9 */
[----:B------:R-:W-:Y:S02]  /*159f0*/  PRMT R199, RZ, 0x7610, R199 ;  /* 0x00007610ffc77816 */ /* 0x000fe400000000c7 */
[----:B------:R-:W-:Y:S02]  /*15a00*/  PRMT R197, RZ, 0x7610, R197 ;  /* 0x00007610ffc57816 */ /* 0x000fe400000000c5 */
        /* <DEDUP_REMOVED lines=25> */
[----:B------:R-:W-:Y:S01]  /*15ba0*/  PRMT R139, RZ, 0x7610, R139 ;  /* 0x00007610ff8b7816 */ /* 0x000fe2000000008b */
[----:B------:R-:W3:Y:S04]  /*15bb0*/  LDL R21, [R1+0x90c] ;  /* 0x00090c0001157983 */ /* 0x000ee80000100800 */
        /* <DEDUP_REMOVED lines=74> */
[----:B0-----:R-:W3:Y:S04]  /*16060*/  LDL R140, [R1+0x654] ;  /* 0x00065400018c7983 */ /* 0x001ee80000100800 */
[----:B------:R-:W3:Y:S04]  /*16070*/  LDL R141, [R1+0x644] ;  /* 0x00064400018d7983 */ /* 0x000ee80000100800 */
[----:B------:R-:W3:Y:S04]  /*16080*/  LDL R143, [R1+0x63c] ;  /* 0x00063c00018f7983 */ /* 0x000ee80000100800 */
[----:B------:R-:W3:Y:S04]  /*16090*/  LDL R142, [R1+0x634] ;  /* 0x00063400018e7983 */ /* 0x000ee80000100800 */
[----:B-1----:R-:W3:Y:S01]  /*160a0*/  LDL R215, [R1+0x62c] ;  /* 0x00062c0001d77983 */ /* 0x002ee20000100800 */
        /* <DEDUP_REMOVED lines=46> */
[----:B------:R-:W-:Y:S01]  /*16390*/  PRMT R236, RZ, 0x7610, R236 ;  /* 0x00007610ffec7816 */ /* 0x000fe200000000ec */
[----:B------:R-:W3:Y:S04]  /*163a0*/  LDL R221, [R1+0x554] ;  /* 0x0005540001dd7983 */ /* 0x000ee80000100800 */
[----:B------:R-:W3:Y:S04]  /*163b0*/  LDL R219, [R1+0x558] ;  /* 0x0005580001db7983 */ /* 0x000ee80000100800 */
[----:B------:R-:W3:Y:S01]  /*163c0*/  LDL R217, [R1+0x54c] ;  /* 0x00054c0001d97983 */ /* 0x000ee20000100800 */
[----:B-----5:R-:W-:-:S03]  /*163d0*/  @P1 IMAD.MOV.U32 R10, RZ, RZ, R4 ;  /* 0x000000ffff0a1224 */ /* 0x020fc600078e0004 */
[----:B------:R-:W5:Y:S01]  /*163e0*/  LDL R4, [R1+0xa28] ;  /* 0x000a280001047983 */ /* 0x000f620000100800 */
[----:B------:R-:W-:-:S03]  /*163f0*/  @P1 IMAD.MOV.U32 R11, RZ, RZ, R5 ;  /* 0x000000ffff0b1224 */ /* 0x000fc600078e0005 */
[----:B------:R-:W5:Y:S04]  /*16400*/  LDL R5, [R1+0xa24] ;  /* 0x000a240001057983 */ /* 0x000f680000100800 */
[----:B------:R0:W5:Y:S02]  /*16410*/  @P1 LDG.E.U16 R211, desc[UR60][R10.64] ;  /* 0x0000003c0ad31981 */ /* 0x000164000c1e1500 */
[----:B0-----:R-:W-:Y:S02]  /*16420*/  @P2 IMAD.MOV.U32 R11, RZ, RZ, R18 ;  /* 0x000000ffff0b2224 */ /* 0x001fe400078e0012 */
[----:B------:R-:W-:Y:S01]  /*16430*/  @P2 IMAD.MOV.U32 R10, RZ, RZ, R17 ;  /* 0x000000ffff0a2224 */ /* 0x000fe200078e0011 */
[----:B------:R-:W-:Y:S01]  /*16440*/  ISETP.GT.AND P1, PT, R148, 0xa6, PT ;  /* 0x000000a69400780c */ /* 0x000fe20003f24270 */
[----:B------:R-:W5:Y:S04]  /*16450*/  LDL R18, [R1+0xa0c] ;  /* 0x000a0c0001127983 */ /* 0x000f680000100800 */
[----:B------:R0:W5:Y:S04]  /*16460*/  @P2 LDG.E.U16 R209, desc[UR60][R10.64] ;  /* 0x0000003c0ad12981 */ /* 0x000168000c1e1500 */
[----:B------:R-:W5:Y:S01]  /*16470*/  LDL R17, [R1+0xa10] ;  /* 0x000a100001117983 */ /* 0x000f620000100800 */
[----:B0-----:R-:W-:-:S02]  /*16480*/  @P2 IMAD.MOV.U32 R11, RZ, RZ, R6 ;  /* 0x000000ffff0b2224 */ /* 0x001fc400078e0006 */
[----:B------:R-:W-:Y:S01]  /*16490*/  @P2 IMAD.MOV.U32 R10, RZ, RZ, R2 ;  /* 0x000000ffff0a2224 */ /* 0x000fe200078e0002 */
[----:B------:R-:W5:Y:S04]  /*164a0*/  LDL R6, [R1+0xa14] ;  /* 0x000a140001067983 */ /* 0x000f680000100800 */
[----:B------:R-:W5:Y:S04]  /*164b0*/  LDL R2, [R1+0xa18] ;  /* 0x000a180001027983 */ /* 0x000f680000100800 */
[----:B------:R2:W5:Y:S02]  /*164c0*/  @P2 LDG.E.U16 R207, desc[UR60][R10.64] ;  /* 0x0000003c0acf2981 */ /* 0x000564000c1e1500 */
[----:B--2---:R-:W-:-:S02]  /*164d0*/  @P0 IMAD.MOV.U32 R10, RZ, RZ, R15 ;  /* 0x000000ffff0a0224 */ /* 0x004fc400078e000f */
[----:B------:R-:W-:Y:S01]  /*164e0*/  @P0 IMAD.MOV.U32 R11, RZ, RZ, R16 ;  /* 0x000000ffff0b0224 */ /* 0x000fe200078e0010 */
[----:B------:R-:W2:Y:S04]  /*164f0*/  LDL R15, [R1+0xa00] ;  /* 0x000a0000010f7983 */ /* 0x000ea80000100800 */
[----:B------:R-:W2:Y:S04]  /*16500*/  LDL R16, [R1+0x9fc] ;  /* 0x0009fc0001107983 */ /* 0x000ea80000100800 */
[----:B------:R4:W2:Y:S02]  /*16510*/  @P0 LDG.E.U16 R205, desc[UR60][R10.64] ;  /* 0x0000003c0acd0981 */ /* 0x0008a4000c1e1500 */
[----:B----4-:R-:W-:-:S02]  /*16520*/  @P0 IMAD.MOV.U32 R10, RZ, RZ, R3 ;  /* 0x000000ffff0a0224 */ /* 0x010fc400078e0003 */
[----:B------:R-:W-:Y:S01]  /*16530*/  @P0 IMAD.MOV.U32 R11, RZ, RZ, R7 ;  /* 0x000000ffff0b0224 */ /* 0x000fe200078e0007 */
[----:B------:R-:W4:Y:S04]  /*16540*/  LDL R3, [R1+0xa08] ;  /* 0x000a080001037983 */ /* 0x000f280000100800 */
[----:B------:R-:W2:Y:S04]  /*16550*/  LDL R7, [R1+0xa04] ;  /* 0x000a040001077983 */ /* 0x000ea80000100800 */
[----:B------:R3:W2:Y:S02]  /*16560*/  @P0 LDG.E.U16 R203, desc[UR60][R10.64] ;  /* 0x0000003c0acb0981 */ /* 0x0006a4000c1e1500 */
[----:B---3--:R-:W-:-:S02]  /*16570*/  @P1 IMAD.MOV.U32 R11, RZ, RZ, R14 ;  /* 0x000000ffff0b1224 */ /* 0x008fc400078e000e */
[----:B------:R-:W-:Y:S01]  /*16580*/  @P1 IMAD.MOV.U32 R10, RZ, RZ, R13 ;  /* 0x000000ffff0a1224 */ /* 0x000fe200078e000d */
[C---:B------:R-:W-:Y:S02]  /*16590*/  ISETP.GT.AND P2, PT, R148.reuse, 0xa7, PT ;  /* 0x000000a79400780c */ /* 0x040fe40003f44270 */
[----:B------:R-:W-:Y:S01]  /*165a0*/  ISETP.GT.AND P0, PT, R148, 0xa8, PT ;  /* 0x000000a89400780c */ /* 0x000fe20003f04270 */
[----:B------:R-:W3:Y:S04]  /*165b0*/  LDL R14, [R1+0x9ec] ;  /* 0x0009ec00010e7983 */ /* 0x000ee80000100800 */
[----:B------:R5:W3:Y:S04]  /*165c0*/  @P1 LDG.E.U16 R201, desc[UR60][R10.64] ;  /* 0x0000003c0ac91981 */ /* 0x000ae8000c1e1500 */
[----:B------:R-:W3:Y:S01]  /*165d0*/  LDL R13, [R1+0x9f0] ;  /* 0x0009f000010d7983 */ /* 0x000ee20000100800 */
[----:B-----5:R-:W-:-:S03]  /*165e0*/  @P1 IMAD.MOV.U32 R10, RZ, RZ, R4 ;  /* 0x000000ffff0a1224 */ /* 0x020fc600078e0004 */
[----:B------:R-:W5:Y:S01]  /*165f0*/  LDL R4, [R1+0x9f8] ;  /* 0x0009f80001047983 */ /* 0x000f620000100800 */
[----:B------:R-:W-:-:S03]  /*16600*/  @P1 IMAD.MOV.U32 R11, RZ, RZ, R5 ;  /* 0x000000ffff0b1224 */ /* 0x000fc600078e0005 */
[----:B------:R-:W3:Y:S04]  /*16610*/  LDL R5, [R1+0x9f4] ;  /* 0x0009f40001057983 */ /* 0x000ee80000100800 */
[----:B------:R0:W3:Y:S02]  /*16620*/  @P1 LDG.E.U16 R199, desc[UR60][R10.64] ;  /* 0x0000003c0ac71981 */ /* 0x0000e4000c1e1500 */
[----:B0-----:R-:W-:Y:S02]  /*16630*/  @P2 IMAD.MOV.U32 R10, RZ, RZ, R8 ;  /* 0x000000ffff0a2224 */ /* 0x001fe400078e0008 */
[----:B------:R-:W-:Y:S01]  /*16640*/  @P2 IMAD.MOV.U32 R11, RZ, RZ, R12 ;  /* 0x000000ffff0b2224 */ /* 0x000fe200078e000c */
[----:B------:R-:W-:Y:S01]  /*16650*/  ISETP.GT.AND P1, PT, R148, 0xa9, PT ;  /* 0x000000a99400780c */ /* 0x000fe20003f24270 */
[----:B------:R-:W3:Y:S04]  /*16660*/  LDL R12, [R1+0x9dc] ;  /* 0x0009dc00010c7983 */ /* 0x000ee80000100800 */
[----:B------:R0:W3:Y:S04]  /*16670*/  @P2 LDG.E.U16 R197, desc[UR60][R10.64] ;  /* 0x0000003c0ac52981 */ /* 0x0000e8000c1e1500 */
[----:B------:R-:W3:Y:S01]  /*16680*/  LDL R8, [R1+0x9e0] ;  /* 0x0009e00001087983 */ /* 0x000ee20000100800 */
[----:B0-----:R-:W-:-:S02]  /*16690*/  @P2 IMAD.MOV.U32 R11, RZ, RZ, R6 ;  /* 0x000000ffff0b2224 */ /* 0x001fc400078e0006 */
[----:B------:R-:W-:Y:S01]  /*166a0*/  @P2 IMAD.MOV.U32 R10, RZ, RZ, R2 ;  /* 0x000000ffff0a2224 */ /* 0x000fe200078e0002 */
[----:B------:R-:W3:Y:S04]  /*166b0*/  LDL R6, [R1+0x9e4] ;  /* 0x0009e40001067983 */ /* 0x000ee80000100800 */
[----:B------:R-:W3:Y:S04]  /*166c0*/  LDL R2, [R1+0x9e8] ;  /* 0x0009e80001027983 */ /* 0x000ee80000100800 */
[----:B------:R0:W3:Y:S02]  /*166d0*/  @P2 LDG.E.U16 R195, desc[UR60][R10.64] ;  /* 0x0000003c0ac32981 */ /* 0x0000e4000c1e1500 */
[----:B0-----:R-:W-:-:S02]  /*166e0*/  @P0 IMAD.MOV.U32 R10, RZ, RZ, R17 ;  /* 0x000000ffff0a0224 */ /* 0x001fc400078e0011 */
[----:B------:R-:W-:Y:S01]  /*166f0*/  @P0 IMAD.MOV.U32 R11, RZ, RZ, R18 ;  /* 0x000000ffff0b0224 */ /* 0x000fe200078e0012 */
[----:B------:R-:W3:Y:S04]  /*16700*/  LDL R17, [R1+0x9d0] ;  /* 0x0009d00001117983 */ /* 0x000ee80000100800 */
[----:B------:R-:W3:Y:S04]  /*16710*/  LDL R18, [R1+0x9cc] ;  /* 0x0009cc0001127983 */ /* 0x000ee80000100800 */
[----:B------:R4:W3:Y:S02]  /*16720*/  @P0 LDG.E.U16 R193, desc[UR60][R10.64] ;  /* 0x0000003c0ac10981 */ /* 0x0008e4000c1e1500 */
[----:B----4-:R-:W-:-:S02]  /*16730*/  @P0 IMAD.MOV.U32 R10, RZ, RZ, R3 ;  /* 0x000000ffff0a0224 */ /* 0x010fc400078e0003 */
[----:B--2---:R-:W-:Y:S01]  /*16740*/  @P0 IMAD.MOV.U32 R11, RZ, RZ, R7 ;  /* 0x000000ffff0b0224 */ /* 0x004fe200078e0007 */
[----:B------:R-:W2:Y:S04]  /*16750*/  LDL R3, [R1+0x9d8] ;  /* 0x0009d80001037983 */ /* 0x000ea80000100800 */
[----:B------:R-:W4:Y:S04]  /*16760*/  LDL R7, [R1+0x9d4] ;  /* 0x0009d40001077983 */ /* 0x000f280000100800 */
[----:B------:R0:W4:Y:S02]  /*16770*/  @P0 LDG.E.U16 R191, desc[UR60][R10.64] ;  /* 0x0000003c0abf0981 */ /* 0x000124000c1e1500 */
[----:B0-----:R-:W-:-:S02]  /*16780*/  @P1 IMAD.MOV.U32 R10, RZ, RZ, R15 ;  /* 0x000000ffff0a1224 */ /* 0x001fc400078e000f */
[----:B------:R-:W-:Y:S01]  /*16790*/  @P1 IMAD.MOV.U32 R11, RZ, RZ, R16 ;  /* 0x000000ffff0b1224 */ /* 0x000fe200078e0010 */
[C---:B------:R-:W-:Y:S02]  /*167a0*/  ISETP.GT.AND P2, PT, R148.reuse, 0xaa, PT ;  /* 0x000000aa9400780c */ /* 0x040fe40003f44270 */
[----:B------:R-:W-:Y:S01]  /*167b0*/  ISETP.GT.AND P0, PT, R148, 0xab, PT ;  /* 0x000000ab9400780c */ /* 0x000fe20003f04270 */
[----:B------:R-:W4:Y:S04]  /*167c0*/  LDL R16, [R1+0x9bc] ;  /* 0x0009bc0001107983 */ /* 0x000f280000100800 */
[----:B------:R5:W4:Y:S04]  /*167d0*/  @P1 LDG.E.U16 R189, desc[UR60][R10.64] ;  /* 0x0000003c0abd1981 */ /* 0x000b28000c1e1500 */
[----:B------:R-:W4:Y:S01]  /*167e0*/  LDL R15, [R1+0x9c0] ;  /* 0x0009c000010f7983 */ /* 0x000f220000100800 */
[----:B-----5:R-:W-:-:S03]  /*167f0*/  @P1 IMAD.MOV.U32 R10, RZ, RZ, R4 ;  /* 0x000000ffff0a1224 */ /* 0x020fc600078e0004 */
[----:B------:R-:W5:Y:S01]  /*16800*/  LDL R4, [R1+0x9c8] ;  /* 0x0009c80001047983 */ /* 0x000f620000100800 */
[----:B---3--:R-:W-:-:S03]  /*16810*/  @P1 IMAD.MOV.U32 R11, RZ, RZ, R5 ;  /* 0x000000ffff0b1224 */ /* 0x008fc600078e0005 */
        /* <DEDUP_REMOVED lines=18> */
[----:B--2---:R-:W-:-:S02]  /*16940*/  @P0 IMAD.MOV.U32 R10, RZ, RZ, R3 ;  /* 0x000000ffff0a0224 */ /* 0x004fc400078e0003 */
[----:B----4-:R-:W-:Y:S01]  /*16950*/  @P0 IMAD.MOV.U32 R11, RZ, RZ, R7 ;  /* 0x000000ffff0b0224 */ /* 0x010fe200078e0007 */
        /* <DEDUP_REMOVED lines=38> */
[C---:B------:R-:W-:Y:S01]  /*16bc0*/  ISETP.GT.AND P2, PT, R148.reuse, 0xb0, PT ;  /* 0x000000b09400780c */ /* 0x040fe20003f44270 */
[----:B------:R-:W4:Y:S04]  /*16bd0*/  LDL R14, [R1+0x970] ;  /* 0x00097000010e7983 */ /* 0x000f280000100800 */
[----:B------:R5:W4:Y:S01]  /*16be0*/  @P1 LDG.E.U16 R165, desc[UR60][R10.64] ;  /* 0x0000003c0aa51981 */ /* 0x000b22000c1e1500 */
[----:B------:R-:W-:-:S03]  /*16bf0*/  ISETP.GT.AND P0, PT, R148, 0xb1, PT ;  /* 0x000000b19400780c */ /* 0x000fc60003f04270 */
[----:B------:R-:W4:Y:S01]  /*16c00*/  LDL R8, [R1+0x960] ;  /* 0x0009600001087983 */ /* 0x000f220000100800 */
[----:B-----5:R-:W-:-:S03]  /*16c10*/  @P1 IMAD.MOV.U32 R10, RZ, RZ, R4 ;  /* 0x000000ffff0a1224 */ /* 0x020fc600078e0004 */
[----:B------:R-:W5:Y:S01]  /*16c20*/  LDL R4, [R1+0x968] ;  /* 0x0009680001047983 */ /* 0x000f620000100800 */
[----:B---3--:R-:W-:-:S03]  /*16c30*/  @P1 IMAD.MOV.U32 R11, RZ, RZ, R5 ;  /* 0x000000ffff0b1224 */ /* 0x008fc600078e0005 */
[----:B------:R-:W3:Y:S04]  /*16c40*/  LDL R5, [R1+0x964] ;  /* 0x0009640001057983 */ /* 0x000ee80000100800 */
[----:B------:R0:W3:Y:S02]  /*16c50*/  @P1 LDG.E.U16 R163, desc[UR60][R10.64] ;  /* 0x0000003c0aa31981 */ /* 0x0000e4000c1e1500 */
[----:B0-----:R-:W-:Y:S01]  /*16c60*/  @P2 IMAD.MOV.U32 R10, RZ, RZ, R17 ;  /* 0x000000ffff0a2224 */ /* 0x001fe200078e0011 */
[----:B------:R-:W-:Y:S02]  /*16c70*/  @P2 MOV R11, R18 ;  /* 0x00000012000b2202 */ /* 0x000fe40000000f00 */
        /* <DEDUP_REMOVED lines=21> */
[----:B------:R-:W4:Y:S04]  /*16dd0*/  LDL R15, [R1+0x93c] ;  /* 0x00093c00010f7983 */ /* 0x000f280000100800 */
[----:B------:R-:W4:Y:S04]  /*16de0*/  LDL R14, [R1+0x940] ;  /* 0x00094000010e7983 */ /* 0x000f280000100800 */
[----:B------:R5:W4:Y:S02]  /*16df0*/  @P1 LDG.E.U16 R153, desc[UR60][R10.64] ;  /* 0x0000003c0a991981 */ /* 0x000b24000c1e1500 */
[----:B-----5:R-:W-:-:S02]  /*16e00*/  @P1 IMAD.MOV.U32 R10, RZ, RZ, R4 ;  /* 0x000000ffff0a1224 */ /* 0x020fc400078e0004 */
[----:B------:R-:W5:Y:S01]  /*16e10*/  LDL R4, [R1+0x938] ;  /* 0x0009380001047983 */ /* 0x000f620000100800 */
[C---:B------:R-:W-:Y:S01]  /*16e20*/  ISETP.GT.AND P2, PT, R148.reuse, 0xb3, PT ;  /* 0x000000b39400780c */ /* 0x040fe20003f44270 */
[----:B---3--:R-:W-:Y:S02]  /*16e30*/  @P1 IMAD.MOV.U32 R11, RZ, RZ, R5 ;  /* 0x000000ffff0b1224 */ /* 0x008fe400078e0005 */
[----:B------:R-:W3:Y:S04]  /*16e40*/  LDL R5, [R1+0x934] ;  /* 0x0009340001057983 */ /* 0x000ee80000100800 */
[----:B------:R0:W3:Y:S01]  /*16e50*/  @P1 LDG.E.U16 R151, desc[UR60][R10.64] ;  /* 0x0000003c0a971981 */ /* 0x0000e2000c1e1500 */
[----:B------:R-:W-:-:S05]  /*16e60*/  ISETP.GT.AND P0, PT, R148, 0xb4, PT ;  /* 0x000000b49400780c */ /* 0x000fca0003f04270 */
[----:B0-----:R-:W-:Y:S02]  /*16e70*/  @P2 IMAD.MOV.U32 R10, RZ, RZ, R8 ;  /* 0x000000ffff0a2224 */ /* 0x001fe400078e0008 */
[----:B------:R-:W-:Y:S01]  /*16e80*/  @P2 IMAD.MOV.U32 R11, RZ, RZ, R16 ;  /* 0x000000ffff0b2224 */ /* 0x000fe200078e0010 */
[----:B------:R-:W3:Y:S04]  /*16e90*/  LDL R8, [R1+0x920] ;  /* 0x0009200001087983 */ /* 0x000ee80000100800 */
[----:B------:R-:W3:Y:S04]  /*16ea0*/  LDL R16, [R1+0x930] ;  /* 0x0009300001107983 */ /* 0x000ee80000100800 */
[----:B------:R0:W3:Y:S01]  /*16eb0*/  @P2 LDG.E.U16 R149, desc[UR60][R10.64] ;  /* 0x0000003c0a952981 */ /* 0x0000e2000c1e1500 */
[----:B------:R-:W-:Y:S01]  /*16ec0*/  ISETP.GT.AND P1, PT, R148, 0xb5, PT ;  /* 0x000000b59400780c */ /* 0x000fe20003f24270 */
[----:B0-----:R-:W-:-:S02]  /*16ed0*/  @P2 IMAD.MOV.U32 R11, RZ, RZ, R6 ;  /* 0x000000ffff0b2224 */ /* 0x001fc400078e0006 */
[----:B------:R-:W3:Y:S01]  /*16ee0*/  LDL R6, [R1+0x924] ;  /* 0x0009240001067983 */ /* 0x000ee20000100800 */
[----:B------:R-:W-:-:S03]  /*16ef0*/  @P2 IMAD.MOV.U32 R10, RZ, RZ, R2 ;  /* 0x000000ffff0a2224 */ /* 0x000fc600078e0002 */
[----:B------:R-:W3:Y:S04]  /*16f00*/  LDL R2, [R1+0x928] ;  /* 0x0009280001027983 */ /* 0x000ee80000100800 */
[----:B------:R0:W3:Y:S04]  /*16f10*/  @P2 LDG.E.U16 R139, desc[UR60][R10.64] ;  /* 0x0000003c0a8b2981 */ /* 0x0000e8000c1e1500 */
[----:B------:R2:W3:Y:S01]  /*16f20*/  @P0 LDG.E.U16 R9, desc[UR60][R12.64] ;  /* 0x0000003c0c090981 */ /* 0x0004e2000c1e1500 */
[----:B0-----:R-:W-:Y:S01]  /*16f30*/  PRMT R11, RZ, 0x7610, R11 ;  /* 0x00007610ff0b7816 */ /* 0x001fe2000000000b */
[----:B--2---:R-:W-:-:S02]  /*16f40*/  @P0 IMAD.MOV.U32 R12, RZ, RZ, R3 ;  /* 0x000000ffff0c0224 */ /* 0x004fc400078e0003 */
[----:B------:R-:W2:Y:S01]  /*16f50*/  LDL R3, [R1+0x918] ;  /* 0x0009180001037983 */ /* 0x000ea20000100800 */
[----:B----4-:R-:W-:-:S03]  /*16f60*/  @P0 IMAD.MOV.U32 R13, RZ, RZ, R7 ;  /* 0x000000ffff0d0224 */ /* 0x010fc600078e0007 */
[----:B------:R-:W4:Y:S04]  /*16f70*/  LDL R7, [R1+0x914] ;  /* 0x0009140001077983 */ /* 0x000f280000100800 */
[----:B------:R5:W4:Y:S02]  /*16f80*/  @P1 LDG.E.U16 R11, desc[UR60][R14.64] ;  /* 0x0000003c0e0b1981 */ /* 0x000b24000c1e1500 */
[----:B-----5:R-:W-:Y:S02]  /*16f90*/  @P1 IMAD.MOV.U32 R14, RZ, RZ, R4 ;  /* 0x000000ffff0e1224 */ /* 0x020fe400078e0004 */
[----:B------:R-:W5:Y:S01]  /*16fa0*/  LDL R4, [R1+0x908] ;  /* 0x0009080001047983 */ /* 0x000f620000100800 */
[----:B---3--:R-:W-:-:S03]  /*16fb0*/  @P1 IMAD.MOV.U32 R15, RZ, RZ, R5 ;  /* 0x000000ffff0f1224 */ /* 0x008fc600078e0005 */
[----:B------:R-:W3:Y:S01]  /*16fc0*/  LDL R5, [R1+0x904] ;  /* 0x0009040001057983 */ /* 0x000ee20000100800 */
[----:B------:R-:W-:Y:S02]  /*16fd0*/  PRMT R10, RZ, 0x7610, R10 ;  /* 0x00007610ff0a7816 */ /* 0x000fe4000000000a */
[----:B------:R-:W-:-:S04]  /*16fe0*/  ISETP.GT.AND P2, PT, R148, 0xb6, PT ;  /* 0x000000b69400780c */ /* 0x000fc80003f44270 */
[----:B------:R0:W3:Y:S01]  /*16ff0*/  @P0 LDG.E.U16 R10, desc[UR60][R12.64] ;  /* 0x0000003c0c0a0981 */ /* 0x0000e2000c1e1500 */
[----:B------:R-:W-:Y:S02]  /*17000*/  ISETP.GT.AND P0, PT, R148, 0xb7, PT ;  /* 0x000000b79400780c */ /* 0x000fe40003f04270 */
[----:B0-----:R-:W-:Y:S02]  /*17010*/  PRMT R13, RZ, 0x7610, R13 ;  /* 0x00007610ff0d7816 */ /* 0x001fe4000000000d */
[----:B------:R-:W-:-:S04]  /*17020*/  PRMT R12, RZ, 0x7610, R12 ;  /* 0x00007610ff0c7816 */ /* 0x000fc8000000000c */
[----:B------:R0:W3:Y:S04]  /*17030*/  @P2 LDG.E.U16 R13, desc[UR60][R16.64] ;  /* 0x0000003c100d2981 */ /* 0x0000e8000c1e1500 */
[----:B------:R1:W3:Y:S01]  /*17040*/  @P1 LDG.E.U16 R12, desc[UR60][R14.64] ;  /* 0x0000003c0e0c1981 */ /* 0x0002e2000c1e1500 */
[----:B------:R-:W-:Y:S02]  /*17050*/  @P0 IMAD.MOV.U32 R19, RZ, RZ, R18 ;  /* 0x000000ffff130224 */ /* 0x000fe400078e0012 */
[----:B------:R-:W-:Y:S02]  /*17060*/  @P0 IMAD.MOV.U32 R18, RZ, RZ, R8 ;  /* 0x000000ffff120224 */ /* 0x000fe400078e0008 */
[----:B0-----:R-:W-:Y:S01]  /*17070*/  @P2 IMAD.MOV.U32 R17, RZ, RZ, R6 ;  /* 0x000000ffff112224 */ /* 0x001fe200078e0006 */
[----:B-1----:R-:W-:Y:S01]  /*17080*/  PRMT R15, RZ, 0x7610, R15 ;  /* 0x00007610ff0f7816 */ /* 0x002fe2000000000f */
[----:B------:R-:W3:Y:S01]  /*17090*/  LDL R6, [R1+0x8f4] ;  /* 0x0008f40001067983 */ /* 0x000ee20000100800 */
[----:B------:R-:W-:-:S03]  /*170a0*/  @P2 IMAD.MOV.U32 R16, RZ, RZ, R2 ;  /* 0x000000ffff102224 */ /* 0x000fc600078e0002 */
[----:B------:R-:W3:Y:S01]  /*170b0*/  LDL R2, [R1+0x8f8] ;  /* 0x0008f80001027983 */ /* 0x000ee20000100800 */
[----:B------:R-:W-:Y:S02]  /*170c0*/  PRMT R14, RZ, 0x7610, R14 ;  /* 0x00007610ff0e7816 */ /* 0x000fe4000000000e */
[----:B------:R-:W-:Y:S01]  /*170d0*/  ISETP.GT.AND P1, PT, R148, 0xb8, PT ;  /* 0x000000b89400780c */ /* 0x000fe20003f24270 */
[----:B------:R-:W3:Y:S04]  /*170e0*/  @P0 LDG.E.U16 R15, desc[UR60][R18.64] ;  /* 0x0000003c120f0981 */ /* 0x000ee8000c1e1500 */
[----:B------:R-:W3:Y:S04]  /*170f0*/  LDL R8, [R1+0x8e0] ;  /* 0x0008e00001087983 */ /* 0x000ee80000100800 */
[----:B------:R0:W3:Y:S02]  /*17100*/  @P2 LDG.E.U16 R14, desc[UR60][R16.64] ;  /* 0x0000003c100e2981 */ /* 0x0000e4000c1e1500 */
[----:B0-----:R-:W-:-:S06]  /*17110*/  PRMT R17, RZ, 0x7610, R17 ;  /* 0x00007610ff117816 */ /* 0x001fcc0000000011 */
[----:B------:R5:W3:Y:S01]  /*17120*/  @P1 LDG.E.U16 R17, desc[UR60][R20.64] ;  /* 0x0000003c14111981 */ /* 0x000ae2000c1e1500 */
[----:B--2---:R-:W-:-:S03]  /*17130*/  @P0 IMAD.MOV.U32 R18, RZ, RZ, R3 ;  /* 0x000000ffff120224 */ /* 0x004fc600078e0003 */
[----:B------:R-:W2:Y:S01]  /*17140*/  LDL R3, [R1+0x8e8] ;  /* 0x0008e80001037983 */ /* 0x000ea20000100800 */
[----:B----4-:R-:W-:-:S03]  /*17150*/  @P0 IMAD.MOV.U32 R19, RZ, RZ, R7 ;  /* 0x000000ffff130224 */ /* 0x010fc600078e0007 */
[----:B------:R-:W4:Y:S01]  /*17160*/  LDL R7, [R1+0x8e4] ;  /* 0x0008e40001077983 */ /* 0x000f220000100800 */
[----:B-----5:R-:W-:-:S03]  /*17170*/  @P1 IMAD.MOV.U32 R20, RZ, RZ, R4 ;  /* 0x000000ffff141224 */ /* 0x020fc600078e0004 */
        /* <DEDUP_REMOVED lines=11> */
[----:B------:R-:W-:Y:S01]  /*17230*/  ISETP.GT.AND P1, PT, R148, 0xbb, PT ;  /* 0x000000bb9400780c */ /* 0x000fe20003f24270 */
[----:B0-----:R-:W-:Y:S02]  /*17240*/  @P2 IMAD.MOV.U32 R23, RZ, RZ, R6 ;  /* 0x000000ffff172224 */ /* 0x001fe400078e0006 */
[----:B------:R-:W3:Y:S01]  /*17250*/  LDL R6, [R1+0x8c4] ;  /* 0x0008c40001067983 */ /* 0x000ee20000100800 */
[----:B-1----:R-:W-:Y:S01]  /*17260*/  PRMT R21, RZ, 0x7610, R21 ;  /* 0x00007610ff157816 */ /* 0x002fe20000000015 */
[----:B------:R-:W-:-:S02]  /*17270*/  @P2 IMAD.MOV.U32 R22, RZ, RZ, R2 ;  /* 0x000000ffff162224 */ /* 0x000fc400078e0002 */
[----:B------:R-:W3:Y:S01]  /*17280*/  LDL R2, [R1+0x8c8] ;  /* 0x0008c80001027983 */ /* 0x000ee20000100800 */
[----:B------:R-:W-:-:S03]  /*17290*/  PRMT R20, RZ, 0x7610, R20 ;  /* 0x00007610ff147816 */ /* 0x000fc60000000014 */
[----:B------:R-:W3:Y:S02]  /*172a0*/  @P0 LDG.E.U16 R21, desc[UR60][R56.64] ;  /* 0x0000003c38150981 */ /* 0x000ee4000c1e1500 */
[----:B------:R-:W-:Y:S02]  /*172b0*/  @P1 IMAD.MOV.U32 R59, RZ, RZ, R58 ;  /* 0x000000ffff3b1224 */ /* 0x000fe400078e003a */
[----:B------:R-:W-:Y:S02]  /*172c0*/  @P1 IMAD.MOV.U32 R58, RZ, RZ, R8 ;  /* 0x000000ffff3a1224 */ /* 0x000fe400078e0008 */
        /* <DEDUP_REMOVED lines=20> */
[----:B0-----:R-:W-:-:S03]  /*17410*/  @P2 IMAD.MOV.U32 R61, RZ, RZ, R6 ;  /* 0x000000ffff3d2224 */ /* 0x001fc600078e0006 */
[----:B------:R-:W3:Y:S01]  /*17420*/  LDL R6, [R1+0x894] ;  /* 0x0008940001067983 */ /* 0x000ee20000100800 */
[----:B-1----:R-:W-:Y:S01]  /*17430*/  PRMT R59, RZ, 0x7610, R59 ;  /* 0x00007610ff3b7816 */ /* 0x002fe2000000003b */
[----:B------:R-:W-:Y:S02]  /*17440*/  @P2 IMAD.MOV.U32 R60, RZ, RZ, R2 ;  /* 0x000000ffff3c2224 */ /* 0x000fe400078e0002 */
[----:B------:R-:W3:Y:S01]  /*17450*/  LDL R2, [R1+0x898] ;  /* 0x0008980001027983 */ /* 0x000ee20000100800 */
[----:B------:R-:W-:Y:S02]  /*17460*/  PRMT R58, RZ, 0x7610, R58 ;  /* 0x00007610ff3a7816 */ /* 0x000fe4000000003a */
[----:B------:R-:W-:Y:S01]  /*17470*/  ISETP.GT.AND P1, PT, R148, 0xbe, PT ;  /* 0x000000be9400780c */ /* 0x000fe20003f24270 */
[----:B------:R-:W3:Y:S04]  /*17480*/  @P0 LDG.E.U16 R59, desc[UR60][R62.64] ;  /* 0x0000003c3e3b0981 */ /* 0x000ee8000c1e1500 */
        /* <DEDUP_REMOVED lines=9> */
[----:B------:R-:W-:Y:S01]  /*17520*/  ISETP.GT.AND P2, PT, R148, 0xbf, PT ;  /* 0x000000bf9400780c */ /* 0x000fe20003f44270 */
[----:B---3--:R-:W-:Y:S02]  /*17530*/  @P1 IMAD.MOV.U32 R65, RZ, RZ, R5 ;  /* 0x000000ffff411224 */ /* 0x008fe400078e0005 */
[----:B------:R-:W3:Y:S01]  /*17540*/  LDL R5, [R1+0x874] ;  /* 0x0008740001057983 */ /* 0x000ee20000100800 */
[----:B------:R-:W-:-:S06]  /*17550*/  PRMT R60, RZ, 0x7610, R60 ;  /* 0x00007610ff3c7816 */ /* 0x000fcc000000003c */
[----:B------:R0:W3:Y:S03]  /*17560*/  @P0 LDG.E.U16 R60, desc[UR60][R62.64] ;  /* 0x0000003c3e3c0981 */ /* 0x0000e6000c1e1500 */
[----:B------:R-:W-:Y:S02]  /*17570*/  @P2 IMAD.MOV.U32 R67, RZ, RZ, R66 ;  /* 0x000000ffff432224 */ /* 0x000fe400078e0042 */
[----:B------:R-:W-:Y:S02]  /*17580*/  @P2 IMAD.MOV.U32 R66, RZ, RZ, R8 ;  /* 0x000000ffff422224 */ /* 0x000fe400078e0008 */
[----:B------:R-:W3:Y:S01]  /*17590*/  LDL R8, [R1+0x864] ;  /* 0x0008640001087983 */ /* 0x000ee20000100800 */
[----:B0-----:R-:W-:Y:S02]  /*175a0*/  PRMT R63, RZ, 0x7610, R63 ;  /* 0x00007610ff3f7816 */ /* 0x001fe4000000003f */
[----:B------:R-:W-:-:S02]  /*175b0*/  PRMT R62, RZ, 0x7610, R62 ;  /* 0x00007610ff3e7816 */ /* 0x000fc4000000003e */
[----:B------:R-:W-:Y:S02]  /*175c0*/  ISETP.GT.AND P0, PT, R148, 0xc0, PT ;  /* 0x000000c09400780c */ /* 0x000fe40003f04270 */
        /* <DEDUP_REMOVED lines=19> */
[----:B------:R-:W-:Y:S02]  /*17700*/  PRMT R66, RZ, 0x7610, R66 ;  /* 0x00007610ff427816 */ /* 0x000fe40000000042 */
[----:B------:R-:W-:Y:S01]  /*17710*/  ISETP.GT.AND P2, PT, R148, 0xc2, PT ;  /* 0x000000c29400780c */ /* 0x000fe20003f44270 */
[----:B---3--:R-:W-:Y:S02]  /*17720*/  @P1 IMAD.MOV.U32 R71, RZ, RZ, R5 ;  /* 0x000000ffff471224 */ /* 0x008fe400078e0005 */
[----:B------:R-:W3:Y:S04]  /*17730*/  LDL R5, [R1+0x844] ;  /* 0x0008440001057983 */ /* 0x000ee80000100800 */
[----:B------:R0:W3:Y:S02]  /*17740*/  @P0 LDG.E.U16 R66, desc[UR60][R68.64] ;  /* 0x0000003c44420981 */ /* 0x0000e4000c1e1500 */
[----:B0-----:R-:W-:-:S02]  /*17750*/  PRMT R69, RZ, 0x7610, R69 ;  /* 0x00007610ff457816 */ /* 0x001fc40000000045 */
[----:B------:R-:W-:-:S04]  /*17760*/  ISETP.GT.AND P0, PT, R148, 0xc3, PT ;  /* 0x000000c39400780c */ /* 0x000fc80003f04270 */
[----:B------:R0:W3:Y:S02]  /*17770*/  @P2 LDG.E.U16 R69, desc[UR60][R72.64] ;  /* 0x0000003c48452981 */ /* 0x0000e4000c1e1500 */
[----:B0-----:R-:W-:Y:S02]  /*17780*/  @P2 IMAD.MOV.U32 R73, RZ, RZ, R8 ;  /* 0x000000ffff492224 */ /* 0x001fe400078e0008 */
[----:B------:R-:W3:Y:S01]  /*17790*/  LDL R8, [R1+0x834] ;  /* 0x0008340001087983 */ /* 0x000ee20000100800 */
[----:B------:R-:W-:Y:S01]  /*177a0*/  PRMT R68, RZ, 0x7610, R68 ;  /* 0x00007610ff447816 */ /* 0x000fe20000000044 */
[----:B------:R-:W-:Y:S02]  /*177b0*/  @P2 IMAD.MOV.U32 R72, RZ, RZ, R6 ;  /* 0x000000ffff482224 */ /* 0x000fe400078e0006 */
[----:B------:R-:W3:Y:S04]  /*177c0*/  LDL R6, [R1+0x838] ;  /* 0x0008380001067983 */ /* 0x000ee80000100800 */
[----:B------:R0:W3:Y:S01]  /*177d0*/  @P1 LDG.E.U16 R68, desc[UR60][R70.64] ;  /* 0x0000003c46441981 */ /* 0x0000e2000c1e1500 */
[----:B------:R-:W-:-:S02]  /*177e0*/  @P0 IMAD.MOV.U32 R75, RZ, RZ, R74 ;  /* 0x000000ffff4b0224 */ /* 0x000fc400078e004a */
[----:B------:R-:W-:Y:S02]  /*177f0*/  @P0 IMAD.MOV.U32 R74, RZ, RZ, R2 ;  /* 0x000000ffff4a0224 */ /* 0x000fe400078e0002 */
[----:B------:R-:W3:Y:S01]  /*17800*/  LDL R2, [R1+0x830] ;  /* 0x0008300001027983 */ /* 0x000ee20000100800 */
[----:B0-----:R-:W-:Y:S02]  /*17810*/  PRMT R71, RZ, 0x7610, R71 ;  /* 0x00007610ff477816 */ /* 0x001fe40000000047 */
[----:B------:R-:W-:Y:S02]  /*17820*/  PRMT R70, RZ, 0x7610, R70 ;  /* 0x00007610ff467816 */ /* 0x000fe40000000046 */
[----:B------:R-:W-:Y:S02]  /*17830*/  ISETP.GT.AND P1, PT, R148, 0xc4, PT ;  /* 0x000000c49400780c */ /* 0x000fe40003f24270 */
[----:B------:R2:W3:Y:S04]  /*17840*/  @P0 LDG.E.U16 R71, desc[UR60][R74.64] ;  /* 0x0000003c4a470981 */ /* 0x0004e8000c1e1500 */
[----:B------:R0:W3:Y:S01]  /*17850*/  @P2 LDG.E.U16 R70, desc[UR60][R72.64] ;  /* 0x0000003c48462981 */ /* 0x0000e2000c1e1500 */
[----:B--2---:R-:W-:-:S03]  /*17860*/  @P0 IMAD.MOV.U32 R74, RZ, RZ, R3 ;  /* 0x000000ffff4a0224 */ /* 0x004fc600078e0003 */
[----:B------:R-:W2:Y:S01]  /*17870*/  LDL R3, [R1+0x828] ;  /* 0x0008280001037983 */ /* 0x000ea20000100800 */
[----:B0-----:R-:W-:Y:S01]  /*17880*/  PRMT R73, RZ, 0x7610, R73 ;  /* 0x00007610ff497816 */ /* 0x001fe20000000049 */
[----:B----4-:R-:W-:Y:S02]  /*17890*/  @P0 IMAD.MOV.U32 R75, RZ, RZ, R7 ;  /* 0x000000ffff4b0224 */ /* 0x010fe400078e0007 */
[----:B------:R-:W4:Y:S04]  /*178a0*/  LDL R7, [R1+0x820] ;  /* 0x0008200001077983 */ /* 0x000f280000100800 */
[----:B------:R5:W4:Y:S02]  /*178b0*/  @P1 LDG.E.U16 R73, desc[UR60][R76.64] ;  /* 0x0000003c4c491981 */ /* 0x000b24000c1e1500 */
[----:B-----5:R-:W-:-:S02]  /*178c0*/  @P1 IMAD.MOV.U32 R76, RZ, RZ, R4 ;  /* 0x000000ffff4c1224 */ /* 0x020fc400078e0004 */
        /* <DEDUP_REMOVED lines=15> */
[----:B------:R-:W-:Y:S01]  /*179c0*/  ISETP.GT.AND P1, PT, R148, 0xc7, PT ;  /* 0x000000c79400780c */ /* 0x000fe20003f24270 */
[----:B------:R-:W-:-:S02]  /*179d0*/  @P0 IMAD.MOV.U32 R81, RZ, RZ, R80 ;  /* 0x000000ffff510224 */ /* 0x000fc400078e0050 */
[----:B------:R-:W-:Y:S02]  /*179e0*/  @P0 IMAD.MOV.U32 R80, RZ, RZ, R2 ;  /* 0x000000ffff500224 */ /* 0x000fe400078e0002 */
[----:B------:R-:W3:Y:S01]  /*179f0*/  LDL R2, [R1+0x800] ;  /* 0x0008000001027983 */ /* 0x000ee20000100800 */
[----:B0-----:R-:W-:Y:S02]  /*17a00*/  PRMT R77, RZ, 0x7610, R77 ;  /* 0x00007610ff4d7816 */ /* 0x001fe4000000004d */
[----:B------:R-:W-:-:S04]  /*17a10*/  PRMT R76, RZ, 0x7610, R76 ;  /* 0x00007610ff4c7816 */ /* 0x000fc8000000004c */
[----:B------:R2:W3:Y:S04]  /*17a20*/  @P0 LDG.E.U16 R77, desc[UR60][R80.64] ;  /* 0x0000003c504d0981 */ /* 0x0004e8000c1e1500 */
[----:B------:R0:W3:Y:S01]  /*17a30*/  @P2 LDG.E.U16 R76, desc[UR60][R78.64] ;  /* 0x0000003c4e4c2981 */ /* 0x0000e2000c1e1500 */
[----:B--2---:R-:W-:-:S03]  /*17a40*/  @P0 IMAD.MOV.U32 R80, RZ, RZ, R3 ;  /* 0x000000ffff500224 */ /* 0x004fc600078e0003 */
[----:B------:R-:W2:Y:S01]  /*17a50*/  LDL R3, [R1+0x7f8] ;  /* 0x0007f80001037983 */ /* 0x000ea20000100800 */
[----:B------:R-:W-:Y:S01]  /*17a60*/  @P0 IMAD.MOV.U32 R81, RZ, RZ, R83 ;  /* 0x000000ffff510224 */ /* 0x000fe200078e0053 */
[----:B0-----:R-:W-:Y:S01]  /*17a70*/  PRMT R79, RZ, 0x7610, R79 ;  /* 0x00007610ff4f7816 */ /* 0x001fe2000000004f */
[----:B------:R-:W-:Y:S02]  /*17a80*/  @P1 IMAD.MOV.U32 R83, RZ, RZ, R82 ;  /* 0x000000ffff531224 */ /* 0x000fe400078e0052 */
        /* <DEDUP_REMOVED lines=24> */
[C---:B------:R-:W-:Y:S02]  /*17c10*/  ISETP.GT.AND P1, PT, R148.reuse, 0xca, PT ;  /* 0x000000ca9400780c */ /* 0x040fe40003f24270 */
[----:B------:R2:W3:Y:S04]  /*17c20*/  @P0 LDG.E.U16 R83, desc[UR60][R86.64] ;  /* 0x0000003c56530981 */ /* 0x0004e8000c1e1500 */
[----:B------:R0:W3:Y:S01]  /*17c30*/  @P2 LDG.E.U16 R82, desc[UR60][R84.64] ;  /* 0x0000003c54522981 */ /* 0x0000e2000c1e1500 */
[----:B------:R-:W-:Y:S01]  /*17c40*/  ISETP.GT.AND P2, PT, R148, 0xcb, PT ;  /* 0x000000cb9400780c */ /* 0x000fe20003f44270 */
[----:B--2---:R-:W-:-:S02]  /*17c50*/  @P0 IMAD.MOV.U32 R86, RZ, RZ, R3 ;  /* 0x000000ffff560224 */ /* 0x004fc400078e0003 */
[----:B------:R-:W2:Y:S01]  /*17c60*/  LDL R3, [R1+0x7c8] ;  /* 0x0007c80001037983 */ /* 0x000ea20000100800 */
[----:B0-----:R-:W-:-:S06]  /*17c70*/  PRMT R85, RZ, 0x7610, R85 ;  /* 0x00007610ff557816 */ /* 0x001fcc0000000055 */
[----:B------:R5:W2:Y:S01]  /*17c80*/  @P1 LDG.E.U16 R85, desc[UR60][R88.64] ;  /* 0x0000003c58551981 */ /* 0x000aa2000c1e1500 */
[----:B------:R-:W-:Y:S02]  /*17c90*/  @P0 IMAD.MOV.U32 R87, RZ, RZ, R91 ;  /* 0x000000ffff570224 */ /* 0x000fe400078e005b */
[----:B----4-:R-:W-:Y:S02]  /*17ca0*/  @P2 IMAD.MOV.U32 R91, RZ, RZ, R7 ;  /* 0x000000ffff5b2224 */ /* 0x010fe400078e0007 */
[----:B------:R-:W4:Y:S01]  /*17cb0*/  LDL R7, [R1+0x7ac] ;  /* 0x0007ac0001077983 */ /* 0x000f220000100800 */
[----:B-----5:R-:W-:-:S03]  /*17cc0*/  @P1 IMAD.MOV.U32 R88, RZ, RZ, R4 ;  /* 0x000000ffff581224 */ /* 0x020fc600078e0004 */
[----:B------:R-:W5:Y:S01]  /*17cd0*/  LDL R4, [R1+0x7b8] ;  /* 0x0007b80001047983 */ /* 0x000f620000100800 */
[----:B------:R-:W-:Y:S01]  /*17ce0*/  PRMT R84, RZ, 0x7610, R84 ;  /* 0x00007610ff547816 */ /* 0x000fe20000000054 */
[----:B------:R-:W-:Y:S02]  /*17cf0*/  @P1 IMAD.MOV.U32 R89, RZ, RZ, R90 ;  /* 0x000000ffff591224 */ /* 0x000fe400078e005a */
        /* <DEDUP_REMOVED lines=37> */
[----:B------:R0:W3:Y:S01]  /*17f50*/  @P2 LDG.E.U16 R93, desc[UR60][R96.64] ;  /* 0x0000003c605d2981 */ /* 0x0000e2000c1e1500 */
[----:B------:R-:W-:-:S06]  /*17f60*/  PRMT R92, RZ, 0x7610, R92 ;  /* 0x00007610ff5c7816 */ /* 0x000fcc000000005c */
[----:B------:R1:W3:Y:S01]  /*17f70*/  @P1 LDG.E.U16 R92, desc[UR60][R94.64] ;  /* 0x0000003c5e5c1981 */ /* 0x0002e2000c1e1500 */
[----:B0-----:R-:W-:-:S03]  /*17f80*/  @P2 IMAD.MOV.U32 R97, RZ, RZ, R8 ;  /* 0x000000ffff612224 */ /* 0x001fc600078e0008 */
[----:B------:R-:W3:Y:S01]  /*17f90*/  LDL R8, [R1+0x764] ;  /* 0x0007640001087983 */ /* 0x000ee20000100800 */
[----:B------:R-:W-:-:S03]  /*17fa0*/  @P2 IMAD.MOV.U32 R96, RZ, RZ, R6 ;  /* 0x000000ffff602224 */ /* 0x000fc600078e0006 */
[----:B------:R-:W3:Y:S01]  /*17fb0*/  LDL R6, [R1+0x768] ;  /* 0x0007680001067983 */ /* 0x000ee20000100800 */
[----:B-1----:R-:W-:Y:S02]  /*17fc0*/  PRMT R94, RZ, 0x7610, R94 ;  /* 0x00007610ff5e7816 */ /* 0x002fe4000000005e */
[C---:B------:R-:W-:Y:S02]  /*17fd0*/  ISETP.GT.AND P1, PT, R148.reuse, 0xd0, PT ;  /* 0x000000d09400780c */ /* 0x040fe40003f24270 */
[----:B------:R-:W-:Y:S01]  /*17fe0*/  PRMT R95, RZ, 0x7610, R95 ;  /* 0x00007610ff5f7816 */ /* 0x000fe2000000005f */
[----:B------:R-:W-:Y:S02]  /*17ff0*/  @P0 IMAD.MOV.U32 R99, RZ, RZ, R98 ;  /* 0x000000ffff630224 */ /* 0x000fe400078e0062 */
[----:B------:R-:W-:Y:S02]  /*18000*/  @P0 IMAD.MOV.U32 R98, RZ, RZ, R2 ;  /* 0x000000ffff620224 */ /* 0x000fe400078e0002 */
[----:B------:R-:W3:Y:S04]  /*18010*/  LDL R2, [R1+0x760] ;  /* 0x0007600001027983 */ /* 0x000ee80000100800 */
[----:B------:R0:W3:Y:S04]  /*18020*/  @P2 LDG.E.U16 R94, desc[UR60][R96.64] ;  /* 0x0000003c605e2981 */ /* 0x0000e8000c1e1500 */
[----:B------:R1:W3:Y:S01]  /*18030*/  @P0 LDG.E.U16 R95, desc[UR60][R98.64] ;  /* 0x0000003c625f0981 */ /* 0x0002e2000c1e1500 */
[----:B------:R-:W-:-:S02]  /*18040*/  ISETP.GT.AND P2, PT, R148, 0xd1, PT ;  /* 0x000000d19400780c */ /* 0x000fc40003f44270 */
[----:B0-----:R-:W-:Y:S02]  /*18050*/  PRMT R96, RZ, 0x7610, R96 ;  /* 0x00007610ff607816 */ /* 0x001fe40000000060 */
[----:B------:R-:W-:Y:S01]  /*18060*/  PRMT R97, RZ, 0x7610, R97 ;  /* 0x00007610ff617816 */ /* 0x000fe20000000061 */
[----:B-1----:R-:W-:Y:S02]  /*18070*/  @P0 IMAD.MOV.U32 R99, RZ, RZ, R106 ;  /* 0x000000ffff630224 */ /* 0x002fe400078e006a */
[----:B------:R-:W3:Y:S04]  /*18080*/  LDL R106, [R1+0x750] ;  /* 0x00075000016a7983 */ /* 0x000ee80000100800 */
[----:B------:R0:W3:Y:S01]  /*18090*/  @P1 LDG.E.U16 R97, desc[UR60][R100.64] ;  /* 0x0000003c64611981 */ /* 0x0000e2000c1e1500 */
[----:B--2---:R-:W-:-:S03]  /*180a0*/  @P0 IMAD.MOV.U32 R98, RZ, RZ, R3 ;  /* 0x000000ffff620224 */ /* 0x004fc600078e0003 */
[----:B------:R-:W2:Y:S04]  /*180b0*/  LDL R3, [R1+0x758] ;  /* 0x0007580001037983 */ /* 0x000ea80000100800 */
[----:B------:R1:W2:Y:S01]  /*180c0*/  @P0 LDG.E.U16 R96, desc[UR60][R98.64] ;  /* 0x0000003c62600981 */ /* 0x0002a2000c1e1500 */
[----:B0-----:R-:W-:Y:S02]  /*180d0*/  @P1 IMAD.MOV.U32 R100, RZ, RZ, R103 ;  /* 0x000000ffff641224 */ /* 0x001fe400078e0067 */
[----:B------:R-:W-:Y:S01]  /*180e0*/  @P1 IMAD.MOV.U32 R101, RZ, RZ, R105 ;  /* 0x000000ffff651224 */ /* 0x000fe200078e0069 */
[----:B-1----:R-:W-:-:S06]  /*180f0*/  PRMT R98, RZ, 0x7610, R98 ;  /* 0x00007610ff627816 */ /* 0x002fcc0000000062 */
[----:B------:R5:W2:Y:S01]  /*18100*/  @P1 LDG.E.U16 R98, desc[UR60][R100.64] ;  /* 0x0000003c64621981 */ /* 0x000aa2000c1e1500 */
[----:B----4-:R-:W-:-:S03]  /*18110*/  @P2 IMAD.MOV.U32 R103, RZ, RZ, R7 ;  /* 0x000000ffff672224 */ /* 0x010fc600078e0007 */
[----:B------:R-:W4:Y:S01]  /*18120*/  LDL R7, [R1+0x73c] ;  /* 0x00073c0001077983 */ /* 0x000f220000100800 */
[----:B-----5:R-:W-:-:S03]  /*18130*/  @P2 IMAD.MOV.U32 R100, RZ, RZ, R4 ;  /* 0x000000ffff642224 */ /* 0x020fc600078e0004 */
[----:B------:R-:W5:Y:S01]  /*18140*/  LDL R4, [R1+0x748] ;  /* 0x0007480001047983 */ /* 0x000f620000100800 */
[----:B------:R-:W-:Y:S01]  /*18150*/  PRMT R99, RZ, 0x7610, R99 ;  /* 0x00007610ff637816 */ /* 0x000fe20000000063 */
[----:B------:R-:W-:Y:S01]  /*18160*/  @P2 IMAD.MOV.U32 R101, RZ, RZ, R102 ;  /* 0x000000ffff652224 */ /* 0x000fe200078e0066 */
[----:B------:R-:W-:Y:S01]  /*18170*/  ISETP.GT.AND P0, PT, R148, 0xd2, PT ;  /* 0x000000d29400780c */ /* 0x000fe20003f04270 */
[----:B---3--:R-:W-:Y:S02]  /*18180*/  @P2 IMAD.MOV.U32 R102, RZ, RZ, R5 ;  /* 0x000000ffff662224 */ /* 0x008fe400078e0005 */
[----:B------:R-:W3:Y:S04]  /*18190*/  LDL R5, [R1+0x740] ;  /* 0x0007400001057983 */ /* 0x000ee80000100800 */
[----:B------:R0:W3:Y:S02]  /*181a0*/  @P2 LDG.E.U16 R99, desc[UR60][R100.64] ;  /* 0x0000003c64632981 */ /* 0x0000e4000c1e1500 */
[----:B0-----:R-:W-:-:S06]  /*181b0*/  PRMT R100, RZ, 0x7610, R100 ;  /* 0x00007610ff647816 */ /* 0x001fcc0000000064 */
[----:B------:R0:W3:Y:S02]  /*181c0*/  @P2 LDG.E.U16 R100, desc[UR60][R102.64] ;  /* 0x0000003c66642981 */ /* 0x0000e4000c1e1500 */
[----:B0-----:R-:W-:Y:S02]  /*181d0*/  @P0 IMAD.MOV.U32 R103, RZ, RZ, R8 ;  /* 0x000000ffff670224 */ /* 0x001fe400078e0008 */
[----:B------:R-:W3:Y:S01]  /*181e0*/  LDL R8, [R1+0x734] ;  /* 0x0007340001087983 */ /* 0x000ee20000100800 */
[----:B------:R-:W-:Y:S01]  /*181f0*/  PRMT R101, RZ, 0x7610, R101 ;  /* 0x00007610ff657816 */ /* 0x000fe20000000065 */
[----:B------:R-:W-:Y:S01]  /*18200*/  @P0 IMAD.MOV.U32 R102, RZ, RZ, R6 ;  /* 0x000000ffff660224 */ /* 0x000fe200078e0006 */
[----:B------:R-:W-:Y:S01]  /*18210*/  ISETP.GT.AND P1, PT, R148, 0xd3, PT ;  /* 0x000000d39400780c */ /* 0x000fe20003f24270 */
[----:B------:R-:W3:Y:S04]  /*18220*/  LDL R6, [R1+0x738] ;  /* 0x0007380001067983 */ /* 0x000ee80000100800 */
[----:B------:R0:W3:Y:S01]  /*18230*/  @P0 LDG.E.U16 R101, desc[UR60][R102.64] ;  /* 0x0000003c66650981 */ /* 0x0000e2000c1e1500 */
[----:B------:R-:W-:-:S02]  /*18240*/  @P0 IMAD.MOV.U32 R105, RZ, RZ, R104 ;  /* 0x000000ffff690224 */ /* 0x000fc400078e0068 */
[----:B------:R-:W-:Y:S02]  /*18250*/  @P0 IMAD.MOV.U32 R104, RZ, RZ, R2 ;  /* 0x000000ffff680224 */ /* 0x000fe400078e0002 */
[----:B------:R-:W3:Y:S01]  /*18260*/  LDL R2, [R1+0x730] ;  /* 0x0007300001027983 */ /* 0x000ee20000100800 */
[----:B0-----:R-:W-:Y:S02]  /*18270*/  PRMT R102, RZ, 0x7610, R102 ;  /* 0x00007610ff667816 */ /* 0x001fe40000000066 */
[----:B------:R-:W-:-:S04]  /*18280*/  PRMT R103, RZ, 0x7610, R103 ;  /* 0x00007610ff677816 */ /* 0x000fc80000000067 */
[----:B------:R0:W3:Y:S01]  /*18290*/  @P0 LDG.E.U16 R102, desc[UR60][R104.64] ;  /* 0x0000003c68660981 */ /* 0x0000e2000c1e1500 */
[----:B------:R-:W-:Y:S01]  /*182a0*/  ISETP.GT.AND P0, PT, R148, 0xd4, PT ;  /* 0x000000d49400780c */ /* 0x000fe20003f04270 */
[----:B0-----:R-:W-:Y:S02]  /*182b0*/  @P1 IMAD.MOV.U32 R105, RZ, RZ, R109 ;  /* 0x000000ffff691224 */ /* 0x001fe400078e006d */
[----:B--2---:R-:W-:Y:S02]  /*182c0*/  @P1 IMAD.MOV.U32 R104, RZ, RZ, R3 ;  /* 0x000000ffff681224 */ /* 0x004fe400078e0003 */
[----:B------:R-:W2:Y:S04]  /*182d0*/  LDL R3, [R1+0x728] ;  /* 0x0007280001037983 */ /* 0x000ea80000100800 */
[----:B------:R0:W2:Y:S02]  /*182e0*/  @P1 LDG.E.U16 R103, desc[UR60][R104.64] ;  /* 0x0000003c68671981 */ /* 0x0000a4000c1e1500 */
[----:B0-----:R-:W-:-:S06]  /*182f0*/  PRMT R104, RZ, 0x7610, R104 ;  /* 0x00007610ff687816 */ /* 0x001fcc0000000068 */
        /* <DEDUP_REMOVED lines=139> */
[----:B0-----:R-:W-:-:S02]  /*18bb0*/  PRMT R130, RZ, 0x7610, R130 ;  /* 0x00007610ff827816 */ /* 0x001fc40000000082 */
[----:B------:R-:W-:-:S04]  /*18bc0*/  PRMT R131, RZ, 0x7610, R131 ;  /* 0x00007610ff837816 */ /* 0x000fc80000000083 */
[----:B------:R0:W3:Y:S01]  /*18bd0*/  @P0 LDG.E.U16 R130, desc[UR60][R132.64] ;  /* 0x0000003c84820981 */ /* 0x0000e2000c1e1500 */
[----:B------:R-:W-:Y:S01]  /*18be0*/  ISETP.GT.AND P0, PT, R148, 0xe2, PT ;  /* 0x000000e29400780c */ /* 0x000fe20003f04270 */
[----:B0-----:R-:W-:Y:S02]  /*18bf0*/  @P1 IMAD.MOV.U32 R132, RZ, RZ, R8 ;  /* 0x000000ffff841224 */ /* 0x001fe400078e0008 */
[----:B------:R-:W3:Y:S01]  /*18c00*/  LDL R8, [R1+0x648] ;  /* 0x0006480001087983 */ /* 0x000ee20000100800 */
[----:B------:R-:W-:Y:S02]  /*18c10*/  @P1 IMAD.MOV.U32 R133, RZ, RZ, R135 ;  /* 0x000000ffff851224 */ /* 0x000fe400078e0087 */
[----:B------:R-:W-:Y:S02]  /*18c20*/  @P1 IMAD.MOV.U32 R135, RZ, RZ, R134 ;  /* 0x000000ffff871224 */ /* 0x000fe400078e0086 */
[----:B------:R-:W-:Y:S02]  /*18c30*/  @P1 IMAD.MOV.U32 R134, RZ, RZ, R6 ;  /* 0x000000ffff861224 */ /* 0x000fe400078e0006 */
[----:B------:R-:W3:Y:S04]  /*18c40*/  LDL R6, [R1+0x640] ;  /* 0x0006400001067983 */ /* 0x000ee80000100800 */
[----:B------:R0:W3:Y:S02]  /*18c50*/  @P1 LDG.E.U16 R131, desc[UR60][R132.64] ;  /* 0x0000003c84831981 */ /* 0x0000e4000c1e1500 */
[----:B0-----:R-:W-:-:S02]  /*18c60*/  PRMT R132, RZ, 0x7610, R132 ;  /* 0x00007610ff847816 */ /* 0x001fc40000000084 */
[----:B------:R-:W-:-:S04]  /*18c70*/  PRMT R133, RZ, 0x7610, R133 ;  /* 0x00007610ff857816 */ /* 0x000fc80000000085 */
[----:B------:R0:W3:Y:S01]  /*18c80*/  @P1 LDG.E.U16 R132, desc[UR60][R134.64] ;  /* 0x0000003c86841981 */ /* 0x0000e2000c1e1500 */
[----:B------:R-:W-:Y:S01]  /*18c90*/  ISETP.GT.AND P1, PT, R148, 0xe3, PT ;  /* 0x000000e39400780c */ /* 0x000fe20003f24270 */
[----:B0-----:R-:W-:Y:S02]  /*18ca0*/  @P0 IMAD.MOV.U32 R134, RZ, RZ, R2 ;  /* 0x000000ffff860224 */ /* 0x001fe400078e0002 */
[----:B------:R-:W-:Y:S02]  /*18cb0*/  @P0 IMAD.MOV.U32 R135, RZ, RZ, R137 ;  /* 0x000000ffff870224 */ /* 0x000fe400078e0089 */
[----:B------:R-:W-:Y:S02]  /*18cc0*/  @P0 IMAD.MOV.U32 R137, RZ, RZ, R136 ;  /* 0x000000ffff890224 */ /* 0x000fe400078e0088 */
[----:B--2---:R-:W-:Y:S01]  /*18cd0*/  @P0 IMAD.MOV.U32 R136, RZ, RZ, R3 ;  /* 0x000000ffff880224 */ /* 0x004fe200078e0003 */
[----:B------:R-:W2:Y:S04]  /*18ce0*/  LDL R2, [R1+0x638] ;  /* 0x0006380001027983 */ /* 0x000ea80000100800 */
[----:B------:R0:W2:Y:S04]  /*18cf0*/  @P0 LDG.E.U16 R133, desc[UR60][R134.64] ;  /* 0x0000003c86850981 */ /* 0x0000a8000c1e1500 */
[----:B------:R-:W2:Y:S01]  /*18d00*/  LDL R3, [R1+0x1484] ;  /* 0x0014840001037983 */ /* 0x000ea20000100800 */
[----:B0-----:R-:W-:-:S06]  /*18d10*/  PRMT R134, RZ, 0x7610, R134 ;  /* 0x00007610ff867816 */ /* 0x001fcc0000000086 */
[----:B------:R0:W2:Y:S02]  /*18d20*/  @P0 LDG.E.U16 R134, desc[UR60][R136.64] ;  /* 0x0000003c88860981 */ /* 0x0000a4000c1e1500 */
[----:B0-----:R-:W-:Y:S02]  /*18d30*/  @P1 IMAD.MOV.U32 R137, RZ, RZ, R140 ;  /* 0x000000ffff891224 */ /* 0x001fe400078e008c */
        /* <DEDUP_REMOVED lines=15> */
[----:B------:R-:W-:Y:S01]  /*18e30*/  @P0 IMAD.MOV.U32 R145, RZ, RZ, R141 ;  /* 0x000000ffff910224 */ /* 0x000fe200078e008d */
[----:B------:R-:W3:Y:S04]  /*18e40*/  LDL R8, [R1+0x149c] ;  /* 0x00149c0001087983 */ /* 0x000ee80000100800 */
[----:B------:R-:W3:Y:S04]  /*18e50*/  LDL R141, [R1+0x1490] ;  /* 0x00149000018d7983 */ /* 0x000ee80000100800 */
[----:B------:R0:W3:Y:S02]  /*18e60*/  @P0 LDG.E.U16 R137, desc[UR60][R144.64] ;  /* 0x0000003c90890981 */ /* 0x0000e4000c1e1500 */
[----:B0-----:R-:W-:-:S02]  /*18e70*/  @P0 IMAD.MOV.U32 R145, RZ, RZ, R143 ;  /* 0x000000ffff910224 */ /* 0x001fc400078e008f */
[----:B------:R-:W3:Y:S01]  /*18e80*/  LDL R143, [R1+0x1498] ;  /* 0x00149800018f7983 */ /* 0x000ee20000100800 */
[----:B------:R-:W-:-:S03]  /*18e90*/  @P0 IMAD.MOV.U32 R144, RZ, RZ, R6 ;  /* 0x000000ffff900224 */ /* 0x000fc600078e0006 */
[----:B------:R-:W3:Y:S04]  /*18ea0*/  LDL R6, [R1+0x14a0] ;  /* 0x0014a00001067983 */ /* 0x000ee80000100800 */
[----:B------:R0:W3:Y:S01]  /*18eb0*/  @P0 LDG.E.U16 R138, desc[UR60][R144.64] ;  /* 0x0000003c908a0981 */ /* 0x0000e2000c1e1500 */
[----:B------:R-:W-:Y:S01]  /*18ec0*/  ISETP.GT.AND P0, PT, R148, 0xe6, PT ;  /* 0x000000e69400780c */ /* 0x000fe20003f04270 */
[----:B0-----:R-:W-:Y:S02]  /*18ed0*/  @P1 IMAD.MOV.U32 R145, RZ, RZ, R142 ;  /* 0x000000ffff911224 */ /* 0x001fe400078e008e */
[----:B------:R-:W3:Y:S01]  /*18ee0*/  LDL R142, [R1+0x628] ;  /* 0x00062800018e7983 */ /* 0x000ee20000100800 */
[----:B--2---:R-:W-:-:S03]  /*18ef0*/  @P1 IMAD.MOV.U32 R144, RZ, RZ, R2 ;  /* 0x000000ffff901224 */ /* 0x004fc600078e0002 */
[----:B------:R-:W2:Y:S04]  /*18f00*/  LDL R2, [R1+0x14ac] ;  /* 0x0014ac0001027983 */ /* 0x000ea80000100800 */
[----:B------:R0:W2:Y:S02]  /*18f10*/  @P1 LDG.E.U16 R146, desc[UR60][R144.64] ;  /* 0x0000003c90921981 */ /* 0x0000a4000c1e1500 */
[----:B0-----:R-:W-:Y:S02]  /*18f20*/  @P1 IMAD.MOV.U32 R144, RZ, RZ, R3 ;  /* 0x000000ffff901224 */ /* 0x001fe400078e0003 */
[----:B------:R-:W2:Y:S01]  /*18f30*/  LDL R3, [R1+0x14b4] ;  /* 0x0014b40001037983 */ /* 0x000ea20000100800 */
[----:B------:R-:W-:-:S03]  /*18f40*/  @P1 IMAD.MOV.U32 R145, RZ, RZ, R140 ;  /* 0x000000ffff911224 */ /* 0x000fc600078e008c */
[----:B------:R-:W2:Y:S04]  /*18f50*/  LDL R140, [R1+0x14a8] ;  /* 0x0014a800018c7983 */ /* 0x000ea80000100800 */
[----:B------:R0:W2:Y:S02]  /*18f60*/  @P1 LDG.E.U16 R147, desc[UR60][R144.64] ;  /* 0x0000003c90931981 */ /* 0x0000a4000c1e1500 */
[----:B0-----:R-:W-:Y:S02]  /*18f70*/  @P0 IMAD.MOV.U32 R145, RZ, RZ, R215 ;  /* 0x000000ffff910224 */ /* 0x001fe400078e00d7 */
[----:B-----5:R-:W-:Y:S01]  /*18f80*/  @P0 IMAD.MOV.U32 R144, RZ, RZ, R4 ;  /* 0x000000ffff900224 */ /* 0x020fe200078e0004 */
[----:B------:R-:W-:Y:S01]  /*18f90*/  ISETP.GT.AND P1, PT, R148, 0xe7, PT ;  /* 0x000000e79400780c */ /* 0x000fe20003f24270 */
[----:B------:R-:W5:Y:S04]  /*18fa0*/  LDL R4, [R1+0x14bc] ;  /* 0x0014bc0001047983 */ /* 0x000f680000100800 */
[----:B------:R4:W5:Y:S04]  /*18fb0*/  @P0 LDG.E.U16 R150, desc[UR60][R144.64] ;  /* 0x0000003c90960981 */ /* 0x000968000c1e1500 */
[----:B------:R-:W5:Y:S01]  /*18fc0*/  LDL R215, [R1+0x14d0] ;  /* 0x0014d00001d77983 */ /* 0x000f620000100800 */
[----:B----4-:R-:W-:-:S03]  /*18fd0*/  @P0 IMAD.MOV.U32 R145, RZ, RZ, R7 ;  /* 0x000000ffff910224 */ /* 0x010fc600078e0007 */
[----:B------:R-:W4:Y:S01]  /*18fe0*/  LDL R7, [R1+0x14b0] ;  /* 0x0014b00001077983 */ /* 0x000f220000100800 */
[----:B---3--:R-:W-:-:S03]  /*18ff0*/  @P0 IMAD.MOV.U32 R144, RZ, RZ, R5 ;  /* 0x000000ffff900224 */ /* 0x008fc600078e0005 */
[----:B------:R-:W3:Y:S04]  /*19000*/  LDL R5, [R1+0x14c0] ;  /* 0x0014c00001057983 */ /* 0x000ee80000100800 */
        /* <DEDUP_REMOVED lines=11> */
[----:B------:R0:W3:Y:S02]  /*190c0*/  @P1 LDG.E.U16 R156, desc[UR60][R144.64] ;  /* 0x0000003c909c1981 */ /* 0x0000e4000c1e1500 */
[----:B0-----:R-:W-:Y:S02]  /*190d0*/  @P0 IMAD.MOV.U32 R145, RZ, RZ, R142 ;  /* 0x000000ffff910224 */ /* 0x001fe400078e008e */
[----:B------:R-:W3:Y:S01]  /*190e0*/  LDL R142, [R1+0x14c8] ;  /* 0x0014c800018e7983 */ /* 0x000ee20000100800 */
[----:B------:R-:W-:Y:S01]  /*190f0*/  ISETP.GT.AND P1, PT, R148, 0xe9, PT ;  /* 0x000000e99400780c */ /* 0x000fe20003f24270 */
[----:B--2---:R-:W-:-:S02]  /*19100*/  @P0 IMAD.MOV.U32 R144, RZ, RZ, R2 ;  /* 0x000000ffff900224 */ /* 0x004fc400078e0002 */
[----:B------:R-:W2:Y:S04]  /*19110*/  LDL R2, [R1+0x14dc] ;  /* 0x0014dc0001027983 */ /* 0x000ea80000100800 */
[----:B------:R0:W2:Y:S02]  /*19120*/  @P0 LDG.E.U16 R158, desc[UR60][R144.64] ;  /* 0x0000003c909e0981 */ /* 0x0000a4000c1e1500 */
[----:B0-----:R-:W-:Y:S02]  /*19130*/  @P0 IMAD.MOV.U32 R144, RZ, RZ, R3 ;  /* 0x000000ffff900224 */ /* 0x001fe400078e0003 */
[----:B------:R-:W2:Y:S01]  /*19140*/  LDL R3, [R1+0x14e0] ;  /* 0x0014e00001037983 */ /* 0x000ea20000100800 */
[----:B------:R-:W-:-:S03]  /*19150*/  @P0 IMAD.MOV.U32 R145, RZ, RZ, R140 ;  /* 0x000000ffff910224 */ /* 0x000fc600078e008c */
[----:B------:R-:W2:Y:S04]  /*19160*/  LDL R140, [R1+0x14d8] ;  /* 0x0014d800018c7983 */ /* 0x000ea80000100800 */
[----:B------:R4:W2:Y:S02]  /*19170*/  @P0 LDG.E.U16 R160, desc[UR60][R144.64] ;  /* 0x0000003c90a00981 */ /* 0x0008a4000c1e1500 */
[----:B----4-:R-:W-:Y:S02]  /*19180*/  @P1 IMAD.MOV.U32 R145, RZ, RZ, R7 ;  /* 0x000000ffff911224 */ /* 0x010fe400078e0007 */
[----:B------:R-:W4:Y:S01]  /*19190*/  LDL R7, [R1+0x14c4] ;  /* 0x0014c40001077983 */ /* 0x000f220000100800 */
[----:B------:R-:W-:Y:S01]  /*191a0*/  ISETP.GT.AND P0, PT, R148, 0xea, PT ;  /* 0x000000ea9400780c */ /* 0x000fe20003f04270 */
[----:B-----5:R-:W-:-:S02]  /*191b0*/  @P1 IMAD.MOV.U32 R144, RZ, RZ, R4 ;  /* 0x000000ffff901224 */ /* 0x020fc400078e0004 */
[----:B------:R-:W5:Y:S04]  /*191c0*/  LDL R4, [R1+0x14ec] ;  /* 0x0014ec0001047983 */ /* 0x000f680000100800 */
[----:B------:R3:W5:Y:S02]  /*191d0*/  @P1 LDG.E.U16 R162, desc[UR60][R144.64] ;  /* 0x0000003c90a21981 */ /* 0x000764000c1e1500 */
[----:B---3--:R-:W-:Y:S02]  /*191e0*/  @P1 IMAD.MOV.U32 R144, RZ, RZ, R5 ;  /* 0x000000ffff901224 */ /* 0x008fe400078e0005 */
[----:B------:R-:W3:Y:S01]  /*191f0*/  LDL R5, [R1+0x14f4] ;  /* 0x0014f40001057983 */ /* 0x000ee20000100800 */
[----:B------:R-:W-:-:S03]  /*19200*/  @P1 IMAD.MOV.U32 R145, RZ, RZ, R141 ;  /* 0x000000ffff911224 */ /* 0x000fc600078e008d */
[----:B------:R-:W3:Y:S04]  /*19210*/  LDL R141, [R1+0x14e8] ;  /* 0x0014e800018d7983 */ /* 0x000ee80000100800 */
[----:B------:R0:W3:Y:S02]  /*19220*/  @P1 LDG.E.U16 R164, desc[UR60][R144.64] ;  /* 0x0000003c90a41981 */ /* 0x0000e4000c1e1500 */
[----:B0-----:R-:W-:Y:S02]  /*19230*/  @P0 IMAD.MOV.U32 R145, RZ, RZ, R143 ;  /* 0x000000ffff910224 */ /* 0x001fe400078e008f */
[----:B------:R-:W3:Y:S01]  /*19240*/  LDL R143, [R1+0x14f0] ;  /* 0x0014f000018f7983 */ /* 0x000ee20000100800 */
[----:B------:R-:W-:-:S03]  /*19250*/  @P0 IMAD.MOV.U32 R144, RZ, RZ, R8 ;  /* 0x000000ffff900224 */ /* 0x000fc600078e0008 */
[----:B------:R-:W3:Y:S01]  /*19260*/  LDL R8, [R1+0x14fc] ;  /* 0x0014fc0001087983 */ /* 0x000ee20000100800 */
[----:B------:R-:W-:-:S03]  /*19270*/  ISETP.GT.AND P1, PT, R148, 0xeb, PT ;  /* 0x000000eb9400780c */ /* 0x000fc60003f24270 */
[----:B------:R0:W3:Y:S02]  /*19280*/  @P0 LDG.E.U16 R166, desc[UR60][R144.64] ;  /* 0x0000003c90a60981 */ /* 0x0000e4000c1e1500 */
[----:B0-----:R-:W-:Y:S02]  /*19290*/  @P0 IMAD.MOV.U32 R145, RZ, RZ, R142 ;  /* 0x000000ffff910224 */ /* 0x001fe400078e008e */
[----:B------:R-:W3:Y:S01]  /*192a0*/  LDL R142, [R1+0x14f8] ;  /* 0x0014f800018e7983 */ /* 0x000ee20000100800 */
[----:B------:R-:W-:-:S03]  /*192b0*/  @P0 IMAD.MOV.U32 R144, RZ, RZ, R6 ;  /* 0x000000ffff900224 */ /* 0x000fc600078e0006 */
[----:B------:R-:W3:Y:S04]  /*192c0*/  LDL R6, [R1+0x1500] ;  /* 0x0015000001067983 */ /* 0x000ee80000100800 */
[----:B------:R2:W3:Y:S01]  /*192d0*/  @P0 LDG.E.U16 R168, desc[UR60][R144.64] ;  /* 0x0000003c90a80981 */ /* 0x0004e2000c1e1500 */
[----:B------:R-:W-:Y:S01]  /*192e0*/  ISETP.GT.AND P0, PT, R148, 0xec, PT ;  /* 0x000000ec9400780c */ /* 0x000fe20003f04270 */
[----:B--2---:R-:W-:Y:S02]  /*192f0*/  @P1 IMAD.MOV.U32 R144, RZ, RZ, R2 ;  /* 0x000000ffff901224 */ /* 0x004fe400078e0002 */
[----:B------:R-:W-:Y:S01]  /*19300*/  @P1 IMAD.MOV.U32 R145, RZ, RZ, R215 ;  /* 0x000000ffff911224 */ /* 0x000fe200078e00d7 */
[----:B------:R-:W2:Y:S04]  /*19310*/  LDL R2, [R1+0x150c] ;  /* 0x00150c0001027983 */ /* 0x000ea80000100800 */
[----:B------:R-:W2:Y:S04]  /*19320*/  LDL R215, [R1+0x1504] ;  /* 0x0015040001d77983 */ /* 0x000ea80000100800 */
[----:B------:R0:W2:Y:S02]  /*19330*/  @P1 LDG.E.U16 R170, desc[UR60][R144.64] ;  /* 0x0000003c90aa1981 */ /* 0x0000a4000c1e1500 */
[----:B0-----:R-:W-:-:S02]  /*19340*/  @P1 IMAD.MOV.U32 R144, RZ, RZ, R3 ;  /* 0x000000ffff901224 */ /* 0x001fc400078e0003 */
[----:B------:R-:W-:Y:S01]  /*19350*/  @P1 IMAD.MOV.U32 R145, RZ, RZ, R140 ;  /* 0x000000ffff911224 */ /* 0x000fe200078e008c */
[----:B------:R-:W2:Y:S04]  /*19360*/  LDL R3, [R1+0x1514] ;  /* 0x0015140001037983 */ /* 0x000ea80000100800 */
[----:B------:R-:W2:Y:S04]  /*19370*/  LDL R140, [R1+0x14e4] ;  /* 0x0014e400018c7983 */ /* 0x000ea80000100800 */
[----:B------:R4:W2:Y:S02]  /*19380*/  @P1 LDG.E.U16 R172, desc[UR60][R144.64] ;  /* 0x0000003c90ac1981 */ /* 0x0008a4000c1e1500 */
[----:B----4-:R-:W-:-:S02]  /*19390*/  @P0 IMAD.MOV.U32 R145, RZ, RZ, R7 ;  /* 0x000000ffff910224 */ /* 0x010fc400078e0007 */
[----:B------:R-:W4:Y:S01]  /*193a0*/  LDL R7, [R1+0x1508] ;  /* 0x0015080001077983 */ /* 0x000f220000100800 */
[----:B------:R-:W-:Y:S01]  /*193b0*/  ISETP.GT.AND P1, PT, R148, 0xed, PT ;  /* 0x000000ed9400780c */ /* 0x000fe20003f24270 */
[----:B-----5:R-:W-:Y:S02]  /*193c0*/  @P0 IMAD.MOV.U32 R144, RZ, RZ, R4 ;  /* 0x000000ffff900224 */ /* 0x020fe400078e0004 */
[----:B------:R-:W5:Y:S04]  /*193d0*/  LDL R4, [R1+0x151c] ;  /* 0x00151c0001047983 */ /* 0x000f680000100800 */
[----:B------:R3:W5:Y:S02]  /*193e0*/  @P0 LDG.E.U16 R174, desc[UR60][R144.64] ;  /* 0x0000003c90ae0981 */ /* 0x000764000c1e1500 */
[----:B---3--:R-:W-:-:S02]  /*193f0*/  @P0 IMAD.MOV.U32 R144, RZ, RZ, R5 ;  /* 0x000000ffff900224 */ /* 0x008fc400078e0005 */
[----:B------:R-:W3:Y:S01]  /*19400*/  LDL R5, [R1+0x1510] ;  /* 0x0015100001057983 */ /* 0x000ee20000100800 */
[----:B------:R-:W-:-:S03]  /*19410*/  @P0 IMAD.MOV.U32 R145, RZ, RZ, R141 ;  /* 0x000000ffff910224 */ /* 0x000fc600078e008d */
[----:B------:R-:W3:Y:S04]  /*19420*/  LDL R141, [R1+0x1520] ;  /* 0x00152000018d7983 */ /* 0x000ee80000100800 */
[----:B------:R0:W3:Y:S02]  /*19430*/  @P0 LDG.E.U16 R176, desc[UR60][R144.64] ;  /* 0x0000003c90b00981 */ /* 0x0000e4000c1e1500 */
[----:B0-----:R-:W-:Y:S02]  /*19440*/  @P1 IMAD.MOV.U32 R145, RZ, RZ, R143 ;  /* 0x000000ffff911224 */ /* 0x001fe400078e008f */
[----:B------:R-:W3:Y:S01]  /*19450*/  LDL R143, [R1+0x1518] ;  /* 0x00151800018f7983 */ /* 0x000ee20000100800 */
[----:B------:R-:W-:-:S03]  /*19460*/  @P1 IMAD.MOV.U32 R144, RZ, RZ, R8 ;  /* 0x000000ffff901224 */ /* 0x000fc600078e0008 */
[----:B------:R-:W3:Y:S04]  /*19470*/  LDL R8, [R1+0x152c] ;  /* 0x00152c0001087983 */ /* 0x000ee80000100800 */
[----:B------:R0:W3:Y:S01]  /*19480*/  @P1 LDG.E.U16 R178, desc[UR60][R144.64] ;  /* 0x0000003c90b21981 */ /* 0x0000e2000c1e1500 */
[----:B------:R-:W-:Y:S01]  /*19490*/  ISETP.GT.AND P0, PT, R148, 0xee, PT ;  /* 0x000000ee9400780c */ /* 0x000fe20003f04270 */
[----:B0-----:R-:W-:Y:S02]  /*194a0*/  @P1 IMAD.MOV.U32 R145, RZ, RZ, R142 ;  /* 0x000000ffff911224 */ /* 0x001fe400078e008e */
[----:B------:R-:W3:Y:S01]  /*194b0*/  LDL R142, [R1+0x1528] ;  /* 0x00152800018e7983 */ /* 0x000ee20000100800 */
[----:B------:R-:W-:-:S03]  /*194c0*/  @P1 IMAD.MOV.U32 R144, RZ, RZ, R6 ;  /* 0x000000ffff901224 */ /* 0x000fc600078e0006 */
[----:B------:R-:W3:Y:S04]  /*194d0*/  LDL R6, [R1+0x1534] ;  /* 0x0015340001067983 */ /* 0x000ee80000100800 */
[----:B------:R2:W3:Y:S02]  /*194e0*/  @P1 LDG.E.U16 R180, desc[UR60][R144.64] ;  /* 0x0000003c90b41981 */ /* 0x0004e4000c1e1500 */
[----:B--2---:R-:W-:Y:S02]  /*194f0*/  @P0 IMAD.MOV.U32 R144, RZ, RZ, R2 ;  /* 0x000000ffff900224 */ /* 0x004fe400078e0002 */
[----:B------:R-:W2:Y:S01]  /*19500*/  LDL R2, [R1+0x5c8] ;  /* 0x0005c80001027983 */ /* 0x000ea20000100800 */
[----:B------:R-:W-:-:S03]  /*19510*/  @P0 IMAD.MOV.U32 R145, RZ, RZ, R140 ;  /* 0x000000ffff910224 */ /* 0x000fc600078e008c */
[----:B------:R-:W2:Y:S04]  /*19520*/  LDL R140, [R1+0x5c4] ;  /* 0x0005c400018c7983 */ /* 0x000ea80000100800 */
[----:B------:R0:W2:Y:S02]  /*19530*/  @P0 LDG.E.U16 R182, desc[UR60][R144.64] ;  /* 0x0000003c90b60981 */ /* 0x0000a4000c1e1500 */
[----:B0-----:R-:W-:Y:S02]  /*19540*/  @P0 IMAD.MOV.U32 R144, RZ, RZ, R3 ;  /* 0x000000ffff900224 */ /* 0x001fe400078e0003 */
[----:B------:R-:W2:Y:S01]  /*19550*/  LDL R3, [R1+0x5c0] ;  /* 0x0005c00001037983 */ /* 0x000ea20000100800 */
[----:B----4-:R-:W-:-:S03]  /*19560*/  @P0 IMAD.MOV.U32 R145, RZ, RZ, R7 ;  /* 0x000000ffff910224 */ /* 0x010fc600078e0007 */
[----:B------:R-:W4:Y:S01]  /*19570*/  LDL R7, [R1+0x5bc] ;  /* 0x0005bc0001077983 */ /* 0x000f220000100800 */
[----:B------:R-:W-:-:S03]  /*19580*/  ISETP.GT.AND P1, PT, R148, 0xef, PT ;  /* 0x000000ef9400780c */ /* 0x000fc60003f24270 */
[----:B------:R5:W4:Y:S01]  /*19590*/  @P0 LDG.E.U16 R184, desc[UR60][R144.64] ;  /* 0x0000003c90b80981 */ /* 0x000b22000c1e1500 */
[----:B------:R-:W-:-:S09]  /*195a0*/  ISETP.GT.AND P0, PT, R148, 0xf0, PT ;  /* 0x000000f09400780c */ /* 0x000fd20003f04270 */
[----:B-----5:R-:W-:Y:S02]  /*195b0*/  @P1 IMAD.MOV.U32 R144, RZ, RZ, R4 ;  /* 0x000000ffff901224 */ /* 0x020fe400078e0004 */
[----:B---3--:R-:W-:Y:S01]  /*195c0*/  @P1 IMAD.MOV.U32 R145, RZ, RZ, R5 ;  /* 0x000000ffff911224 */ /* 0x008fe200078e0005 */
[----:B------:R-:W3:Y:S04]  /*195d0*/  LDL R4, [R1+0x153c] ;  /* 0x00153c0001047983 */ /* 0x000ee80000100800 */
[----:B------:R-:W5:Y:S04]  /*195e0*/  LDL R5, [R1+0x1530] ;  /* 0x0015300001057983 */ /* 0x000f680000100800 */
[----:B------:R0:W5:Y:S02]  /*195f0*/  @P1 LDG.E.U16 R186, desc[UR60][R144.64] ;  /* 0x0000003c90ba1981 */ /* 0x000164000c1e1500 */
[----:B0-----:R-:W-:-:S02]  /*19600*/  @P1 IMAD.MOV.U32 R144, RZ, RZ, R141 ;  /* 0x000000ffff901224 */ /* 0x001fc400078e008d */
        /* <DEDUP_REMOVED lines=10> */
[----:B0-----:R-:W-:-:S03]  /*196b0*/  @P0 IMAD.MOV.U32 R145, RZ, RZ, R142 ;  /* 0x000000ffff910224 */ /* 0x001fc600078e008e */
[----:B------:R-:W5:Y:S01]  /*196c0*/  LDL R142, [R1+0x624] ;  /* 0x00062400018e7983 */ /* 0x000f620000100800 */
[----:B------:R-:W-:-:S03]  /*196d0*/  @P0 IMAD.MOV.U32 R144, RZ, RZ, R6 ;  /* 0x000000ffff900224 */ /* 0x000fc600078e0006 */
[----:B------:R-:W5:Y:S04]  /*196e0*/  LDL R6, [R1+0x620] ;  /* 0x0006200001067983 */ /* 0x000f680000100800 */
[----:B------:R2:W5:Y:S02]  /*196f0*/  @P0 LDG.E.U16 R192, desc[UR60][R144.64] ;  /* 0x0000003c90c00981 */ /* 0x000564000c1e1500 */
        /* <DEDUP_REMOVED lines=12> */
[----:B---3--:R-:W-:Y:S02]  /*197c0*/  @P0 IMAD.MOV.U32 R144, RZ, RZ, R4 ;  /* 0x000000ffff900224 */ /* 0x008fe400078e0004 */
[----:B------:R-:W3:Y:S01]  /*197d0*/  LDL R4, [R1+0x60c] ;  /* 0x00060c0001047983 */ /* 0x000ee20000100800 */
[----:B-----5:R-:W-:-:S03]  /*197e0*/  @P0 IMAD.MOV.U32 R145, RZ, RZ, R5 ;  /* 0x000000ffff910224 */ /* 0x020fc600078e0005 */
[----:B------:R-:W5:Y:S04]  /*197f0*/  LDL R5, [R1+0x608] ;  /* 0x0006080001057983 */ /* 0x000f680000100800 */
[----:B------:R0:W5:Y:S02]  /*19800*/  @P0 LDG.E.U16 R198, desc[UR60][R144.64] ;  /* 0x0000003c90c60981 */ /* 0x000164000c1e1500 */
[----:B0-----:R-:W-:Y:S02]  /*19810*/  @P0 IMAD.MOV.U32 R144, RZ, RZ, R141 ;  /* 0x000000ffff900224 */ /* 0x001fe400078e008d */
[----:B------:R-:W-:Y:S01]  /*19820*/  @P0 IMAD.MOV.U32 R145, RZ, RZ, R143 ;  /* 0x000000ffff910224 */ /* 0x000fe200078e008f */
[----:B------:R-:W5:Y:S04]  /*19830*/  LDL R141, [R1+0x600] ;  /* 0x00060000018d7983 */ /* 0x000f680000100800 */
[----:B------:R-:W5:Y:S04]  /*19840*/  LDL R143, [R1+0x5fc] ;  /* 0x0005fc00018f7983 */ /* 0x000f680000100800 */
[----:B------:R0:W5:Y:S01]  /*19850*/  @P0 LDG.E.U16 R200, desc[UR60][R144.64] ;  /* 0x0000003c90c80981 */ /* 0x000162000c1e1500 */
[----:B------:R-:W-:Y:S01]  /*19860*/  ISETP.GT.AND P0, PT, R148, 0xf3, PT ;  /* 0x000000f39400780c */ /* 0x000fe20003f04270 */
[----:B0-----:R-:W-:-:S02]  /*19870*/  @P1 IMAD.MOV.U32 R144, RZ, RZ, R8 ;  /* 0x000000ffff901224 */ /* 0x001fc400078e0008 */
[----:B------:R-:W5:Y:S01]  /*19880*/  LDL R8, [R1+0x5b8] ;  /* 0x0005b80001087983 */ /* 0x000f620000100800 */
[----:B------:R-:W-:-:S03]  /*19890*/  @P1 IMAD.MOV.U32 R145, RZ, RZ, R142 ;  /* 0x000000ffff911224 */ /* 0x000fc600078e008e */
[----:B------:R-:W5:Y:S04]  /*198a0*/  LDL R142, [R1+0x5b4] ;  /* 0x0005b400018e7983 */ /* 0x000f680000100800 */
[----:B------:R0:W5:Y:S02]  /*198b0*/  @P1 LDG.E.U16 R202, desc[UR60][R144.64] ;  /* 0x0000003c90ca1981 */ /* 0x000164000c1e1500 */
[----:B0-----:R-:W-:Y:S02]  /*198c0*/  @P1 IMAD.MOV.U32 R144, RZ, RZ, R6 ;  /* 0x000000ffff901224 */ /* 0x001fe400078e0006 */
[----:B------:R-:W5:Y:S01]  /*198d0*/  LDL R6, [R1+0x5ac] ;  /* 0x0005ac0001067983 */ /* 0x000f620000100800 */
[----:B--2---:R-:W-:-:S03]  /*198e0*/  @P1 IMAD.MOV.U32 R145, RZ, RZ, R140 ;  /* 0x000000ffff911224 */ /* 0x004fc600078e008c */
[----:B------:R-:W2:Y:S04]  /*198f0*/  LDL R140, [R1+0x5a4] ;  /* 0x0005a400018c7983 */ /* 0x000ea80000100800 */
[----:B------:R0:W2:Y:S02]  /*19900*/  @P1 LDG.E.U16 R204, desc[UR60][R144.64] ;  /* 0x0000003c90cc1981 */ /* 0x0000a4000c1e1500 */
[----:B0-----:R-:W-:Y:S02]  /*19910*/  @P0 IMAD.MOV.U32 R144, RZ, RZ, R2 ;  /* 0x000000ffff900224 */ /* 0x001fe400078e0002 */
[----:B------:R-:W2:Y:S01]  /*19920*/  LDL R2, [R1+0x5f8] ;  /* 0x0005f80001027983 */ /* 0x000ea20000100800 */
[----:B----4-:R-:W-:-:S03]  /*19930*/  @P0 IMAD.MOV.U32 R145, RZ, RZ, R7 ;  /* 0x000000ffff910224 */ /* 0x010fc600078e0007 */
[----:B------:R-:W4:Y:S04]  /*19940*/  LDL R7, [R1+0x5f4] ;  /* 0x0005f40001077983 */ /* 0x000f280000100800 */
[----:B------:R0:W4:Y:S02]  /*19950*/  @P0 LDG.E.U16 R206, desc[UR60][R144.64] ;  /* 0x0000003c90ce0981 */ /* 0x000124000c1e1500 */
[----:B0-----:R-:W-:Y:S02]  /*19960*/  @P0 IMAD.MOV.U32 R144, RZ, RZ, R3 ;  /* 0x000000ffff900224 */ /* 0x001fe400078e0003 */
[----:B------:R-:W4:Y:S01]  /*19970*/  LDL R3, [R1+0x5f0] ;  /* 0x0005f00001037983 */ /* 0x000f220000100800 */
[----:B------:R-:W-:Y:S01]  /*19980*/  ISETP.GT.AND P1, PT, R148, 0xf4, PT ;  /* 0x000000f49400780c */ /* 0x000fe20003f24270 */
[----:B---3--:R-:W-:-:S02]  /*19990*/  @P0 IMAD.MOV.U32 R145, RZ, RZ, R4 ;  /* 0x000000ffff910224 */ /* 0x008fc400078e0004 */
[----:B------:R-:W3:Y:S04]  /*199a0*/  LDL R4, [R1+0x5ec] ;  /* 0x0005ec0001047983 */ /* 0x000ee80000100800 */
[----:B------:R5:W3:Y:S01]  /*199b0*/  @P0 LDG.E.U16 R208, desc[UR60][R144.64] ;  /* 0x0000003c90d00981 */ /* 0x000ae2000c1e1500 */
[----:B------:R-:W-:-:S05]  /*199c0*/  ISETP.GT.AND P2, PT, R148, 0xf9, PT ;  /* 0x000000f99400780c */ /* 0x000fca0003f44270 */
[----:B-----5:R-:W-:Y:S02]  /*199d0*/  @P1 IMAD.MOV.U32 R144, RZ, RZ, R5 ;  /* 0x000000ffff901224 */ /* 0x020fe400078e0005 */
[----:B------:R-:W-:Y:S01]  /*199e0*/  @P1 IMAD.MOV.U32 R145, RZ, RZ, R215 ;  /* 0x000000ffff911224 */ /* 0x000fe200078e00d7 */
[----:B------:R-:W5:Y:S01]  /*199f0*/  LDL R5, [R1+0x5e8] ;  /* 0x0005e80001057983 */ /* 0x000f620000100800 */
[----:B------:R-:W-:-:S03]  /*19a00*/  ISETP.GT.AND P0, PT, R148, 0xf5, PT ;  /* 0x000000f59400780c */ /* 0x000fc60003f04270 */
[----:B------:R-:W5:Y:S04]  /*19a10*/  LDL R215, [R1+0x59c] ;  /* 0x00059c0001d77983 */ /* 0x000f680000100800 */
[----:B------:R0:W5:Y:S02]  /*19a20*/  @P1 LDG.E.U16 R210, desc[UR60][R144.64] ;  /* 0x0000003c90d21981 */ /* 0x000164000c1e1500 */
[----:B0-----:R-:W-:Y:S02]  /*19a30*/  @P1 IMAD.MOV.U32 R144, RZ, RZ, R141 ;  /* 0x000000ffff901224 */ /* 0x001fe400078e008d */
[----:B------:R-:W-:Y:S01]  /*19a40*/  @P1 IMAD.MOV.U32 R145, RZ, RZ, R143 ;  /* 0x000000ffff911224 */ /* 0x000fe200078e008f */
[----:B------:R-:W5:Y:S04]  /*19a50*/  LDL R141, [R1+0x5e0] ;  /* 0x0005e000018d7983 */ /* 0x000f680000100800 */
        /* <DEDUP_REMOVED lines=22> */
[----:B------:R5:W3:Y:S06]  /*19bc0*/  @P0 LDG.E.U16 R220, desc[UR60][R144.64] ;  /* 0x0000003c90dc0981 */ /* 0x000aec000c1e1500 */
[----:B-----5:R-:W-:-:S02]  /*19bd0*/  @P1 IMAD.MOV.U32 R144, RZ, RZ, R5 ;  /* 0x000000ffff901224 */ /* 0x020fc400078e0005 */
[----:B------:R-:W5:Y:S01]  /*19be0*/  LDL R5, [R1+0x590] ;  /* 0x0005900001057983 */ /* 0x000f620000100800 */
[----:B------:R-:W-:Y:S01]  /*19bf0*/  ISETP.GT.AND P0, PT, R148, 0xf7, PT ;  /* 0x000000f79400780c */ /* 0x000fe20003f04270 */
[----:B------:R-:W-:Y:S02]  /*19c00*/  @P1 IMAD.MOV.U32 R145, RZ, RZ, R143 ;  /* 0x000000ffff911224 */ /* 0x000fe400078e008f */
[----:B------:R-:W5:Y:S04]  /*19c10*/  LDL R143, [R1+0x58c] ;  /* 0x00058c00018f7983 */ /* 0x000f680000100800 */
[----:B------:R0:W5:Y:S02]  /*19c20*/  @P1 LDG.E.U16 R222, desc[UR60][R144.64] ;  /* 0x0000003c90de1981 */ /* 0x000164000c1e1500 */
[----:B0-----:R-:W-:-:S02]  /*19c30*/  @P1 IMAD.MOV.U32 R144, RZ, RZ, R141 ;  /* 0x000000ffff901224 */ /* 0x001fc400078e008d */
[----:B------:R-:W5:Y:S01]  /*19c40*/  LDL R141, [R1+0x588] ;  /* 0x00058800018d7983 */ /* 0x000f620000100800 */
[----:B------:R-:W-:-:S03]  /*19c50*/  @P1 IMAD.MOV.U32 R145, RZ, RZ, R142 ;  /* 0x000000ffff911224 */ /* 0x000fc600078e008e */
[----:B------:R-:W5:Y:S04]  /*19c60*/  LDL R142, [R1+0x584] ;  /* 0x00058400018e7983 */ /* 0x000f680000100800 */
[----:B------:R0:W5:Y:S01]  /*19c70*/  @P1 LDG.E.U16 R224, desc[UR60][R144.64] ;  /* 0x0000003c90e01981 */ /* 0x000162000c1e1500 */
[----:B------:R-:W-:Y:S01]  /*19c80*/  ISETP.GT.AND P1, PT, R148, 0xfa, PT ;  /* 0x000000fa9400780c */ /* 0x000fe20003f24270 */
        /* <DEDUP_REMOVED lines=11> */
[----:B------:R-:W-:Y:S01]  /*19d40*/  @P1 IMAD.MOV.U32 R145, RZ, RZ, R215 ;  /* 0x000000ffff911224 */ /* 0x000fe200078e00d7 */
[----:B------:R-:W4:Y:S01]  /*19d50*/  LDL R2, [R1+0x56c] ;  /* 0x00056c0001027983 */ /* 0x000f220000100800 */
[----:B------:R-:W-:-:S03]  /*19d60*/  ISETP.GT.AND P0, PT, R148, 0xfb, PT ;  /* 0x000000fb9400780c */ /* 0x000fc60003f04270 */
[----:B------:R-:W4:Y:S04]  /*19d70*/  LDL R215, [R1+0x550] ;  /* 0x0005500001d77983 */ /* 0x000f280000100800 */
[----:B------:R0:W4:Y:S02]  /*19d80*/  @P1 LDG.E.U16 R230, desc[UR60][R144.64] ;  /* 0x0000003c90e61981 */ /* 0x000124000c1e1500 */
[----:B0-----:R-:W-:Y:S02]  /*19d90*/  @P1 IMAD.MOV.U32 R144, RZ, RZ, R3 ;  /* 0x000000ffff901224 */ /* 0x001fe400078e0003 */
[----:B------:R-:W4:Y:S01]  /*19da0*/  LDL R3, [R1+0x564] ;  /* 0x0005640001037983 */ /* 0x000f220000100800 */
[----:B---3--:R-:W-:-:S03]  /*19db0*/  @P1 IMAD.MOV.U32 R145, RZ, RZ, R4 ;  /* 0x000000ffff911224 */ /* 0x008fc600078e0004 */
[----:B------:R-:W3:Y:S04]  /*19dc0*/  LDL R4, [R1+0x560] ;  /* 0x0005600001047983 */ /* 0x000ee80000100800 */
[----:B------:R5:W3:Y:S02]  /*19dd0*/  @P1 LDG.E.U16 R232, desc[UR60][R144.64] ;  /* 0x0000003c90e81981 */ /* 0x000ae4000c1e1500 */
[----:B-----5:R-:W-:Y:S02]  /*19de0*/  @P0 IMAD.MOV.U32 R144, RZ, RZ, R5 ;  /* 0x000000ffff900224 */ /* 0x020fe400078e0005 */
[----:B------:R-:W5:Y:S01]  /*19df0*/  LDL R5, [R1+0x55c] ;  /* 0x00055c0001057983 */ /* 0x000f620000100800 */
[----:B------:R-:W-:-:S05]  /*19e00*/  @P0 IMAD.MOV.U32 R145, RZ, RZ, R143 ;  /* 0x000000ffff910224 */ /* 0x000fca00078e008f */
[----:B------:R0:W5:Y:S02]  /*19e10*/  @P0 LDG.E.U16 R234, desc[UR60][R144.64] ;  /* 0x0000003c90ea0981 */ /* 0x000164000c1e1500 */
[----:B0-----:R-:W-:Y:S02]  /*19e20*/  @P0 IMAD.MOV.U32 R144, RZ, RZ, R141 ;  /* 0x000000ffff900224 */ /* 0x001fe400078e008d */
[----:B------:R-:W-:-:S05]  /*19e30*/  @P0 IMAD.MOV.U32 R145, RZ, RZ, R142 ;  /* 0x000000ffff910224 */ /* 0x000fca00078e008e */
[----:B------:R0:W5:Y:S01]  /*19e40*/  @P0 LDG.E.U16 R236, desc[UR60][R144.64] ;  /* 0x0000003c90ec0981 */ /* 0x000162000c1e1500 */
[C---:B------:R-:W-:Y:S02]  /*19e50*/  ISETP.GT.AND P0, PT, R148.reuse, 0xfc, PT ;  /* 0x000000fc9400780c */ /* 0x040fe40003f04270 */
[----:B------:R-:W-:Y:S02]  /*19e60*/  PRMT R238, RZ, 0x7610, R238 ;  /* 0x00007610ffee7816 */ /* 0x000fe400000000ee */
[----:B------:R-:W-:Y:S02]  /*19e70*/  ISETP.GT.AND P1, PT, R148, 0xfd, PT ;  /* 0x000000fd9400780c */ /* 0x000fe40003f24270 */
[----:B------:R-:W-:-:S07]  /*19e80*/  PRMT R240, RZ, 0x7610, R240 ;  /* 0x00007610fff07816 */ /* 0x000fce00000000f0 */
[----:B0-----:R-:W-:Y:S02]  /*19e90*/  @P0 IMAD.MOV.U32 R144, RZ, RZ, R8 ;  /* 0x000000ffff900224 */ /* 0x001fe400078e0008 */
[----:B------:R-:W5:Y:S01]  /*19ea0*/  LDL R8, [R1+0x548] ;  /* 0x0005480001087983 */ /* 0x000f620000100800 */
[----:B--2---:R-:W-:-:S03]  /*19eb0*/  @P0 IMAD.MOV.U32 R145, RZ, RZ, R140 ;  /* 0x000000ffff910224 */ /* 0x004fc600078e008c */
[----:B------:R-:W2:Y:S04]  /*19ec0*/  LDL R140, [R1+0x544] ;  /* 0x00054400018c7983 */ /* 0x000ea80000100800 */
[----:B------:R0:W2:Y:S02]  /*19ed0*/  @P0 LDG.E.U16 R238, desc[UR60][R144.64] ;  /* 0x0000003c90ee0981 */ /* 0x0000a4000c1e1500 */
[----:B0-----:R-:W-:Y:S02]  /*19ee0*/  @P0 IMAD.MOV.U32 R144, RZ, RZ, R6 ;  /* 0x000000ffff900224 */ /* 0x001fe400078e0006 */
[----:B----4-:R-:W-:-:S05]  /*19ef0*/  @P0 IMAD.MOV.U32 R145, RZ, RZ, R7 ;  /* 0x000000ffff910224 */ /* 0x010fca00078e0007 */
[----:B------:R0:W4:Y:S02]  /*19f00*/  @P0 LDG.E.U16 R240, desc[UR60][R144.64] ;  /* 0x0000003c90f00981 */ /* 0x000124000c1e1500 */
[----:B0-----:R-:W-:Y:S02]  /*19f10*/  @P1 IMAD.MOV.U32 R144, RZ, RZ, R2 ;  /* 0x000000ffff901224 */ /* 0x001fe400078e0002 */
[----:B------:R-:W4:Y:S01]  /*19f20*/  LDL R2, [R1+0x540] ;  /* 0x0005400001027983 */ /* 0x000f220000100800 */
[----:B------:R-:W-:-:S03]  /*19f30*/  @P1 IMAD.MOV.U32 R145, RZ, RZ, R3 ;  /* 0x000000ffff911224 */ /* 0x000fc600078e0003 */
[----:B------:R-:W4:Y:S01]  /*19f40*/  LDL R3, [R1+0x53c] ;  /* 0x00053c0001037983 */ /* 0x000f220000100800 */
[----:B------:R-:W0:Y:S01]  /*19f50*/  S2R R251, SR_TID.X ;  /* 0x0000000000fb7919 */ /* 0x000e220000002100 */
[----:B------:R-:W1:Y:S01]  /*19f60*/  S2R R223, SR_TID.X ;  /* 0x0000000000df7919 */ /* 0x000e620000002100 */
[----:B------:R-:W-:Y:S02]  /*19f70*/  PRMT R242, RZ, 0x7610, R242 ;  /* 0x00007610fff27816 */ /* 0x000fe400000000f2 */
[----:B------:R-:W-:Y:S02]  /*19f80*/  PRMT R244, RZ, 0x7610, R244 ;  /* 0x00007610fff47816 */ /* 0x000fe400000000f4 */
[----:B------:R-:W-:Y:S01]  /*19f90*/  ISETP.GT.AND P0, PT, R148, 0xfe, PT ;  /* 0x000000fe9400780c */ /* 0x000fe20003f04270 */
[----:B------:R-:W4:Y:S04]  /*19fa0*/  LDL.LU R141, [R1+0xb8] ;  /* 0x0000b800018d7983 */ /* 0x000f280000300800 */
[----:B------:R3:W4:Y:S04]  /*19fb0*/  @P1 LDG.E.U16 R242, desc[UR60][R144.64] ;  /* 0x0000003c90f21981 */ /* 0x000728000c1e1500 */
[----:B------:R-:W4:Y:S04]  /*19fc0*/  LDL.LU R142, [R1+0xb4] ;  /* 0x0000b400018e7983 */ /* 0x000f280000300800 */
[----:B------:R-:W4:Y:S01]  /*19fd0*/  LDL.LU R143, [R1+0xb0] ;  /* 0x0000b000018f7983 */ /* 0x000f220000300800 */
[----:B------:R-:W-:-:S03]  /*19fe0*/  PRMT R248, RZ, 0x7610, R248 ;  /* 0x00007610fff87816 */ /* 0x000fc600000000f8 */
[----:B------:R-:W4:Y:S01]  /*19ff0*/  LDL.LU R6, [R1+0xac] ;  /* 0x0000ac0001067983 */ /* 0x000f220000300800 */
[----:B---3--:R-:W-:Y:S02]  /*1a000*/  @P1 IMAD.MOV.U32 R144, RZ, RZ, R4 ;  /* 0x000000ffff901224 */ /* 0x008fe400078e0004 */
[----:B-----5:R-:W-:Y:S02]  /*1a010*/  @P1 IMAD.MOV.U32 R145, RZ, RZ, R5 ;  /* 0x000000ffff911224 */ /* 0x020fe400078e0005 */
[----:B------:R-:W3:Y:S04]  /*1a020*/  LDL.LU R5, [R1+0xa8] ;  /* 0x0000a80001057983 */ /* 0x000ee80000300800 */
[----:B------:R0:W5:Y:S04]  /*1a030*/  @P1 LDG.E.U16 R244, desc[UR60][R144.64] ;  /* 0x0000003c90f41981 */ /* 0x000168000c1e1500 */
[----:B------:R-:W5:Y:S01]  /*1a040*/  LDL.LU R7, [R1+0xa4] ;  /* 0x0000a40001077983 */ /* 0x000f620000300800 */
[----:B0-----:R-:W-:-:S02]  /*1a050*/  LOP3.LUT R144, R251, 0x7f, RZ, 0xc0, !PT ;  /* 0x0000007ffb907812 */ /* 0x001fc400078ec0ff */
[----:B------:R-:W-:Y:S01]  /*1a060*/  ISETP.GT.AND P1, PT, R148, 0xff, PT ;  /* 0x000000ff9400780c */ /* 0x000fe20003f24270 */
[----:B------:R-:W-:Y:S01]  /*1a070*/  @P0 IMAD.MOV.U32 R145, RZ, RZ, R221 ;  /* 0x000000ffff910224 */ /* 0x000fe200078e00dd */
[----:B------:R-:W5:Y:S01]  /*1a080*/  LDL.LU R4, [R1+0xa0] ;  /* 0x0000a00001047983 */ /* 0x000f620000300800 */
[----:B------:R-:W-:-:S04]  /*1a090*/  LOP3.LUT R144, R144, 0x80, RZ, 0xfc, !PT ;  /* 0x0000008090907812 */ /* 0x000fc800078efcff */
[----:B------:R-:W-:Y:S02]  /*1a0a0*/  ISETP.GE.AND P3, PT, R144, R148, PT ;  /* 0x000000949000720c */ /* 0x000fe40003f66270 */
[----:B-1----:R-:W-:-:S04]  /*1a0b0*/  LOP3.LUT R144, R223, 0x7f, RZ, 0xc0, !PT ;  /* 0x0000007fdf907812 */ /* 0x002fc800078ec0ff */
[----:B------:R-:W-:Y:S02]  /*1a0c0*/  ISETP.GE.AND P2, PT, R144, R148, PT ;  /* 0x000000949000720c */ /* 0x000fe40003f46270 */
[----:B------:R-:W-:Y:S01]  /*1a0d0*/  PRMT R148, RZ, 0x7610, R148 ;  /* 0x00007610ff947816 */ /* 0x000fe20000000094 */
[----:B------:R-:W-:-:S05]  /*1a0e0*/  @P0 IMAD.MOV.U32 R144, RZ, RZ, R219 ;  /* 0x000000ffff900224 */ /* 0x000fca00078e00db */
[----:B------:R0:W5:Y:S01]  /*1a0f0*/  @P0 LDG.E.U16 R148, desc[UR60][R144.64] ;  /* 0x0000003c90940981 */ /* 0x000162000c1e1500 */
[----:B------:R-:W-:Y:S01]  /*1a100*/  PRMT R250, RZ, 0x7610, R250 ;  /* 0x00007610fffa7816 */ /* 0x000fe200000000fa */
[----:B0-----:R-:W-:Y:S02]  /*1a110*/  @P0 IMAD.MOV.U32 R144, RZ, RZ, R215 ;  /* 0x000000ffff900224 */ /* 0x001fe400078e00d7 */
[----:B------:R-:W-:Y:S01]  /*1a120*/  @P0 IMAD.MOV.U32 R145, RZ, RZ, R217 ;  /* 0x000000ffff910224 */ /* 0x000fe200078e00d9 */
[----:B------:R-:W5:Y:S04]  /*1a130*/  LDL.LU R215, [R1+0x9c] ;  /* 0x00009c0001d77983 */ /* 0x000f680000300800 */
[----:B------:R-:W5:Y:S04]  /*1a140*/  LDL.LU R217, [R1+0x98] ;  /* 0x0000980001d97983 */ /* 0x000f680000300800 */
[----:B------:R-:W5:Y:S04]  /*1a150*/  LDL.LU R219, [R1+0x94] ;  /* 0x0000940001db7983 */ /* 0x000f680000300800 */
[----:B------:R-:W5:Y:S04]  /*1a160*/  LDL.LU R221, [R1+0x90] ;  /* 0x0000900001dd7983 */ /* 0x000f680000300800 */
[----:B------:R0:W5:Y:S04]  /*1a170*/  @P0 LDG.E.U16 R248, desc[UR60][R144.64] ;  /* 0x0000003c90f80981 */ /* 0x000168000c1e1500 */
[----:B------:R-:W5:Y:S04]  /*1a180*/  LDL.LU R223, [R1+0x8c] ;  /* 0x00008c0001df7983 */ /* 0x000f680000300800 */
[----:B------:R-:W5:Y:S04]  /*1a190*/  LDL.LU R225, [R1+0x88] ;  /* 0x0000880001e17983 */ /* 0x000f680000300800 */
[----:B------:R-:W5:Y:S04]  /*1a1a0*/  LDL.LU R227, [R1+0x84] ;  /* 0x0000840001e37983 */ /* 0x000f680000300800 */
[----:B------:R-:W5:Y:S04]  /*1a1b0*/  LDL.LU R229, [R1+0x80] ;  /* 0x0000800001e57983 */ /* 0x000f680000300800 */
[----:B------:R-:W5:Y:S04]  /*1a1c0*/  LDL.LU R231, [R1+0x7c] ;  /* 0x00007c0001e77983 */ /* 0x000f680000300800 */
[----:B------:R-:W5:Y:S04]  /*1a1d0*/  LDL.LU R233, [R1+0x78] ;  /* 0x0000780001e97983 */ /* 0x000f680000300800 */
[----:B------:R-:W5:Y:S01]  /*1a1e0*/  LDL.LU R235, [R1+0x74] ;  /* 0x0000740001eb7983 */ /* 0x000f620000300800 */
[----:B0-----:R-:W-:-:S03]  /*1a1f0*/  @P1 IMAD.MOV.U32 R144, RZ, RZ, R8 ;  /* 0x000000ffff901224 */ /* 0x001fc600078e0008 */
[----:B------:R-:W5:Y:S01]  /*1a200*/  LDL.LU R237, [R1+0x70] ;  /* 0x0000700001ed7983 */ /* 0x000f620000300800 */
[----:B--2---:R-:W-:-:S03]  /*1a210*/  @P1 IMAD.MOV.U32 R145, RZ, RZ, R140 ;  /* 0x000000ffff911224 */ /* 0x004fc600078e008c */
[----:B------:R-:W2:Y:S04]  /*1a220*/  LDL.LU R239, [R1+0x6c] ;  /* 0x00006c0001ef7983 */ /* 0x000ea80000300800 */
[----:B------:R-:W2:Y:S04]  /*1a230*/  LDL.LU R241, [R1+0x68] ;  /* 0x0000680001f17983 */ /* 0x000ea80000300800 */
[----:B------:R-:W2:Y:S04]  /*1a240*/  LDL.LU R243, [R1+0x64] ;  /* 0x0000640001f37983 */ /* 0x000ea80000300800 */
[----:B------:R0:W2:Y:S04]  /*1a250*/  @P1 LDG.E.U16 R250, desc[UR60][R144.64] ;  /* 0x0000003c90fa1981 */ /* 0x0000a8000c1e1500 */
[----:B------:R-:W2:Y:S04]  /*1a260*/  LDL.LU R245, [R1+0x60] ;  /* 0x0000600001f57983 */ /* 0x000ea80000300800 */
[----:B------:R-:W2:Y:S04]  /*1a270*/  LDL.LU R246, [R1+0x5c] ;  /* 0x00005c0001f67983 */ /* 0x000ea80000300800 */
[----:B------:R-:W2:Y:S04]  /*1a280*/  LDL.LU R247, [R1+0x58] ;  /* 0x0000580001f77983 */ /* 0x000ea80000300800 */
[----:B------:R-:W2:Y:S04]  /*1a290*/  LDL.LU R249, [R1+0x54] ;  /* 0x0000540001f97983 */ /* 0x000ea80000300800 */
[----:B------:R-:W2:Y:S01]  /*1a2a0*/  LDL.LU R140, [R1+0x50] ;  /* 0x00005000018c7983 */ /* 0x000ea20000300800 */
[C---:B0-----:R-:W-:Y:S01]  /*1a2b0*/  IMAD.SHL.U32 R145, R251.reuse, 0x2, RZ ;  /* 0x00000002fb917824 */ /* 0x041fe200078e00ff */
[----:B------:R-:W-:-:S04]  /*1a2c0*/  LOP3.LUT R144, R251, 0x40, RZ, 0xc0, !PT ;  /* 0x00000040fb907812 */ /* 0x000fc800078ec0ff */
[----:B------:R-:W-:-:S05]  /*1a2d0*/  LOP3.LUT R251, R145, 0x7e, RZ, 0xc0, !PT ;  /* 0x0000007e91fb7812 */ /* 0x000fca00078ec0ff */
[----:B------:R-:W-:Y:S02]  /*1a2e0*/  IMAD R251, R144, 0x200, R251 ;  /* 0x0000020090fb7824 */ /* 0x000fe400078e02fb */
[----:B----4-:R-:W-:Y:S02]  /*1a2f0*/  @P1 IMAD.MOV.U32 R144, RZ, RZ, R2 ;  /* 0x000000ffff901224 */ /* 0x010fe400078e0002 */
[----:B------:R-:W4:Y:S01]  /*1a300*/  LDL.LU R2, [R1+0x4c] ;  /* 0x00004c0001027983 */ /* 0x000f220000300800 */
[----:B------:R-:W-:-:S03]  /*1a310*/  @P1 IMAD.MOV.U32 R145, RZ, RZ, R3 ;  /* 0x000000ffff911224 */ /* 0x000fc600078e0003 */
[----:B------:R-:W4:Y:S01]  /*1a320*/  LDL.LU R3, [R1+0x48] ;  /* 0x0000480001037983 */ /* 0x000f220000300800 */
[----:B------:R-:W-:-:S06]  /*1a330*/  PRMT R252, RZ, 0x7610, R252 ;  /* 0x00007610fffc7816 */ /* 0x000fcc00000000fc */
[----:B------:R0:W4:Y:S01]  /*1a340*/  @P1 LDG.E.U16 R252, desc[UR60][R144.64] ;  /* 0x0000003c90fc1981 */ /* 0x000122000c1e1500 */
[----:B------:R-:W-:Y:S01]  /*1a350*/  BAR.SYNC.DEFER_BLOCKING 0x0 ;  /* 0x0000000000007b1d */ /* 0x000fe20000010000 */
[----:B0-----:R-:W-:-:S05]  /*1a360*/  IMAD.IADD R144, R0, 0x1, R251 ;  /* 0x0000000100907824 */ /* 0x001fca00078e02fb */
[----:B------:R-:W4:Y:S04]  /*1a370*/  LDL.LU R145, [R1+0x44] ;  /* 0x0000440001917983 */ /* 0x000f280000300800 */
[----:B------:R-:W4:Y:S04]  /*1a380*/  LDL.LU R8, [R1+0x40] ;  /* 0x0000400001087983 */ /* 0x000f280000300800 */
[----:B------:R0:W-:Y:S04]  /*1a390*/  STS.U16 [R144], R141 ;  /* 0x0000008d90007388 */ /* 0x0001e80000000400 */
[----:B------:R1:W-:Y:S04]  /*1a3a0*/  STS.U16 [R144+0x10000], R142 ;  /* 0x0100008e90007388 */ /* 0x0003e80000000400 */
[----:B------:R1:W-:Y:S04]  /*1a3b0*/  STS.U16 [R144+0x400], R143 ;  /* 0x0004008f90007388 */ /* 0x0003e80000000400 */
[----:B------:R1:W-:Y:S04]  /*1a3c0*/  STS.U16 [R144+0x10400], R6 ;  /* 0x0104000690007388 */ /* 0x0003e80000000400 */
[----:B---3--:R3:W-:Y:S04]  /*1a3d0*/  STS.U16 [R144+0x800], R5 ;  /* 0x0008000590007388 */ /* 0x0087e80000000400 */
[----:B-----5:R5:W-:Y:S04]  /*1a3e0*/  STS.U16 [R144+0x10800], R7 ;  /* 0x0108000790007388 */ /* 0x020be80000000400 */
[----:B0-----:R-:W4:Y:S04]  /*1a3f0*/  LDL.LU R141, [R1+0x3c] ;  /* 0x00003c00018d7983 */ /* 0x001f280000300800 */
[----:B-1----:R-:W4:Y:S04]  /*1a400*/  LDL.LU R142, [R1+0x38] ;  /* 0x00003800018e7983 */ /* 0x002f280000300800 */
[----:B------:R-:W4:Y:S04]  /*1a410*/  LDL.LU R143, [R1+0x34] ;  /* 0x00003400018f7983 */ /* 0x000f280000300800 */
[----:B------:R-:W4:Y:S04]  /*1a420*/  LDL.LU R6, [R1+0x30] ;  /* 0x0000300001067983 */ /* 0x000f280000300800 */
[----:B---3--:R-:W3:Y:S04]  /*1a430*/  LDL.LU R5, [R1+0x2c] ;  /* 0x00002c0001057983 */ /* 0x008ee80000300800 */
[----:B------:R0:W-:Y:S04]  /*1a440*/  STS.U16 [R144+0xc00], R4 ;  /* 0x000c000490007388 */ /* 0x0001e80000000400 */
[----:B-----5:R-:W5:Y:S04]  /*1a450*/  LDL.LU R7, [R1+0x10] ;  /* 0x0000100001077983 */ /* 0x020f680000300800 */
[----:B0-----:R-:W5:Y:S04]  /*1a460*/  LDL.LU R4, [R1+0xc] ;  /* 0x00000c0001047983 */ /* 0x001f680000300800 */
[----:B------:R0:W-:Y:S04]  /*1a470*/  STS.U16 [R144+0x10c00], R215 ;  /* 0x010c00d790007388 */ /* 0x0001e80000000400 */
[----:B------:R1:W-:Y:S04]  /*1a480*/  STS.U16 [R144+0x1000], R217 ;  /* 0x001000d990007388 */ /* 0x0003e80000000400 */
[----:B------:R1:W-:Y:S04]  /*1a490*/  STS.U16 [R144+0x11000], R219 ;  /* 0x011000db90007388 */ /* 0x0003e80000000400 */
[----:B------:R1:W-:Y:S04]  /*1a4a0*/  STS.U16 [R144+0x1400], R221 ;  /* 0x001400dd90007388 */ /* 0x0003e80000000400 */
[----:B------:R1:W-:Y:S04]  /*1a4b0*/  STS.U16 [R144+0x11400], R223 ;  /* 0x011400df90007388 */ /* 0x0003e80000000400 */
[----:B------:R1:W-:Y:S04]  /*1a4c0*/  STS.U16 [R144+0x1800], R225 ;  /* 0x001800e190007388 */ /* 0x0003e80000000400 */
[----:B0-----:R-:W5:Y:S04]  /*1a4d0*/  LDL.LU R215, [R1+0x1654] ;  /* 0x0016540001d77983 */ /* 0x001f680000300800 */
[----:B-1----:R-:W5:Y:S04]  /*1a4e0*/  LDL.LU R217, [R1+0x1650] ;  /* 0x0016500001d97983 */ /* 0x002f680000300800 */
[----:B------:R-:W5:Y:S04]  /*1a4f0*/  LDL.LU R219, [R1+0x164c] ;  /* 0x00164c0001db7983 */ /* 0x000f680000300800 */
[----:B------:R-:W5:Y:S04]  /*1a500*/  LDL.LU R221, [R1+0x1648] ;  /* 0x0016480001dd7983 */ /* 0x000f680000300800 */
[----:B------:R-:W5:Y:S04]  /*1a510*/  LDL.LU R223, [R1+0x1644] ;  /* 0x0016440001df7983 */ /* 0x000f680000300800 */
[----:B------:R-:W5:Y:S04]  /*1a520*/  LDL.LU R225, [R1+0x1640] ;  /* 0x0016400001e17983 */ /* 0x000f680000300800 */
        /* <DEDUP_REMOVED lines=9> */
[----:B--2---:R-:W2:Y:S04]  /*1a5c0*/  LDL.LU R233, [R1+0x1630] ;  /* 0x0016300001e97983 */ /* 0x004ea80000300800 */
[----:B------:R-:W2:Y:S04]  /*1a5d0*/  LDL.LU R235, [R1+0x162c] ;  /* 0x00162c0001eb7983 */ /* 0x000ea80000300800 */
[----:B------:R-:W2:Y:S04]  /*1a5e0*/  LDL.LU R237, [R1+0x1628] ;  /* 0x0016280001ed7983 */ /* 0x000ea80000300800 */
[----:B------:R0:W-:Y:S04]  /*1a5f0*/  STS.U16 [R144+0x12400], R239 ;  /* 0x012400ef90007388 */ /* 0x0001e80000000400 */
[----:B------:R1:W-:Y:S04]  /*1a600*/  STS.U16 [R144+0x2800], R241 ;  /* 0x002800f190007388 */ /* 0x0003e80000000400 */
[----:B------:R1:W-:Y:S04]  /*1a610*/  STS.U16 [R144+0x12800], R243 ;  /* 0x012800f390007388 */ /* 0x0003e80000000400 */
[----:B------:R1:W-:Y:S04]  /*1a620*/  STS.U16 [R144+0x2c00], R245 ;  /* 0x002c00f590007388 */ /* 0x0003e80000000400 */
[----:B------:R1:W-:Y:S04]  /*1a630*/  STS.U16 [R144+0x12c00], R246 ;  /* 0x012c00f690007388 */ /* 0x0003e80000000400 */
[----:B------:R1:W-:Y:S04]  /*1a640*/  STS.U16 [R144+0x3000], R247 ;  /* 0x003000f790007388 */ /* 0x0003e80000000400 */
[----:B0-----:R-:W2:Y:S04]  /*1a650*/  LDL.LU R239, [R1+0x1624] ;  /* 0x0016240001ef7983 */ /* 0x001ea80000300800 */
[----:B-1----:R-:W2:Y:S04]  /*1a660*/  LDL.LU R241, [R1+0x1620] ;  /* 0x0016200001f17983 */ /* 0x002ea80000300800 */
[----:B------:R-:W2:Y:S04]  /*1a670*/  LDL.LU R243, [R1+0x161c] ;  /* 0x00161c0001f37983 */ /* 0x000ea80000300800 */
[----:B------:R-:W2:Y:S04]  /*1a680*/  LDL.LU R245, [R1+0x1618] ;  /* 0x0016180001f57983 */ /* 0x000ea80000300800 */
[----:B------:R-:W2:Y:S04]  /*1a690*/  LDL.LU R246, [R1+0x1614] ;  /* 0x0016140001f67983 */ /* 0x000ea80000300800 */
[----:B------:R-:W2:Y:S04]  /*1a6a0*/  LDL.LU R247, [R1+0x1610] ;  /* 0x0016100001f77983 */ /* 0x000ea80000300800 */
[----:B------:R0:W-:Y:S04]  /*1a6b0*/  STS.U16 [R144+0x13000], R249 ;  /* 0x013000f990007388 */ /* 0x0001e80000000400 */
[----:B------:R1:W-:Y:S04]  /*1a6c0*/  STS.U16 [R144+0x3400], R140 ;  /* 0x0034008c90007388 */ /* 0x0003e80000000400 */
[----:B0-----:R-:W2:Y:S04]  /*1a6d0*/  LDL.LU R249, [R1+0x160c] ;  /* 0x00160c0001f97983 */ /* 0x001ea80000300800 */
[----:B-1----:R-:W2:Y:S04]  /*1a6e0*/  LDL.LU R140, [R1+0x1608] ;  /* 0x00160800018c7983 */ /* 0x002ea80000300800 */
[----:B----4-:R0:W-:Y:S04]  /*1a6f0*/  STS.U16 [R144+0x13400], R2 ;  /* 0x0134000290007388 */ /* 0x0101e80000000400 */
[----:B0-----:R-:W4:Y:S04]  /*1a700*/  LDL.LU R2, [R1+0x1604] ;  /* 0x0016040001027983 */ /* 0x001f280000300800 */
[----:B------:R0:W-:Y:S04]  /*1a710*/  STS.U16 [R144+0x3800], R3 ;  /* 0x0038000390007388 */ /* 0x0001e80000000400 */
[----:B0-----:R-:W2:Y:S04]  /*1a720*/  LDL.LU R3, [R1+0x1600] ;  /* 0x0016000001037983 */ /* 0x001ea80000300800 */
[----:B------:R0:W-:Y:S04]  /*1a730*/  STS.U16 [R144+0x14000], R143 ;  /* 0x0140008f90007388 */ /* 0x0001e80000000400 */
[----:B------:R1:W-:Y:S04]  /*1a740*/  STS.U16 [R144+0x4400], R6 ;  /* 0x0044000690007388 */ /* 0x0003e80000000400 */
[----:B---3--:R3:W-:Y:S04]  /*1a750*/  STS.U16 [R144+0x14400], R5 ;  /* 0x0144000590007388 */ /* 0x0087e80000000400 */
[----:B-----5:R-:W-:Y:S04]  /*1a760*/  STS.U16 [R144+0x4800], R7 ;  /* 0x0048000790007388 */ /* 0x020fe80000000400 */
[----:B0-----:R-:W5:Y:S04]  /*1a770*/  LDL.LU R143, [R1+0x198] ;  /* 0x00019800018f7983 */ /* 0x001f680000300800 */
[----:B-1----:R-:W5:Y:S04]  /*1a780*/  LDL.LU R6, [R1+0x194] ;  /* 0x0001940001067983 */ /* 0x002f680000300800 */
[----:B---3--:R-:W3:Y:S04]  /*1a790*/  LDL.LU R5, [R1+0x190] ;  /* 0x0001900001057983 */ /* 0x008ee80000300800 */
[----:B------:R-:W-:Y:S04]  /*1a7a0*/  STS.U16 [R144+0x14800], R4 ;  /* 0x0148000490007388 */ /* 0x000fe80000000400 */
[----:B----4-:R-:W-:Y:S04]  /*1a7b0*/  STS.U16 [R144+0x14c00], R2 ;  /* 0x014c000290007388 */ /* 0x010fe80000000400 */
[----:B--2---:R0:W-:Y:S04]  /*1a7c0*/  STS.U16 [R144+0x4c00], R3 ;  /* 0x004c000390007388 */ /* 0x0041e80000000400 */
[----:B0-----:R-:W2:Y:S04]  /*1a7d0*/  LDL.LU R3, [R1+0x18c] ;  /* 0x00018c0001037983 */ /* 0x001ea80000300800 */
[----:B------:R-:W4:Y:S04]  /*1a7e0*/  LDL.LU R7, [R1+0x188] ;  /* 0x0001880001077983 */ /* 0x000f280000300800 */
[----:B------:R-:W4:Y:S04]  /*1a7f0*/  LDL.LU R4, [R1+0x184] ;  /* 0x0001840001047983 */ /* 0x000f280000300800 */
[----:B------:R-:W4:Y:S04]  /*1a800*/  LDL.LU R2, [R1+0x180] ;  /* 0x0001800001027983 */ /* 0x000f280000300800 */
[----:B------:R0:W-:Y:S04]  /*1a810*/  STS.U16 [R144+0x5c00], R17 ;  /* 0x005c001190007388 */ /* 0x0001e80000000400 */
[----:B------:R-:W-:Y:S04]  /*1a820*/  STS.U16 [R144+0x15c00], R18 ;  /* 0x015c001290007388 */ /* 0x000fe80000000400 */
[----:B------:R1:W-:Y:S01]  /*1a830*/  STS.U16 [R144+0x3c00], R8 ;  /* 0x003c000890007388 */ /* 0x0003e20000000400 */
[----:B0-----:R-:W-:-:S03]  /*1a840*/  LOP3.LUT R17, R251, 0x10, RZ, 0x3c, !PT ;  /* 0x00000010fb117812 */ /* 0x001fc600078e3cff */
[----:B------:R0:W-:Y:S04]  /*1a850*/  STS.U16 [R144+0x13c00], R141 ;  /* 0x013c008d90007388 */ /* 0x0001e80000000400 */
[----:B-1----:R-:W4:Y:S01]  /*1a860*/  LDL.LU R8, [R1+0x17c] ;  /* 0x00017c0001087983 */ /* 0x002f220000300800 */
[----:B------:R-:W-:-:S03]  /*1a870*/  IMAD.IADD R18, R0, 0x1, R17 ;  /* 0x0000000100127824 */ /* 0x000fc600078e0211 */
[----:B------:R-:W-:Y:S04]  /*1a880*/  STS.U16 [R144+0x13800], R145 ;  /* 0x0138009190007388 */ /* 0x000fe80000000400 */
[----:B------:R1:W-:Y:S04]  /*1a890*/  STS.U16 [R144+0x4000], R142 ;  /* 0x0040008e90007388 */ /* 0x0003e80000000400 */
[----:B------:R-:W-:Y:S04]  /*1a8a0*/  STS.U16 [R144+0x5000], R225 ;  /* 0x005000e190007388 */ /* 0x000fe80000000400 */
        /* <DEDUP_REMOVED lines=21> */
[----:B0-----:R-:W4:Y:S04]  /*1aa00*/  LDL.LU R141, [R1+0x178] ;  /* 0x00017800018d7983 */ /* 0x001f280000300800 */
[----:B-----5:R0:W-:Y:S04]  /*1aa10*/  STS.U16 [R18+0x80], R143 ;  /* 0x0000808f12007388 */ /* 0x0201e80000000400 */
[----:B-1----:R-:W5:Y:S04]  /*1aa20*/  LDL.LU R142, [R1+0x174] ;  /* 0x00017400018e7983 */ /* 0x002f680000300800 */
[----:B------:R1:W-:Y:S04]  /*1aa30*/  STS.U16 [R18+0x10080], R6 ;  /* 0x0100800612007388 */ /* 0x0003e80000000400 */
[----:B---3--:R3:W-:Y:S04]  /*1aa40*/  STS.U16 [R18+0x480], R5 ;  /* 0x0004800512007388 */ /* 0x0087e80000000400 */
[----:B0-----:R-:W5:Y:S04]  /*1aa50*/  LDL.LU R143, [R1+0x170] ;  /* 0x00017000018f7983 */ /* 0x001f680000300800 */
[----:B-1----:R-:W5:Y:S04]  /*1aa60*/  LDL.LU R6, [R1+0x16c] ;  /* 0x00016c0001067983 */ /* 0x002f680000300800 */
[----:B---3--:R-:W3:Y:S04]  /*1aa70*/  LDL.LU R5, [R1+0x168] ;  /* 0x0001680001057983 */ /* 0x008ee80000300800 */
[----:B--2---:R0:W-:Y:S04]  /*1aa80*/  STS.U16 [R18+0x10480], R3 ;  /* 0x0104800312007388 */ /* 0x0041e80000000400 */
[----:B----4-:R1:W-:Y:S04]  /*1aa90*/  STS.U16 [R18+0x880], R7 ;  /* 0x0008800712007388 */ /* 0x0103e80000000400 */
[----:B------:R2:W-:Y:S04]  /*1aaa0*/  STS.U16 [R18+0x10880], R4 ;  /* 0x0108800412007388 */ /* 0x0005e80000000400 */
[----:B------:R4:W-:Y:S04]  /*1aab0*/  STS.U16 [R18+0xc80], R2 ;  /* 0x000c800212007388 */ /* 0x0009e80000000400 */
[----:B0-----:R-:W3:Y:S04]  /*1aac0*/  LDL.LU R3, [R1+0x164] ;  /* 0x0001640001037983 */ /* 0x001ee80000300800 */
[----:B-1----:R-:W3:Y:S04]  /*1aad0*/  LDL.LU R7, [R1+0x160] ;  /* 0x0001600001077983 */ /* 0x002ee80000300800 */
[----:B--2---:R-:W2:Y:S04]  /*1aae0*/  LDL.LU R4, [R1+0x15c] ;  /* 0x00015c0001047983 */ /* 0x004ea80000300800 */
[----:B----4-:R-:W4:Y:S04]  /*1aaf0*/  LDL.LU R2, [R1+0x158] ;  /* 0x0001580001027983 */ /* 0x010f280000300800 */
[----:B------:R-:W4:Y:S04]  /*1ab00*/  LDL.LU R17, [R1+0x154] ;  /* 0x0001540001117983 */ /* 0x000f280000300800 */
        /* <DEDUP_REMOVED lines=20> */
[----:B------:R0:W-:Y:S04]  /*1ac50*/  STS.U16 [R18+0x10c80], R8 ;  /* 0x010c800812007388 */ /* 0x0001e80000000400 */
[----:B------:R1:W-:Y:S04]  /*1ac60*/  STS.U16 [R18+0x1080], R141 ;  /* 0x0010808d12007388 */ /* 0x0003e80000000400 */
[----:B0-----:R-:W4:Y:S04]  /*1ac70*/  LDL.LU R8, [R1+0x15fc] ;  /* 0x0015fc0001087983 */ /* 0x001f280000300800 */
[----:B-----5:R0:W-:Y:S04]  /*1ac80*/  STS.U16 [R18+0x11080], R142 ;  /* 0x0110808e12007388 */ /* 0x0201e80000000400 */
[----:B-1----:R-:W5:Y:S04]  /*1ac90*/  LDL.LU R141, [R1+0x15f8] ;  /* 0x0015f800018d7983 */ /* 0x002f680000300800 */
[----:B0-----:R-:W5:Y:S04]  /*1aca0*/  LDL.LU R142, [R1+0x15f4] ;  /* 0x0015f400018e7983 */ /* 0x001f680000300800 */
[----:B------:R0:W-:Y:S04]  /*1acb0*/  STS.U16 [R18+0x1480], R143 ;  /* 0x0014808f12007388 */ /* 0x0001e80000000400 */
[----:B------:R1:W-:Y:S04]  /*1acc0*/  STS.U16 [R18+0x11480], R6 ;  /* 0x0114800612007388 */ /* 0x0003e80000000400 */
[----:B---3--:R3:W-:Y:S04]  /*1acd0*/  STS.U16 [R18+0x1880], R5 ;  /* 0x0018800512007388 */ /* 0x0087e80000000400 */
[----:B------:R-:W-:Y:S04]  /*1ace0*/  STS.U16 [R18+0x4c80], R140 ;  /* 0x004c808c12007388 */ /* 0x000fe80000000400 */
[----:B0-----:R-:W5:Y:S04]  /*1acf0*/  LDL.LU R143, [R1+0x15f0] ;  /* 0x0015f000018f7983 */ /* 0x001f680000300800 */
[----:B-1----:R-:W5:Y:S04]  /*1ad00*/  LDL.LU R6, [R1+0x15ec] ;  /* 0x0015ec0001067983 */ /* 0x002f680000300800 */
[----:B---3--:R-:W3:Y:S04]  /*1ad10*/  LDL.LU R5, [R1+0x15e8] ;  /* 0x0015e80001057983 */ /* 0x008ee80000300800 */
[----:B------:R0:W-:Y:S04]  /*1ad20*/  STS.U16 [R18+0x11880], R3 ;  /* 0x0118800312007388 */ /* 0x0001e80000000400 */
[----:B------:R1:W-:Y:S04]  /*1ad30*/  STS.U16 [R18+0x1c80], R7 ;  /* 0x001c800712007388 */ /* 0x0003e80000000400 */
[----:B--2---:R2:W-:Y:S04]  /*1ad40*/  STS.U16 [R18+0x11c80], R4 ;  /* 0x011c800412007388 */ /* 0x0045e80000000400 */
[----:B----4-:R4:W-:Y:S04]  /*1ad50*/  STS.U16 [R18+0x2080], R2 ;  /* 0x0020800212007388 */ /* 0x0109e80000000400 */
[----:B0-----:R-:W5:Y:S04]  /*1ad60*/  LDL.LU R3, [R1+0x15e4] ;  /* 0x0015e40001037983 */ /* 0x001f680000300800 */
[----:B-1----:R-:W3:Y:S04]  /*1ad70*/  LDL.LU R7, [R1+0x15e0] ;  /* 0x0015e00001077983 */ /* 0x002ee80000300800 */
[----:B--2---:R-:W2:Y:S04]  /*1ad80*/  LDL.LU R4, [R1+0x15dc] ;  /* 0x0015dc0001047983 */ /* 0x004ea80000300800 */
[----:B----4-:R-:W4:Y:S04]  /*1ad90*/  LDL.LU R2, [R1+0x15d8] ;  /* 0x0015d80001027983 */ /* 0x010f280000300800 */
[----:B------:R-:W5:Y:S04]  /*1ada0*/  LDL.LU R140, [R1+0x15d4] ;  /* 0x0015d400018c7983 */ /* 0x000f680000300800 */
[----:B------:R0:W-:Y:S04]  /*1adb0*/  STS.U16 [R18+0x4080], R161 ;  /* 0x004080a112007388 */ /* 0x0001e80000000400 */
[----:B------:R1:W-:Y:S04]  /*1adc0*/  STS.U16 [R18+0x14080], R191 ;  /* 0x014080bf12007388 */ /* 0x0003e80000000400 */
[----:B------:R1:W-:Y:S04]  /*1add0*/  STS.U16 [R18+0x4480], R193 ;  /* 0x004480c112007388 */ /* 0x0003e80000000400 */
[----:B------:R1:W-:Y:S04]  /*1ade0*/  STS.U16 [R18+0x14480], R223 ;  /* 0x014480df12007388 */ /* 0x0003e80000000400 */
[----:B------:R1:W-:Y:S04]  /*1adf0*/  STS.U16 [R18+0x4880], R225 ;  /* 0x004880e112007388 */ /* 0x0003e80000000400 */
[----:B------:R1:W-:Y:S04]  /*1ae00*/  STS.U16 [R18+0x14880], R145 ;  /* 0x0148809112007388 */ /* 0x0003e80000000400 */
[----:B0-----:R-:W3:Y:S04]  /*1ae10*/  LDL.LU R161, [R1+0x298] ;  /* 0x0002980001a17983 */ /* 0x001ee80000300800 */
[----:B-1----:R-:W2:Y:S04]  /*1ae20*/  LDL.LU R191, [R1+0x294] ;  /* 0x0002940001bf7983 */ /* 0x002ea80000300800 */
[----:B------:R-:W4:Y:S04]  /*1ae30*/  LDL.LU R193, [R1+0x290] ;  /* 0x0002900001c17983 */ /* 0x000f280000300800 */
        /* <DEDUP_REMOVED lines=14> */
[----:B------:R0:W-:Y:S04]  /*1af20*/  STS.U16 [R18+0x15480], R187 ;  /* 0x015480bb12007388 */ /* 0x0001e80000000400 */
[----:B------:R-:W5:Y:S04]  /*1af30*/  LDL.LU R157, [R1+0x26c] ;  /* 0x00026c00019d7983 */ /* 0x000f680000300800 */
        /* <DEDUP_REMOVED lines=18> */
[----:B-1----:R-:W5:Y:S01]  /*1b060*/  LDL.LU R194, [R1+0x24c] ;  /* 0x00024c0001c27983 */ /* 0x002f620000300800 */
[----:B------:R-:W-:-:S03]  /*1b070*/  LOP3.LUT R17, R251, 0x20, RZ, 0x3c, !PT ;  /* 0x00000020fb117812 */ /* 0x000fc600078e3cff */
[----:B------:R-:W5:Y:S04]  /*1b080*/  LDL.LU R192, [R1+0x248] ;  /* 0x0002480001c07983 */ /* 0x000f680000300800 */
[----:B------:R-:W5:Y:S04]  /*1b090*/  LDL.LU R190, [R1+0x244] ;  /* 0x0002440001be7983 */ /* 0x000f680000300800 */
[----:B------:R0:W-:Y:S04]  /*1b0a0*/  STS.U16 [R18+0x3080], R158 ;  /* 0x0030809e12007388 */ /* 0x0001e80000000400 */
[----:B------:R-:W5:Y:S04]  /*1b0b0*/  LDL.LU R160, [R1+0x240] ;  /* 0x0002400001a07983 */ /* 0x000f680000300800 */
[----:B------:R1:W-:Y:S04]  /*1b0c0*/  STS.U16 [R18+0x13080], R130 ;  /* 0x0130808212007388 */ /* 0x0003e80000000400 */
[----:B------:R1:W-:Y:S04]  /*1b0d0*/  STS.U16 [R18+0x3480], R129 ;  /* 0x0034808112007388 */ /* 0x0003e80000000400 */
[----:B------:R1:W-:Y:S01]  /*1b0e0*/  STS.U16 [R18+0x13480], R114 ;  /* 0x0134807212007388 */ /* 0x0003e20000000400 */
[----:B------:R-:W-:-:S03]  /*1b0f0*/  IMAD.IADD R17, R0, 0x1, R17 ;  /* 0x0000000100117824 */ /* 0x000fc600078e0211 */
[----:B------:R1:W-:Y:S04]  /*1b100*/  STS.U16 [R18+0x3880], R113 ;  /* 0x0038807112007388 */ /* 0x0003e80000000400 */
[----:B0-----:R-:W5:Y:S04]  /*1b110*/  LDL.LU R158, [R1+0x23c] ;  /* 0x00023c00019e7983 */ /* 0x001f680000300800 */
[----:B-1----:R-:W5:Y:S04]  /*1b120*/  LDL.LU R130, [R1+0x234] ;  /* 0x0002340001827983 */ /* 0x002f680000300800 */
[----:B------:R-:W5:Y:S04]  /*1b130*/  LDL.LU R129, [R1+0x230] ;  /* 0x0002300001817983 */ /* 0x000f680000300800 */
[----:B------:R0:W-:Y:S04]  /*1b140*/  STS.U16 [R18+0x13880], R98 ;  /* 0x0138806212007388 */ /* 0x0001e80000000400 */
[----:B------:R-:W5:Y:S04]  /*1b150*/  LDL.LU R114, [R1+0x204] ;  /* 0x0002040001727983 */ /* 0x000f680000300800 */
[----:B------:R-:W5:Y:S04]  /*1b160*/  LDL.LU R113, [R1+0x200] ;  /* 0x0002000001717983 */ /* 0x000f680000300800 */
[----:B------:R1:W-:Y:S04]  /*1b170*/  STS.U16 [R18+0x3c80], R97 ;  /* 0x003c806112007388 */ /* 0x0003e80000000400 */
[----:B------:R1:W-:Y:S04]  /*1b180*/  STS.U16 [R18+0x13c80], R159 ;  /* 0x013c809f12007388 */ /* 0x0003e80000000400 */
[----:B------:R-:W-:Y:S04]  /*1b190*/  STS.U16 [R18+0x5c80], R19 ;  /* 0x005c801312007388 */ /* 0x000fe80000000400 */
[----:B------:R-:W-:Y:S04]  /*1b1a0*/  STS.U16 [R18+0x15c80], R20 ;  /* 0x015c801412007388 */ /* 0x000fe80000000400 */
[----:B------:R-:W-:Y:S04]  /*1b1b0*/  STS.U16 [R18+0x6080], R67 ;  /* 0x0060804312007388 */ /* 0x000fe80000000400 */
[----:B0-----:R-:W5:Y:S04]  /*1b1c0*/  LDL.LU R98, [R1+0x1d4] ;  /* 0x0001d40001627983 */ /* 0x001f680000300800 */
        /* <DEDUP_REMOVED lines=11> */
[----:B-1----:R-:W5:Y:S04]  /*1b280*/  LDL.LU R97, [R1+0x1d0] ;  /* 0x0001d00001617983 */ /* 0x002f680000300800 */
[----:B------:R-:W5:Y:S04]  /*1b290*/  LDL.LU R159, [R1+0x1a4] ;  /* 0x0001a400019f7983 */ /* 0x000f680000300800 */
[----:B---3--:R0:W-:Y:S04]  /*1b2a0*/  STS.U16 [R17+0x100], R161 ;  /* 0x000100a111007388 */ /* 0x0081e80000000400 */
[----:B--2---:R1:W-:Y:S04]  /*1b2b0*/  STS.U16 [R17+0x10100], R191 ;  /* 0x010100bf11007388 */ /* 0x0043e80000000400 */
[----:B----4-:R2:W-:Y:S04]  /*1b2c0*/  STS.U16 [R17+0x500], R193 ;  /* 0x000500c111007388 */ /* 0x0105e80000000400 */
[----:B-----5:R3:W-:Y:S04]  /*1b2d0*/  STS.U16 [R17+0x10500], R223 ;  /* 0x010500df11007388 */ /* 0x0207e80000000400 */
[----:B------:R4:W-:Y:S04]  /*1b2e0*/  STS.U16 [R17+0x900], R225 ;  /* 0x000900e111007388 */ /* 0x0009e80000000400 */
[----:B------:R5:W-:Y:S04]  /*1b2f0*/  STS.U16 [R17+0x10900], R145 ;  /* 0x0109009111007388 */ /* 0x000be80000000400 */
[----:B0-----:R-:W5:Y:S04]  /*1b300*/  LDL.LU R161, [R1+0x1a0] ;  /* 0x0001a00001a17983 */ /* 0x001f680000300800 */
[----:B-1----:R-:W5:Y:S04]  /*1b310*/  LDL.LU R191, [R1+0xec] ;  /* 0x0000ec0001bf7983 */ /* 0x002f680000300800 */
[----:B--2---:R-:W2:Y:S04]  /*1b320*/  LDL.LU R193, [R1+0xe8] ;  /* 0x0000e80001c17983 */ /* 0x004ea80000300800 */
[----:B---3--:R-:W3:Y:S04]  /*1b330*/  LDL.LU R223, [R1+0xc0] ;  /* 0x0000c00001df7983 */ /* 0x008ee80000300800 */
[----:B----4-:R-:W4:Y:S04]  /*1b340*/  LDL.LU R225, [R1+0xbc] ;  /* 0x0000bc0001e17983 */ /* 0x010f280000300800 */
[----:B-----5:R-:W5:Y:S04]  /*1b350*/  LDL.LU R145, [R1] ;  /* 0x0000000001917983 */ /* 0x020f680000300800 */
[----:B------:R0:W-:Y:S04]  /*1b360*/  STS.U16 [R17+0x14900], R140 ;  /* 0x0149008c11007388 */ /* 0x0001e80000000400 */
[----:B0-----:R-:W5:Y:S04]  /*1b370*/  LDL.LU R140, [R1+0x15d0] ;  /* 0x0015d000018c7983 */ /* 0x001f680000300800 */
[----:B------:R-:W-:Y:S04]  /*1b380*/  STS.U16 [R17+0xd00], R116 ;  /* 0x000d007411007388 */ /* 0x000fe80000000400 */
[----:B------:R-:W-:Y:S04]  /*1b390*/  STS.U16 [R17+0x10d00], R115 ;  /* 0x010d007311007388 */ /* 0x000fe80000000400 */
[----:B------:R-:W-:Y:S04]  /*1b3a0*/  STS.U16 [R17+0x1100], R100 ;  /* 0x0011006411007388 */ /* 0x000fe80000000400 */
[----:B------:R-:W-:Y:S04]  /*1b3b0*/  STS.U16 [R17+0x11100], R99 ;  /* 0x0111006311007388 */ /* 0x000fe80000000400 */
[----:B------:R-:W-:Y:S04]  /*1b3c0*/  STS.U16 [R17+0x1500], R155 ;  /* 0x0015009b11007388 */ /* 0x000fe80000000400 */
[----:B------:R0:W-:Y:S04]  /*1b3d0*/  STS.U16 [R17+0x4100], R191 ;  /* 0x004100bf11007388 */ /* 0x0001e80000000400 */
[----:B--2---:R1:W-:Y:S04]  /*1b3e0*/  STS.U16 [R17+0x14100], R193 ;  /* 0x014100c111007388 */ /* 0x0043e80000000400 */
[----:B---3--:R2:W-:Y:S04]  /*1b3f0*/  STS.U16 [R17+0x4500], R223 ;  /* 0x004500df11007388 */ /* 0x0085e80000000400 */
[----:B----4-:R3:W-:Y:S04]  /*1b400*/  STS.U16 [R17+0x14500], R225 ;  /* 0x014500e111007388 */ /* 0x0107e80000000400 */
[----:B-----5:R4:W-:Y:S04]  /*1b410*/  STS.U16 [R17+0x4900], R145 ;  /* 0x0049009111007388 */ /* 0x0209e80000000400 */
[----:B0-----:R-:W5:Y:S04]  /*1b420*/  LDL.LU R191, [R1+0x388] ;  /* 0x0003880001bf7983 */ /* 0x001f680000300800 */
[----:B-1----:R-:W5:Y:S04]  /*1b430*/  LDL.LU R193, [R1+0x384] ;  /* 0x0003840001c17983 */ /* 0x002f680000300800 */
[----:B--2---:R-:W2:Y:S04]  /*1b440*/  LDL.LU R223, [R1+0x380] ;  /* 0x0003800001df7983 */ /* 0x004ea80000300800 */
[----:B---3--:R-:W3:Y:S04]  /*1b450*/  LDL.LU R225, [R1+0x37c] ;  /* 0x00037c0001e17983 */ /* 0x008ee80000300800 */
[----:B----4-:R-:W4:Y:S04]  /*1b460*/  LDL.LU R145, [R1+0x378] ;  /* 0x0003780001917983 */ /* 0x010f280000300800 */
[----:B------:R-:W4:Y:S04]  /*1b470*/  LDL.LU R116, [R1+0x374] ;  /* 0x0003740001747983 */ /* 0x000f280000300800 */
[----:B------:R-:W4:Y:S04]  /*1b480*/  LDL.LU R115, [R1+0x370] ;  /* 0x0003700001737983 */ /* 0x000f280000300800 */
[----:B------:R-:W4:Y:S04]  /*1b490*/  LDL.LU R100, [R1+0x36c] ;  /* 0x00036c0001647983 */ /* 0x000f280000300800 */
[----:B------:R-:W4:Y:S04]  /*1b4a0*/  LDL.LU R99, [R1+0x368] ;  /* 0x0003680001637983 */ /* 0x000f280000300800 */
[----:B------:R0:W-:Y:S04]  /*1b4b0*/  STS.U16 [R17+0x11500], R157 ;  /* 0x0115009d11007388 */ /* 0x0001e80000000400 */
[----:B------:R-:W4:Y:S04]  /*1b4c0*/  LDL.LU R155, [R1+0x364] ;  /* 0x00036400019b7983 */ /* 0x000f280000300800 */
[----:B------:R1:W-:Y:S04]  /*1b4d0*/  STS.U16 [R17+0x1900], R187 ;  /* 0x001900bb11007388 */ /* 0x0003e80000000400 */
[----:B------:R1:W-:Y:S04]  /*1b4e0*/  STS.U16 [R17+0x11900], R189 ;  /* 0x011900bd11007388 */ /* 0x0003e80000000400 */
[----:B------:R1:W-:Y:S04]  /*1b4f0*/  STS.U16 [R17+0x1d00], R219 ;  /* 0x001d00db11007388 */ /* 0x0003e80000000400 */
[----:B------:R1:W-:Y:S04]  /*1b500*/  STS.U16 [R17+0x11d00], R221 ;  /* 0x011d00dd11007388 */ /* 0x0003e80000000400 */
[----:B------:R1:W-:Y:S04]  /*1b510*/  STS.U16 [R17+0x2100], R249 ;  /* 0x002100f911007388 */ /* 0x0003e80000000400 */
[----:B0-----:R-:W4:Y:S04]  /*1b520*/  LDL.LU R157, [R1+0x360] ;  /* 0x00036000019d7983 */ /* 0x001f280000300800 */
[----:B-1----:R-:W4:Y:S04]  /*1b530*/  LDL.LU R187, [R1+0x35c] ;  /* 0x00035c0001bb7983 */ /* 0x002f280000300800 */
        /* <DEDUP_REMOVED lines=12> */
[----:B------:R-:W4:Y:S01]  /*1b600*/  LDL.LU R194, [R1+0x30c] ;  /* 0x00030c0001c27983 */ /* 0x000f220000300800 */
[----:B------:R-:W-:-:S03]  /*1b610*/  LOP3.LUT R18, R251, 0x30, RZ, 0x3c, !PT ;  /* 0x00000030fb127812 */ /* 0x000fc600078e3cff */
[----:B------:R-:W4:Y:S04]  /*1b620*/  LDL.LU R192, [R1+0x308] ;  /* 0x0003080001c07983 */ /* 0x000f280000300800 */
[----:B------:R-:W4:Y:S04]  /*1b630*/  LDL.LU R190, [R1+0x2e4] ;  /* 0x0002e40001be7983 */ /* 0x000f280000300800 */
[----:B------:R0:W-:Y:S04]  /*1b640*/  STS.U16 [R17+0x12d00], R158 ;  /* 0x012d009e11007388 */ /* 0x0001e80000000400 */
[----:B------:R-:W4:Y:S04]  /*1b650*/  LDL.LU R160, [R1+0x2e0] ;  /* 0x0002e00001a07983 */ /* 0x000f280000300800 */
[----:B------:R1:W-:Y:S04]  /*1b660*/  STS.U16 [R17+0x3100], R130 ;  /* 0x0031008211007388 */ /* 0x0003e80000000400 */
[----:B------:R1:W-:Y:S04]  /*1b670*/  STS.U16 [R17+0x13100], R129 ;  /* 0x0131008111007388 */ /* 0x0003e80000000400 */
[----:B------:R1:W-:Y:S04]  /*1b680*/  STS.U16 [R17+0x3500], R114 ;  /* 0x0035007211007388 */ /* 0x0003e80000000400 */
[----:B------:R1:W-:Y:S01]  /*1b690*/  STS.U16 [R17+0x13500], R113 ;  /* 0x0135007111007388 */ /* 0x0003e20000000400 */
[----:B------:R-:W-:-:S03]  /*1b6a0*/  IMAD.IADD R18, R0, 0x1, R18 ;  /* 0x0000000100127824 */ /* 0x000fc600078e0212 */
[----:B0-----:R-:W4:Y:S04]  /*1b6b0*/  LDL.LU R158, [R1+0x2bc] ;  /* 0x0002bc00019e7983 */ /* 0x001f280000300800 */
[----:B-1----:R-:W4:Y:S04]  /*1b6c0*/  LDL.LU R130, [R1+0x2b8] ;  /* 0x0002b80001827983 */ /* 0x002f280000300800 */
[----:B------:R-:W4:Y:S04]  /*1b6d0*/  LDL.LU R129, [R1+0x22c] ;  /* 0x00022c0001817983 */ /* 0x000f280000300800 */
[----:B------:R0:W-:Y:S04]  /*1b6e0*/  STS.U16 [R17+0x3900], R98 ;  /* 0x0039006211007388 */ /* 0x0001e80000000400 */
[----:B------:R-:W4:Y:S04]  /*1b6f0*/  LDL.LU R114, [R1+0x228] ;  /* 0x0002280001727983 */ /* 0x000f280000300800 */
[----:B------:R-:W4:Y:S04]  /*1b700*/  LDL.LU R113, [R1+0x1fc] ;  /* 0x0001fc0001717983 */ /* 0x000f280000300800 */
[----:B------:R1:W-:Y:S04]  /*1b710*/  STS.U16 [R17+0x13900], R97 ;  /* 0x0139006111007388 */ /* 0x0003e80000000400 */
[----:B------:R1:W-:Y:S04]  /*1b720*/  STS.U16 [R17+0x3d00], R159 ;  /* 0x003d009f11007388 */ /* 0x0003e80000000400 */
[----:B------:R1:W-:Y:S04]  /*1b730*/  STS.U16 [R17+0x13d00], R161 ;  /* 0x013d00a111007388 */ /* 0x0003e80000000400 */
[----:B------:R-:W-:Y:S04]  /*1b740*/  STS.U16 [R17+0x4d00], R247 ;  /* 0x004d00f711007388 */ /* 0x000fe80000000400 */
[----:B------:R-:W-:Y:S04]  /*1b750*/  STS.U16 [R17+0x14d00], R246 ;  /* 0x014d00f611007388 */ /* 0x000fe80000000400 */
[----:B0-----:R-:W4:Y:S04]  /*1b760*/  LDL.LU R98, [R1+0x1f8] ;  /* 0x0001f80001627983 */ /* 0x001f280000300800 */
[----:B------:R-:W-:Y:S04]  /*1b770*/  STS.U16 [R17+0x5100], R217 ;  /* 0x005100d911007388 */ /* 0x000fe80000000400 */
[----:B------:R-:W-:Y:S04]  /*1b780*/  STS.U16 [R17+0x15100], R215 ;  /* 0x015100d711007388 */ /* 0x000fe80000000400 */
[----:B-1----:R-:W4:Y:S04]  /*1b790*/  LDL.LU R97, [R1+0x1cc] ;  /* 0x0001cc0001617983 */ /* 0x002f280000300800 */
        /* <DEDUP_REMOVED lines=22> */
[----:B------:R-:W4:Y:S04]  /*1b900*/  LDL.LU R159, [R1+0x1c8] ;  /* 0x0001c800019f7983 */ /* 0x000f280000300800 */
[----:B------:R-:W4:Y:S04]  /*1b910*/  LDL.LU R161, [R1+0x19c] ;  /* 0x00019c0001a17983 */ /* 0x000f280000300800 */
[----:B-----5:R0:W-:Y:S04]  /*1b920*/  STS.U16 [R18+0x180], R191 ;  /* 0x000180bf12007388 */ /* 0x0201e80000000400 */
[----:B------:R1:W-:Y:S04]  /*1b930*/  STS.U16 [R18+0x10180], R193 ;  /* 0x010180c112007388 */ /* 0x0003e80000000400 */
[----:B--2---:R2:W-:Y:S04]  /*1b940*/  STS.U16 [R18+0x580], R223 ;  /* 0x000580df12007388 */ /* 0x0045e80000000400 */
[----:B---3--:R3:W-:Y:S04]  /*1b950*/  STS.U16 [R18+0x10580], R225 ;  /* 0x010580e112007388 */ /* 0x0087e80000000400 */
[----:B----4-:R4:W-:Y:S04]  /*1b960*/  STS.U16 [R18+0x980], R145 ;  /* 0x0009809112007388 */ /* 0x0109e80000000400 */
[----:B0-----:R-:W5:Y:S04]  /*1b970*/  LDL.LU R191, [R1+0x118] ;  /* 0x0001180001bf7983 */ /* 0x001f680000300800 */
[----:B-1----:R-:W5:Y:S04]  /*1b980*/  LDL.LU R193, [R1+0xe4] ;  /* 0x0000e40001c17983 */ /* 0x002f680000300800 */
[----:B--2---:R-:W2:Y:S04]  /*1b990*/  LDL.LU R223, [R1+0xe0] ;  /* 0x0000e00001df7983 */ /* 0x004ea80000300800 */
[----:B---3--:R-:W3:Y:S04]  /*1b9a0*/  LDL.LU R225, [R1+0x28] ;  /* 0x0000280001e17983 */ /* 0x008ee80000300800 */
[----:B----4-:R-:W4:Y:S04]  /*1b9b0*/  LDL.LU R145, [R1+0x24] ;  /* 0x0000240001917983 */ /* 0x010f280000300800 */
[----:B------:R-:W-:Y:S04]  /*1b9c0*/  STS.U16 [R18+0x10980], R116 ;  /* 0x0109807412007388 */ /* 0x000fe80000000400 */
[----:B------:R-:W-:Y:S04]  /*1b9d0*/  STS.U16 [R18+0xd80], R115 ;  /* 0x000d807312007388 */ /* 0x000fe80000000400 */
[----:B------:R-:W-:Y:S04]  /*1b9e0*/  STS.U16 [R18+0x10d80], R100 ;  /* 0x010d806412007388 */ /* 0x000fe80000000400 */
[----:B------:R0:W-:Y:S04]  /*1b9f0*/  STS.U16 [R18+0x4980], R2 ;  /* 0x0049800212007388 */ /* 0x0001e80000000400 */
[----:B------:R1:W-:Y:S04]  /*1ba00*/  STS.U16 [R18+0x14980], R4 ;  /* 0x0149800412007388 */ /* 0x0003e80000000400 */
[----:B0-----:R-:W4:Y:S04]  /*1ba10*/  LDL.LU R2, [R1+0x15cc] ;  /* 0x0015cc0001027983 */ /* 0x001f280000300800 */
[----:B-1----:R-:W4:Y:S04]  /*1ba20*/  LDL.LU R4, [R1+0x15c8] ;  /* 0x0015c80001047983 */ /* 0x002f280000300800 */
[----:B------:R-:W-:Y:S04]  /*1ba30*/  STS.U16 [R18+0x1180], R99 ;  /* 0x0011806312007388 */ /* 0x000fe80000000400 */
[----:B------:R-:W-:Y:S04]  /*1ba40*/  STS.U16 [R18+0x11180], R155 ;  /* 0x0111809b12007388 */ /* 0x000fe80000000400 */
        /* <DEDUP_REMOVED lines=108> */
[----:B----4-:R0:W-:Y:S04]  /*1c110*/  STS.U16 [R17+0x14600], R145 ;  /* 0x0146009111007388 */ /* 0x0101e80000000400 */
[----:B0-----:R-:W4:Y:S04]  /*1c120*/  LDL.LU R145, [R1+0x428] ;  /* 0x0004280001917983 */ /* 0x001f280000300800 */
        /* <DEDUP_REMOVED lines=21> */
[----:B-----5:R-:W5:Y:S04]  /*1c280*/  LDL.LU R194, [R1+0x340] ;  /* 0x0003400001c27983 */ /* 0x020f680000300800 */
[----:B--2---:R-:W2:Y:S04]  /*1c290*/  LDL.LU R192, [R1+0x33c] ;  /* 0x00033c0001c07983 */ /* 0x004ea80000300800 */
[----:B---3--:R-:W3:Y:S04]  /*1c2a0*/  LDL.LU R190, [R1+0x320] ;  /* 0x0003200001be7983 */ /* 0x008ee80000300800 */
[----:B------:R0:W-:Y:S04]  /*1c2b0*/  STS.U16 [R17+0x2e00], R158 ;  /* 0x002e009e11007388 */ /* 0x0001e80000000400 */
[----:B------:R-:W3:Y:S04]  /*1c2c0*/  LDL.LU R160, [R1+0x31c] ;  /* 0x00031c0001a07983 */ /* 0x000ee80000300800 */
[----:B------:R1:W-:Y:S04]  /*1c2d0*/  STS.U16 [R17+0x12e00], R130 ;  /* 0x012e008211007388 */ /* 0x0003e80000000400 */
[----:B------:R1:W-:Y:S04]  /*1c2e0*/  STS.U16 [R17+0x3200], R129 ;  /* 0x0032008111007388 */ /* 0x0003e80000000400 */
[----:B------:R1:W-:Y:S04]  /*1c2f0*/  STS.U16 [R17+0x5a00], R9 ;  /* 0x005a000911007388 */ /* 0x0003e80000000400 */
[----:B------:R1:W-:Y:S04]  /*1c300*/  STS.U16 [R17+0x13200], R114 ;  /* 0x0132007211007388 */ /* 0x0003e80000000400 */
[----:B------:R1:W-:Y:S04]  /*1c310*/  STS.U16 [R17+0x3600], R113 ;  /* 0x0036007111007388 */ /* 0x0003e80000000400 */
[----:B0-----:R-:W3:Y:S04]  /*1c320*/  LDL.LU R158, [R1+0x2fc] ;  /* 0x0002fc00019e7983 */ /* 0x001ee80000300800 */
[----:B-1----:R-:W3:Y:S04]  /*1c330*/  LDL.LU R130, [R1+0x2f8] ;  /* 0x0002f80001827983 */ /* 0x002ee80000300800 */
[----:B------:R-:W3:Y:S01]  /*1c340*/  LDL.LU R129, [R1+0x2d4] ;  /* 0x0002d40001817983 */ /* 0x000ee20000300800 */
[----:B------:R-:W-:-:S03]  /*1c350*/  LOP3.LUT R9, R251, 0x50, RZ, 0x3c, !PT ;  /* 0x00000050fb097812 */ /* 0x000fc600078e3cff */
[----:B------:R-:W5:Y:S04]  /*1c360*/  LDL.LU R114, [R1+0x2d0] ;  /* 0x0002d00001727983 */ /* 0x000f680000300800 */
[----:B------:R0:W-:Y:S04]  /*1c370*/  STS.U16 [R17+0x13600], R98 ;  /* 0x0136006211007388 */ /* 0x0001e80000000400 */
[----:B------:R-:W2:Y:S04]  /*1c380*/  LDL.LU R113, [R1+0x2ac] ;  /* 0x0002ac0001717983 */ /* 0x000ea80000300800 */
[----:B------:R1:W-:Y:S04]  /*1c390*/  STS.U16 [R17+0x3a00], R97 ;  /* 0x003a006111007388 */ /* 0x0003e80000000400 */
[----:B------:R1:W-:Y:S04]  /*1c3a0*/  STS.U16 [R17+0x13a00], R159 ;  /* 0x013a009f11007388 */ /* 0x0003e80000000400 */
[----:B------:R1:W-:Y:S01]  /*1c3b0*/  STS.U16 [R17+0x3e00], R161 ;  /* 0x003e00a111007388 */ /* 0x0003e20000000400 */
[----:B------:R-:W-:-:S03]  /*1c3c0*/  IMAD.IADD R9, R0, 0x1, R9 ;  /* 0x0000000100097824 */ /* 0x000fc600078e0209 */
[----:B------:R1:W-:Y:S04]  /*1c3d0*/  STS.U16 [R17+0x13e00], R191 ;  /* 0x013e00bf11007388 */ /* 0x0003e80000000400 */
[----:B0-----:R-:W3:Y:S04]  /*1c3e0*/  LDL.LU R98, [R1+0x2a8] ;  /* 0x0002a80001627983 */ /* 0x001ee80000300800 */
[----:B-1----:R-:W3:Y:S04]  /*1c3f0*/  LDL.LU R97, [R1+0x21c] ;  /* 0x00021c0001617983 */ /* 0x002ee80000300800 */
[----:B------:R-:W3:Y:S04]  /*1c400*/  LDL.LU R159, [R1+0x218] ;  /* 0x00021800019f7983 */ /* 0x000ee80000300800 */
[----:B------:R0:W-:Y:S04]  /*1c410*/  STS.U16 [R17+0x4200], R193 ;  /* 0x004200c111007388 */ /* 0x0001e80000000400 */
[----:B------:R-:W3:Y:S04]  /*1c420*/  LDL.LU R161, [R1+0x1ec] ;  /* 0x0001ec0001a17983 */ /* 0x000ee80000300800 */
[----:B------:R-:W3:Y:S04]  /*1c430*/  LDL.LU R191, [R1+0x1e8] ;  /* 0x0001e80001bf7983 */ /* 0x000ee80000300800 */
[----:B------:R1:W-:Y:S04]  /*1c440*/  STS.U16 [R17+0x14200], R223 ;  /* 0x014200df11007388 */ /* 0x0003e80000000400 */
[----:B------:R1:W-:Y:S04]  /*1c450*/  STS.U16 [R17+0x4600], R225 ;  /* 0x004600e111007388 */ /* 0x0003e80000000400 */
[----:B------:R-:W-:Y:S04]  /*1c460*/  STS.U16 [R17+0x4e00], R241 ;  /* 0x004e00f111007388 */ /* 0x000fe80000000400 */
[----:B------:R-:W-:Y:S04]  /*1c470*/  STS.U16 [R17+0x14e00], R239 ;  /* 0x014e00ef11007388 */ /* 0x000fe80000000400 */
[----:B------:R-:W-:Y:S04]  /*1c480*/  STS.U16 [R17+0x5200], R209 ;  /* 0x005200d111007388 */ /* 0x000fe80000000400 */
[----:B0-----:R-:W3:Y:S04]  /*1c490*/  LDL.LU R193, [R1+0x1bc] ;  /* 0x0001bc0001c17983 */ /* 0x001ee80000300800 */
        /* <DEDUP_REMOVED lines=22> */
[----:B-1----:R-:W3:Y:S04]  /*1c600*/  LDL.LU R223, [R1+0x1b8] ;  /* 0x0001b80001df7983 */ /* 0x002ee80000300800 */
[----:B------:R-:W3:Y:S04]  /*1c610*/  LDL.LU R225, [R1+0x10c] ;  /* 0x00010c0001e17983 */ /* 0x000ee80000300800 */
[----:B----4-:R0:W-:Y:S04]  /*1c620*/  STS.U16 [R9+0x280], R145 ;  /* 0x0002809109007388 */ /* 0x0101e80000000400 */
[----:B0-----:R-:W4:Y:S04]  /*1c630*/  LDL.LU R145, [R1+0x108] ;  /* 0x0001080001917983 */ /* 0x001f280000300800 */
[----:B------:R0:W-:Y:S04]  /*1c640*/  STS.U16 [R9+0x4280], R3 ;  /* 0x0042800309007388 */ /* 0x0001e80000000400 */
        /* <DEDUP_REMOVED lines=10> */
[----:B------:R-:W4:Y:S04]  /*1c6f0*/  LDL.LU R6, [R1+0x15a8] ;  /* 0x0015a80001067983 */ /* 0x000f280000300800 */
[----:B-----5:R0:W-:Y:S04]  /*1c700*/  STS.U16 [R9+0x12a80], R114 ;  /* 0x012a807209007388 */ /* 0x0201e80000000400 */
[----:B--2---:R1:W-:Y:S04]  /*1c710*/  STS.U16 [R9+0x2e80], R113 ;  /* 0x002e807109007388 */ /* 0x0043e80000000400 */
[----:B0-----:R-:W2:Y:S04]  /*1c720*/  LDL.LU R114, [R1+0x420] ;  /* 0x0004200001727983 */ /* 0x001ea80000300800 */
[----:B---3--:R0:W-:Y:S04]  /*1c730*/  STS.U16 [R9+0x12e80], R98 ;  /* 0x012e806209007388 */ /* 0x0081e80000000400 */
[----:B-1----:R-:W3:Y:S04]  /*1c740*/  LDL.LU R113, [R1+0x41c] ;  /* 0x00041c0001717983 */ /* 0x002ee80000300800 */
[----:B------:R1:W-:Y:S04]  /*1c750*/  STS.U16 [R9+0x3280], R97 ;  /* 0x0032806109007388 */ /* 0x0003e80000000400 */
[----:B------:R5:W-:Y:S04]  /*1c760*/  STS.U16 [R9+0x13280], R159 ;  /* 0x0132809f09007388 */ /* 0x000be80000000400 */
[----:B------:R5:W-:Y:S04]  /*1c770*/  STS.U16 [R9+0x3680], R161 ;  /* 0x003680a109007388 */ /* 0x000be80000000400 */
[----:B------:R5:W-:Y:S04]  /*1c780*/  STS.U16 [R9+0x13680], R191 ;  /* 0x013680bf09007388 */ /* 0x000be80000000400 */
[----:B0-----:R-:W3:Y:S04]  /*1c790*/  LDL.LU R98, [R1+0x408] ;  /* 0x0004080001627983 */ /* 0x001ee80000300800 */
[----:B-1----:R-:W3:Y:S04]  /*1c7a0*/  LDL.LU R97, [R1+0x404] ;  /* 0x0004040001617983 */ /* 0x002ee80000300800 */
[----:B-----5:R-:W5:Y:S04]  /*1c7b0*/  LDL.LU R159, [R1+0x3f0] ;  /* 0x0003f000019f7983 */ /* 0x020f680000300800 */
[----:B------:R0:W-:Y:S04]  /*1c7c0*/  STS.U16 [R9+0x3a80], R193 ;  /* 0x003a80c109007388 */ /* 0x0001e80000000400 */
[----:B------:R-:W5:Y:S04]  /*1c7d0*/  LDL.LU R161, [R1+0x3ec] ;  /* 0x0003ec0001a17983 */ /* 0x000f680000300800 */
[----:B------:R-:W5:Y:S04]  /*1c7e0*/  LDL.LU R191, [R1+0x3d8] ;  /* 0x0003d80001bf7983 */ /* 0x000f680000300800 */
[----:B0-----:R-:W5:Y:S04]  /*1c7f0*/  LDL.LU R193, [R1+0x3d4] ;  /* 0x0003d40001c17983 */ /* 0x001f680000300800 */
[----:B------:R0:W-:Y:S04]  /*1c800*/  STS.U16 [R9+0x13a80], R223 ;  /* 0x013a80df09007388 */ /* 0x0001e80000000400 */
[----:B------:R1:W-:Y:S04]  /*1c810*/  STS.U16 [R9+0x3e80], R225 ;  /* 0x003e80e109007388 */ /* 0x0003e80000000400 */
[----:B0-----:R-:W5:Y:S04]  /*1c820*/  LDL.LU R223, [R1+0x3c0] ;  /* 0x0003c00001df7983 */ /* 0x001f680000300800 */
[----:B-1----:R-:W5:Y:S04]  /*1c830*/  LDL.LU R225, [R1+0x3bc] ;  /* 0x0003bc0001e17983 */ /* 0x002f680000300800 */
[----:B----4-:R0:W-:Y:S04]  /*1c840*/  STS.U16 [R9+0x13e80], R145 ;  /* 0x013e809109007388 */ /* 0x0101e80000000400 */
[----:B0-----:R-:W4:Y:S04]  /*1c850*/  LDL.LU R145, [R1+0x3a8] ;  /* 0x0003a80001917983 */ /* 0x001f280000300800 */
[----:B------:R0:W-:Y:S04]  /*1c860*/  STS.U16 [R9+0x15a80], R12 ;  /* 0x015a800c09007388 */ /* 0x0001e80000000400 */
[----:B------:R-:W-:Y:S01]  /*1c870*/  STS.U16 [R9+0x10280], R116 ;  /* 0x0102807409007388 */ /* 0x000fe20000000400 */
[----:B0-----:R-:W-:-:S03]  /*1c880*/  LOP3.LUT R12, R251, 0x60, RZ, 0x3c, !PT ;  /* 0x00000060fb0c7812 */ /* 0x001fc600078e3cff */
[----:B------:R-:W-:Y:S02]  /*1c890*/  STS.U16 [R9+0x680], R115 ;  /* 0x0006807309007388 */ /* 0x000fe40000000400 */
[----:B------:R-:W-:Y:S02]  /*1c8a0*/  IMAD.IADD R12, R0, 0x1, R12 ;  /* 0x00000001000c7824 */ /* 0x000fe400078e020c */
        /* <DEDUP_REMOVED lines=43> */
[----:B------:R0:W-:Y:S04]  /*1cb60*/  STS.U16 [R12+0x11700], R6 ;  /* 0x011700060c007388 */ /* 0x0001e80000000400 */
[----:B------:R1:W-:Y:S04]  /*1cb70*/  STS.U16 [R12+0x1b00], R5 ;  /* 0x001b00050c007388 */ /* 0x0003e80000000400 */
[----:B------:R5:W-:Y:S04]  /*1cb80*/  STS.U16 [R12+0x11b00], R2 ;  /* 0x011b00020c007388 */ /* 0x000be80000000400 */
[----:B------:R5:W-:Y:S04]  /*1cb90*/  STS.U16 [R12+0x1f00], R4 ;  /* 0x001f00040c007388 */ /* 0x000be80000000400 */
[----:B--2---:R-:W-:Y:S04]  /*1cba0*/  STS.U16 [R12+0x300], R114 ;  /* 0x000300720c007388 */ /* 0x004fe80000000400 */
[----:B---3--:R-:W-:Y:S04]  /*1cbb0*/  STS.U16 [R12+0x10300], R113 ;  /* 0x010300710c007388 */ /* 0x008fe80000000400 */
[----:B------:R-:W-:Y:S04]  /*1cbc0*/  STS.U16 [R12+0x700], R98 ;  /* 0x000700620c007388 */ /* 0x000fe80000000400 */
[----:B------:R-:W-:Y:S04]  /*1cbd0*/  STS.U16 [R12+0x10700], R97 ;  /* 0x010700610c007388 */ /* 0x000fe80000000400 */
[----:B0-----:R-:W2:Y:S04]  /*1cbe0*/  LDL.LU R6, [R1+0x15a4] ;  /* 0x0015a40001067983 */ /* 0x001ea80000300800 */
[----:B-1----:R-:W3:Y:S04]  /*1cbf0*/  LDL.LU R5, [R1+0x15a0] ;  /* 0x0015a00001057983 */ /* 0x002ee80000300800 */
[----:B-----5:R-:W-:Y:S04]  /*1cc00*/  STS.U16 [R12+0xb00], R159 ;  /* 0x000b009f0c007388 */ /* 0x020fe80000000400 */
[----:B------:R-:W5:Y:S04]  /*1cc10*/  LDL.LU R2, [R1+0x159c] ;  /* 0x00159c0001027983 */ /* 0x000f680000300800 */
[----:B------:R-:W-:Y:S04]  /*1cc20*/  STS.U16 [R12+0x10b00], R161 ;  /* 0x010b00a10c007388 */ /* 0x000fe80000000400 */
[----:B------:R-:W-:Y:S04]  /*1cc30*/  STS.U16 [R12+0xf00], R191 ;  /* 0x000f00bf0c007388 */ /* 0x000fe80000000400 */
[----:B------:R-:W-:Y:S04]  /*1cc40*/  STS.U16 [R12+0x10f00], R193 ;  /* 0x010f00c10c007388 */ /* 0x000fe80000000400 */
[----:B------:R-:W5:Y:S04]  /*1cc50*/  LDL.LU R4, [R1+0x1598] ;  /* 0x0015980001047983 */ /* 0x000f680000300800 */
[----:B------:R0:W-:Y:S04]  /*1cc60*/  STS.U16 [R12+0x11f00], R7 ;  /* 0x011f00070c007388 */ /* 0x0001e80000000400 */
[----:B------:R-:W-:Y:S04]  /*1cc70*/  STS.U16 [R12+0x1300], R223 ;  /* 0x001300df0c007388 */ /* 0x000fe80000000400 */
[----:B------:R-:W-:Y:S04]  /*1cc80*/  STS.U16 [R12+0x11300], R225 ;  /* 0x011300e10c007388 */ /* 0x000fe80000000400 */
[----:B0-----:R-:W5:Y:S04]  /*1cc90*/  LDL.LU R7, [R1+0x1594] ;  /* 0x0015940001077983 */ /* 0x001f680000300800 */
[----:B----4-:R-:W-:Y:S04]  /*1cca0*/  STS.U16 [R12+0x1700], R145 ;  /* 0x001700910c007388 */ /* 0x010fe80000000400 */
[----:B------:R0:W-:Y:S04]  /*1ccb0*/  STS.U16 [R12+0x2300], R3 ;  /* 0x002300030c007388 */ /* 0x0001e80000000400 */
        /* <DEDUP_REMOVED lines=18> */
[----:B------:R-:W2:Y:S04]  /*1cde0*/  LDL.LU R223, [R1+0x18] ;  /* 0x0000180001df7983 */ /* 0x000ea80000300800 */
[----:B------:R-:W3:Y:S04]  /*1cdf0*/  LDL.LU R225, [R1+0x14] ;  /* 0x0000140001e17983 */ /* 0x000ee80000300800 */
[----:B------:R-:W5:Y:S04]  /*1ce00*/  LDL.LU R170, [R1+0x538] ;  /* 0x0005380001aa7983 */ /* 0x000f680000300800 */
[----:B------:R-:W4:Y:S04]  /*1ce10*/  LDL.LU R168, [R1+0x520] ;  /* 0x0005200001a87983 */ /* 0x000f280000300800 */
[----:B------:R-:W4:Y:S04]  /*1ce20*/  LDL.LU R166, [R1+0x510] ;  /* 0x0005100001a67983 */ /* 0x000f280000300800 */
[----:B------:R-:W4:Y:S04]  /*1ce30*/  LDL.LU R164, [R1+0x500] ;  /* 0x0005000001a47983 */ /* 0x000f280000300800 */
[----:B------:R-:W4:Y:S04]  /*1ce40*/  LDL.LU R162, [R1+0x4f0] ;  /* 0x0004f00001a27983 */ /* 0x000f280000300800 */
[----:B------:R-:W5:Y:S04]  /*1ce50*/  LDL.LU R161, [R1+0x530] ;  /* 0x0005300001a17983 */ /* 0x000f680000300800 */
        /* <DEDUP_REMOVED lines=53> */
[----:B0-----:R-:W4:Y:S01]  /*1d1b0*/  LDL.LU R143, [R1+0x158c] ;  /* 0x00158c00018f7983 */ /* 0x001f220000300800 */
        /* <DEDUP_REMOVED lines=20> */
[----:B--2---:R0:W-:Y:S04]  /*1d300*/  STS.U16 [R12+0x4700], R223 ;  /* 0x004700df0c007388 */ /* 0x0041e80000000400 */
[----:B---3--:R1:W-:Y:S04]  /*1d310*/  STS.U16 [R12+0x14700], R225 ;  /* 0x014700e10c007388 */ /* 0x0083e80000000400 */
[----:B0-----:R-:W2:Y:S04]  /*1d320*/  LDL.LU R223, [R1+0x770] ;  /* 0x0007700001df7983 */ /* 0x001ea80000300800 */
[----:B-1----:R-:W3:Y:S01]  /*1d330*/  LDL.LU R225, [R1+0x76c] ;  /* 0x00076c0001e17983 */ /* 0x002ee20000300800 */
[----:B-----5:R-:W-:-:S02]  /*1d340*/  @!P3 IMAD.MOV.U32 R10, RZ, RZ, R161 ;  /* 0x000000ffff0ab224 */ /* 0x020fc400078e00a1 */
[----:B----4-:R-:W-:-:S05]  /*1d350*/  @!P3 IMAD.MOV.U32 R11, RZ, RZ, R157 ;  /* 0x000000ffff0bb224 */ /* 0x010fca00078e009d */
[----:B------:R0:W4:Y:S02]  /*1d360*/  @!P3 LDG.E.U16 R9, desc[UR60][R10.64] ;  /* 0x0000003c0a09b981 */ /* 0x000124000c1e1500 */
[----:B0-----:R-:W-:Y:S02]  /*1d370*/  @!P3 IMAD.MOV.U32 R10, RZ, RZ, R158 ;  /* 0x000000ffff0ab224 */ /* 0x001fe400078e009e */
[----:B------:R-:W-:-:S05]  /*1d380*/  @!P3 IMAD.MOV.U32 R11, RZ, RZ, R149 ;  /* 0x000000ffff0bb224 */ /* 0x000fca00078e0095 */
[----:B------:R0:W5:Y:S02]  /*1d390*/  @!P3 LDG.E.U16 R17, desc[UR60][R10.64] ;  /* 0x0000003c0a11b981 */ /* 0x000164000c1e1500 */
        /* <DEDUP_REMOVED lines=42> */
[----:B0-----:R-:W-:Y:S01]  /*1d640*/  @!P2 IMAD.MOV.U32 R10, RZ, RZ, R168 ;  /* 0x000000ffff0aa224 */ /* 0x001fe200078e00a8 */
[----:B------:R-:W-:-:S05]  /*1d650*/  @!P2 MOV R11, R153 ;  /* 0x00000099000ba202 */ /* 0x000fca0000000f00 */
[----:B------:R0:W5:Y:S02]  /*1d660*/  @!P2 LDG.E.U16 R68, desc[UR60][R10.64] ;  /* 0x0000003c0a44a981 */ /* 0x000164000c1e1500 */
[----:B0-----:R-:W-:Y:S02]  /*1d670*/  @!P2 IMAD.MOV.U32 R10, RZ, RZ, R139 ;  /* 0x000000ffff0aa224 */ /* 0x001fe400078e008b */
[----:B------:R-:W-:-:S05]  /*1d680*/  @!P2 IMAD.MOV.U32 R11, RZ, RZ, R114 ;  /* 0x000000ffff0ba224 */ /* 0x000fca00078e0072 */
[----:B------:R0:W5:Y:S02]  /*1d690*/  @!P2 LDG.E.U16 R69, desc[UR60][R10.64] ;  /* 0x0000003c0a45a981 */ /* 0x000164000c1e1500 */
[----:B0-----:R-:W-:Y:S02]  /*1d6a0*/  @!P2 IMAD.MOV.U32 R10, RZ, RZ, R166 ;  /* 0x000000ffff0aa224 */ /* 0x001fe400078e00a6 */
[----:B------:R-:W-:-:S05]  /*1d6b0*/  @!P2 IMAD.MOV.U32 R11, RZ, RZ, R146 ;  /* 0x000000ffff0ba224 */ /* 0x000fca00078e0092 */
[----:B------:R0:W5:Y:S01]  /*1d6c0*/  @!P2 LDG.E.U16 R70, desc[UR60][R10.64] ;  /* 0x0000003c0a46a981 */ /* 0x000162000c1e1500 */
[----:B------:R-:W-:Y:S01]  /*1d6d0*/  PRMT R72, RZ, 0x7610, R72 ;  /* 0x00007610ff487816 */ /* 0x000fe20000000048 */
        /* <DEDUP_REMOVED lines=27> */
[----:B------:R-:W1:Y:S01]  /*1d890*/  S2R R217, SR_TID.X ;  /* 0x0000000000d97919 */ /* 0x000e620000002100 */
        /* <DEDUP_REMOVED lines=12> */
[----:B------:R-:W-:-:S03]  /*1d960*/  PRMT R86, RZ, 0x7610, R86 ;  /* 0x00007610ff567816 */ /* 0x000fc60000000056 */
[----:B------:R2:W-:Y:S01]  /*1d970*/  STS.U16 [R12+0x14b00], R142 ;  /* 0x014b008e0c007388 */ /* 0x0005e20000000400 */
[----:B0-----:R-:W-:Y:S02]  /*1d980*/  @!P2 IMAD.MOV.U32 R10, RZ, RZ, R113 ;  /* 0x000000ffff0aa224 */ /* 0x001fe400078e0071 */
[----:B------:R-:W-:Y:S01]  /*1d990*/  @!P2 IMAD.MOV.U32 R11, RZ, RZ, R90 ;  /* 0x000000ffff0ba224 */ /* 0x000fe200078e005a */
[----:B--2---:R-:W2:Y:S04]  /*1d9a0*/  LDL.LU R142, [R1+0x1588] ;  /* 0x00158800018e7983 */ /* 0x004ea80000300800 */
[----:B------:R-:W4:Y:S04]  /*1d9b0*/  LDL.LU R211, [R1+0x5b0] ;  /* 0x0005b00001d37983 */ /* 0x000f280000300800 */
[----:B------:R-:W5:Y:S04]  /*1d9c0*/  LDL.LU R213, [R1+0x5a8] ;  /* 0x0005a80001d57983 */ /* 0x000f680000300800 */
[----:B------:R-:W5:Y:S04]  /*1d9d0*/  LDL.LU R243, [R1+0x570] ;  /* 0x0005700001f37983 */ /* 0x000f680000300800 */
[----:B------:R0:W5:Y:S01]  /*1d9e0*/  @!P2 LDG.E.U16 R85, desc[UR60][R10.64] ;  /* 0x0000003c0a55a981 */ /* 0x000162000c1e1500 */
[----:B------:R-:W-:-:S03]  /*1d9f0*/  PRMT R87, RZ, 0x7610, R87 ;  /* 0x00007610ff577816 */ /* 0x000fc60000000057 */
[----:B------:R-:W5:Y:S04]  /*1da00*/  LDL.LU R245, [R1+0x568] ;  /* 0x0005680001f57983 */ /* 0x000f680000300800 */
[----:B------:R-:W5:Y:S04]  /*1da10*/  LDL.LU R232, [R1+0x52c] ;  /* 0x00052c0001e87983 */ /* 0x000f680000300800 */
[----:B------:R-:W5:Y:S04]  /*1da20*/  LDL.LU R230, [R1+0x528] ;  /* 0x0005280001e67983 */ /* 0x000f680000300800 */
[----:B------:R-:W5:Y:S04]  /*1da30*/  LDL.LU R204, [R1+0x4ec] ;  /* 0x0004ec0001cc7983 */ /* 0x000f680000300800 */
[----:B------:R-:W5:Y:S04]  /*1da40*/  LDL.LU R202, [R1+0x4e8] ;  /* 0x0004e80001ca7983 */ /* 0x000f680000300800 */
[----:B------:R-:W5:Y:S01]  /*1da50*/  LDL.LU R183, [R1+0x4ac] ;  /* 0x0004ac0001b77983 */ /* 0x000f620000300800 */
[----:B0-----:R-:W-:-:S03]  /*1da60*/  @!P3 IMAD.MOV.U32 R10, RZ, RZ, R2 ;  /* 0x000000ffff0ab224 */ /* 0x001fc600078e0002 */
[----:B------:R-:W5:Y:S01]  /*1da70*/  LDL.LU R185, [R1+0x4a8] ;  /* 0x0004a80001b97983 */ /* 0x000f620000300800 */
[----:B------:R-:W-:-:S03]  /*1da80*/  @!P3 IMAD.MOV.U32 R11, RZ, RZ, R4 ;  /* 0x000000ffff0bb224 */ /* 0x000fc600078e0004 */
[----:B------:R-:W5:Y:S04]  /*1da90*/  LDL.LU R215, [R1+0x46c] ;  /* 0x00046c0001d77983 */ /* 0x000f680000300800 */
[----:B------:R0:W5:Y:S04]  /*1daa0*/  @!P3 LDG.E.U16 R86, desc[UR60][R10.64] ;  /* 0x0000003c0a56b981 */ /* 0x000168000c1e1500 */
[----:B------:R3:W-:Y:S04]  /*1dab0*/  STS.U16 [R12+0x12300], R246 ;  /* 0x012300f60c007388 */ /* 0x0007e80000000400 */
[----:B------:R3:W-:Y:S01]  /*1dac0*/  STS.U16 [R12+0x2700], R247 ;  /* 0x002700f70c007388 */ /* 0x0007e20000000400 */
[----:B0-----:R-:W-:-:S02]  /*1dad0*/  @!P2 IMAD.MOV.U32 R10, RZ, RZ, R7 ;  /* 0x000000ffff0aa224 */ /* 0x001fc400078e0007 */
[----:B------:R-:W-:Y:S01]  /*1dae0*/  @!P2 IMAD.MOV.U32 R11, RZ, RZ, R3 ;  /* 0x000000ffff0ba224 */ /* 0x000fe200078e0003 */
[----:B------:R0:W-:Y:S04]  /*1daf0*/  STS.U16 [R12+0x12700], R216 ;  /* 0x012700d80c007388 */ /* 0x0001e80000000400 */
[----:B------:R1:W5:Y:S04]  /*1db00*/  @!P2 LDG.E.U16 R87, desc[UR60][R10.64] ;  /* 0x0000003c0a57a981 */ /* 0x000368000c1e1500 */
[----:B------:R0:W-:Y:S04]  /*1db10*/  STS.U16 [R12+0x2b00], R214 ;  /* 0x002b00d60c007388 */ /* 0x0001e80000000400 */
[----:B------:R0:W-:Y:S04]  /*1db20*/  STS.U16 [R12+0x12b00], R200 ;  /* 0x012b00c80c007388 */ /* 0x0001e80000000400 */
[----:B------:R0:W-:Y:S01]  /*1db30*/  STS.U16 [R12+0x2f00], R198 ;  /* 0x002f00c60c007388 */ /* 0x0001e20000000400 */
[C---:B-1----:R-:W-:Y:S01]  /*1db40*/  IMAD.SHL.U32 R10, R217.reuse, 0x2, RZ ;  /* 0x00000002d90a7824 */ /* 0x042fe200078e00ff */
[----:B------:R-:W-:-:S02]  /*1db50*/  LOP3.LUT R11, R217, 0x40, RZ, 0xc0, !PT ;  /* 0x00000040d90b7812 */ /* 0x000fc400078ec0ff */
[----:B------:R-:W5:Y:S04]  /*1db60*/  LDL.LU R217, [R1+0x464] ;  /* 0x0004640001d97983 */ /* 0x000f680000300800 */
[----:B---3--:R-:W3:Y:S04]  /*1db70*/  LDL.LU R246, [R1+0x338] ;  /* 0x0003380001f67983 */ /* 0x008ee80000300800 */
[----:B------:R-:W3:Y:S04]  /*1db80*/  LDL.LU R247, [R1+0x334] ;  /* 0x0003340001f77983 */ /* 0x000ee80000300800 */
[----:B0-----:R-:W3:Y:S04]  /*1db90*/  LDL.LU R216, [R1+0x314] ;  /* 0x0003140001d87983 */ /* 0x001ee80000300800 */
[----:B------:R-:W3:Y:S04]  /*1dba0*/  LDL.LU R214, [R1+0x310] ;  /* 0x0003100001d67983 */ /* 0x000ee80000300800 */
[----:B------:R-:W3:Y:S04]  /*1dbb0*/  LDL.LU R200, [R1+0x2ec] ;  /* 0x0002ec0001c87983 */ /* 0x000ee80000300800 */
[----:B------:R0:W-:Y:S04]  /*1dbc0*/  STS.U16 [R12+0x12f00], R187 ;  /* 0x012f00bb0c007388 */ /* 0x0001e80000000400 */
[----:B------:R-:W3:Y:S04]  /*1dbd0*/  LDL.LU R198, [R1+0x2e8] ;  /* 0x0002e80001c67983 */ /* 0x000ee80000300800 */
[----:B------:R1:W-:Y:S01]  /*1dbe0*/  STS.U16 [R12+0x3300], R189 ;  /* 0x003300bd0c007388 */ /* 0x0003e20000000400 */
[----:B------:R-:W-:-:S03]  /*1dbf0*/  LOP3.LUT R251, R251, 0x70, RZ, 0x3c, !PT ;  /* 0x00000070fbfb7812 */ /* 0x000fc600078e3cff */
[----:B------:R1:W-:Y:S04]  /*1dc00*/  STS.U16 [R12+0x13300], R219 ;  /* 0x013300db0c007388 */ /* 0x0003e80000000400 */
[----:B------:R1:W-:Y:S04]  /*1dc10*/  STS.U16 [R12+0x3700], R221 ;  /* 0x003700dd0c007388 */ /* 0x0003e80000000400 */
[----:B------:R1:W-:Y:S04]  /*1dc20*/  STS.U16 [R12+0x13700], R249 ;  /* 0x013700f90c007388 */ /* 0x0003e80000000400 */
[----:B0-----:R-:W3:Y:S04]  /*1dc30*/  LDL.LU R187, [R1+0x2c4] ;  /* 0x0002c40001bb7983 */ /* 0x001ee80000300800 */
[----:B-1----:R-:W3:Y:S04]  /*1dc40*/  LDL.LU R189, [R1+0x2c0] ;  /* 0x0002c00001bd7983 */ /* 0x002ee80000300800 */
[----:B------:R0:W-:Y:S04]  /*1dc50*/  STS.U16 [R12+0x3b00], R196 ;  /* 0x003b00c40c007388 */ /* 0x0001e80000000400 */
[----:B------:R-:W3:Y:S04]  /*1dc60*/  LDL.LU R219, [R1+0x29c] ;  /* 0x00029c0001db7983 */ /* 0x000ee80000300800 */
[----:B------:R-:W3:Y:S04]  /*1dc70*/  LDL.LU R221, [R1+0x238] ;  /* 0x0002380001dd7983 */ /* 0x000ee80000300800 */
[----:B------:R-:W3:Y:S04]  /*1dc80*/  LDL.LU R249, [R1+0x20c] ;  /* 0x00020c0001f97983 */ /* 0x000ee80000300800 */
[----:B------:R1:W-:Y:S01]  /*1dc90*/  STS.U16 [R12+0x13b00], R194 ;  /* 0x013b00c20c007388 */ /* 0x0003e20000000400 */
[----:B------:R-:W-:-:S03]  /*1dca0*/  IMAD.IADD R251, R0, 0x1, R251 ;  /* 0x0000000100fb7824 */ /* 0x000fc600078e02fb */
[----:B------:R1:W-:Y:S04]  /*1dcb0*/  STS.U16 [R12+0x3f00], R192 ;  /* 0x003f00c00c007388 */ /* 0x0003e80000000400 */
[----:B------:R1:W-:Y:S04]  /*1dcc0*/  STS.U16 [R12+0x13f00], R190 ;  /* 0x013f00be0c007388 */ /* 0x0003e80000000400 */
[----:B0-----:R-:W3:Y:S04]  /*1dcd0*/  LDL.LU R196, [R1+0x208] ;  /* 0x0002080001c47983 */ /* 0x001ee80000300800 */
[----:B------:R0:W-:Y:S04]  /*1dce0*/  STS.U16 [R12+0x4300], R191 ;  /* 0x004300bf0c007388 */ /* 0x0001e80000000400 */
[----:B------:R0:W-:Y:S04]  /*1dcf0*/  STS.U16 [R12+0x14300], R193 ;  /* 0x014300c10c007388 */ /* 0x0001e80000000400 */
[----:B------:R-:W-:Y:S04]  /*1dd00*/  STS.U16 [R12+0x4f00], R233 ;  /* 0x004f00e90c007388 */ /* 0x000fe80000000400 */
[----:B-1----:R-:W3:Y:S04]  /*1dd10*/  LDL.LU R194, [R1+0x1dc] ;  /* 0x0001dc0001c27983 */ /* 0x002ee80000300800 */
[----:B------:R-:W-:Y:S04]  /*1dd20*/  STS.U16 [R12+0x14f00], R231 ;  /* 0x014f00e70c007388 */ /* 0x000fe80000000400 */
[----:B------:R-:W3:Y:S04]  /*1dd30*/  LDL.LU R192, [R1+0x1d8] ;  /* 0x0001d80001c07983 */ /* 0x000ee80000300800 */
[----:B------:R-:W3:Y:S04]  /*1dd40*/  LDL.LU R190, [R1+0x1ac] ;  /* 0x0001ac0001be7983 */ /* 0x000ee80000300800 */
        /* <DEDUP_REMOVED lines=24> */
[----:B0-----:R-:W3:Y:S04]  /*1ded0*/  LDL.LU R191, [R1+0x1a8] ;  /* 0x0001a80001bf7983 */ /* 0x001ee80000300800 */
[----:B------:R0:W-:Y:S04]  /*1dee0*/  STS.U16 [R251+0x380], R223 ;  /* 0x000380dffb007388 */ /* 0x0001e80000000400 */
[----:B------:R-:W3:Y:S04]  /*1def0*/  LDL.LU R193, [R1+0xfc] ;  /* 0x0000fc0001c17983 */ /* 0x000ee80000300800 */
[----:B------:R1:W-:Y:S04]  /*1df00*/  STS.U16 [R251+0x10380], R225 ;  /* 0x010380e1fb007388 */ /* 0x0003e80000000400 */
[----:B0-----:R-:W3:Y:S04]  /*1df10*/  LDL.LU R223, [R1+0xf8] ;  /* 0x0000f80001df7983 */ /* 0x001ee80000300800 */
[----:B-1----:R-:W3:Y:S01]  /*1df20*/  LDL.LU R225, [R1+0xcc] ;  /* 0x0000cc0001e17983 */ /* 0x002ee20000300800 */
[----:B------:R-:W-:-:S05]  /*1df30*/  LOP3.LUT R10, R10, 0x7e, RZ, 0xc0, !PT ;  /* 0x0000007e0a0a7812 */ /* 0x000fca00078ec0ff */
[----:B------:R-:W-:-:S04]  /*1df40*/  IMAD R10, R11, 0x20, R10 ;  /* 0x000000200b0a7824 */ /* 0x000fc800078e020a */
[----:B------:R-:W-:Y:S01]  /*1df50*/  IMAD.IADD R11, R0, 0x1, R10 ;  /* 0x00000001000b7824 */ /* 0x000fe200078e020a */
[----:B------:R-:W-:Y:S01]  /*1df60*/  LOP3.LUT R12, R10, 0x10, RZ, 0x3c, !PT ;  /* 0x000000100a0c7812 */ /* 0x000fe200078e3cff */
        /* <DEDUP_REMOVED lines=29> */
[----:B------:R-:W-:Y:S01]  /*1e140*/  STS.U16 [R251+0x17f80], R252 ;  /* 0x017f80fcfb007388 */ /* 0x000fe20000000400 */
[----:B------:R-:W-:-:S04]  /*1e150*/  SHF.R.U32.HI R13, RZ, 0x4, R0 ;  /* 0x00000004ff0d7819 */ /* 0x000fc80000011600 */
[----:B------:R-:W-:-:S04]  /*1e160*/  SGXT.U32 R13, R13, 0xe ;  /* 0x0000000e0d0d781a */ /* 0x000fc80000000000 */
[----:B------:R-:W-:Y:S01]  /*1e170*/  R2UR UR56, R13 ;  /* 0x000000000d3872ca */ /* 0x000fe200000e0000 */
[----:B------:R-:W-:Y:S01]  /*1e180*/  UMOV UR57, 0x40000040 ;  /* 0x4000004000397882 */ /* 0x000fe20000000000 */
[----:B--2---:R0:W-:Y:S04]  /*1e190*/  STS.U16 [R251+0x14380], R142 ;  /* 0x0143808efb007388 */ /* 0x0041e80000000400 */
[----:B----4-:R-:W-:Y:S04]  /*1e1a0*/  STS.U16 [R251+0x780], R211 ;  /* 0x000780d3fb007388 */ /* 0x010fe80000000400 */
[----:B-----5:R-:W-:Y:S04]  /*1e1b0*/  STS.U16 [R251+0x10780], R213 ;  /* 0x010780d5fb007388 */ /* 0x020fe80000000400 */
[----:B------:R-:W-:Y:S04]  /*1e1c0*/  STS.U16 [R251+0xb80], R243 ;  /* 0x000b80f3fb007388 */ /* 0x000fe80000000400 */
[----:B------:R-:W-:Y:S04]  /*1e1d0*/  STS.U16 [R251+0x10b80], R245 ;  /* 0x010b80f5fb007388 */ /* 0x000fe80000000400 */
[----:B------:R-:W-:Y:S04]  /*1e1e0*/  STS.U16 [R251+0xf80], R232 ;  /* 0x000f80e8fb007388 */ /* 0x000fe80000000400 */
[----:B------:R-:W-:Y:S04]  /*1e1f0*/  STS.U16 [R251+0x10f80], R230 ;  /* 0x010f80e6fb007388 */ /* 0x000fe80000000400 */
[----:B------:R-:W-:Y:S04]  /*1e200*/  STS.U16 [R251+0x1380], R204 ;  /* 0x001380ccfb007388 */ /* 0x000fe80000000400 */
[----:B------:R-:W-:Y:S04]  /*1e210*/  STS.U16 [R251+0x11380], R202 ;  /* 0x011380cafb007388 */ /* 0x000fe80000000400 */
[----:B------:R-:W-:Y:S01]  /*1e220*/  STS.U16 [R251+0x1780], R183 ;  /* 0x001780b7fb007388 */ /* 0x000fe20000000400 */
[----:B------:R-:W-:-:S02]  /*1e230*/  UIADD3.64 UR48, UR4, 0x80, URZ ;  /* 0x0000008004307897 */ /* 0x000fc4000fffe03f */
[----:B------:R-:W-:Y:S02]  /*1e240*/  UIADD3.64 UR50, UR6, 0x2, URZ ;  /* 0x0000000206327897 */ /* 0x000fe4000fffe03f */
[----:B------:R-:W-:Y:S01]  /*1e250*/  UIADD3.64 UR52, UR4, 0x100, URZ ;  /* 0x0000010004347897 */ /* 0x000fe2000fffe03f */
[----:B------:R-:W-:Y:S04]  /*1e260*/  STS.U16 [R251+0x11780], R185 ;  /* 0x011780b9fb007388 */ /* 0x000fe80000000400 */
[----:B------:R-:W-:Y:S01]  /*1e270*/  STS.U16 [R251+0x1b80], R215 ;  /* 0x001b80d7fb007388 */ /* 0x000fe20000000400 */
[----:B------:R-:W-:-:S03]  /*1e280*/  UIADD3.64 UR54, UR6, 0x4, URZ ;  /* 0x0000000406367897 */ /* 0x000fc6000fffe03f */
[----:B0-----:R-:W2:Y:S04]  /*1e290*/  LDL.LU R142, [R1+0x1584] ;  /* 0x00158400018e7983 */ /* 0x001ea80000300800 */
[----:B------:R-:W4:Y:S04]  /*1e2a0*/  LDL.LU R143, [R1+0x1580] ;  /* 0x00158000018f7983 */ /* 0x000f280000300800 */
[----:B------:R-:W5:Y:S04]  /*1e2b0*/  LDL.LU R140, [R1+0x157c] ;  /* 0x00157c00018c7983 */ /* 0x000f680000300800 */
[----:B------:R-:W4:Y:S04]  /*1e2c0*/  LDL.LU R141, [R1+0x1578] ;  /* 0x00157800018d7983 */ /* 0x000f280000300800 */
[----:B------:R-:W4:Y:S04]  /*1e2d0*/  LDL.LU R8, [R1+0x1574] ;  /* 0x0015740001087983 */ /* 0x000f280000300800 */
[----:B------:R-:W-:Y:S04]  /*1e2e0*/  STS.U16 [R251+0x11b80], R217 ;  /* 0x011b80d9fb007388 */ /* 0x000fe80000000400 */
[----:B---3--:R-:W-:Y:S04]  /*1e2f0*/  STS.U16 [R251+0x1f80], R246 ;  /* 0x001f80f6fb007388 */ /* 0x008fe80000000400 */
        /* <DEDUP_REMOVED lines=14> */
[----:B0-----:R-:W2:Y:S04]  /*1e3e0*/  LDL.LU R196, [R1+0x1564] ;  /* 0x0015640001c47983 */ /* 0x001ea80000300800 */
[----:B-1----:R-:W5:Y:S04]  /*1e3f0*/  LDL.LU R194, [R1+0x1560] ;  /* 0x0015600001c27983 */ /* 0x002f680000300800 */
[----:B---3--:R-:W3:Y:S04]  /*1e400*/  LDL.LU R192, [R1+0x155c] ;  /* 0x00155c0001c07983 */ /* 0x008ee80000300800 */
[----:B------:R-:W4:Y:S04]  /*1e410*/  LDL.LU R190, [R1+0x1558] ;  /* 0x0015580001be7983 */ /* 0x000f280000300800 */
[----:B------:R0:W-:Y:S04]  /*1e420*/  STS.U16 [R251+0x13b80], R191 ;  /* 0x013b80bffb007388 */ /* 0x0001e80000000400 */
[----:B------:R1:W-:Y:S04]  /*1e430*/  STS.U16 [R251+0x3f80], R193 ;  /* 0x003f80c1fb007388 */ /* 0x0003e80000000400 */
[----:B0-----:R-:W4:Y:S04]  /*1e440*/  LDL.LU R191, [R1+0x1554] ;  /* 0x0015540001bf7983 */ /* 0x001f280000300800 */
[----:B------:R0:W-:Y:S04]  /*1e450*/  STS.U16 [R251+0x13f80], R223 ;  /* 0x013f80dffb007388 */ /* 0x0001e80000000400 */
[----:B------:R0:W-:Y:S04]  /*1e460*/  STS.U16 [R251+0x4380], R225 ;  /* 0x004380e1fb007388 */ /* 0x0001e80000000400 */
[----:B------:R0:W-:Y:S04]  /*1e470*/  STS.U16 [R11+0x21000], R9 ;  /* 0x021000090b007388 */ /* 0x0001e80000000400 */
[----:B------:R-:W-:Y:S04]  /*1e480*/  STS.U16 [R11+0x21400], R56 ;  /* 0x021400380b007388 */ /* 0x000fe80000000400 */
[----:B------:R-:W-:Y:S04]  /*1e490*/  STS.U16 [R11+0x20000], R67 ;  /* 0x020000430b007388 */ /* 0x000fe80000000400 */
[----:B------:R0:W-:Y:S04]  /*1e4a0*/  STS.U16 [R11+0x20400], R69 ;  /* 0x020400450b007388 */ /* 0x0001e80000000400 */
[----:B-1----:R-:W4:Y:S04]  /*1e4b0*/  LDL.LU R193, [R1+0x1550] ;  /* 0x0015500001c17983 */ /* 0x002f280000300800 */
[----:B0-----:R-:W4:Y:S04]  /*1e4c0*/  LDL.LU R223, [R1+0x154c] ;  /* 0x00154c0001df7983 */ /* 0x001f280000300800 */
[----:B------:R-:W4:Y:S01]  /*1e4d0*/  LDL.LU R225, [R1+0x1548] ;  /* 0x0015480001e17983 */ /* 0x000f220000300800 */
[----:B------:R-:W-:Y:S01]  /*1e4e0*/  IMAD.IADD R9, R0, 0x1, R12 ;  /* 0x0000000100097824 */ /* 0x000fe200078e020c */
[----:B------:R-:W-:-:S05]  /*1e4f0*/  LOP3.LUT R12, R10, 0x20, RZ, 0x3c, !PT ;  /* 0x000000200a0c7812 */ /* 0x000fca00078e3cff */
[----:B------:R-:W-:Y:S01]  /*1e500*/  IMAD.IADD R11, R0, 0x1, R12 ;  /* 0x00000001000b7824 */ /* 0x000fe200078e020c */
[----:B------:R-:W-:Y:S01]  /*1e510*/  LOP3.LUT R12, R10, 0x30, RZ, 0x3c, !PT ;  /* 0x000000300a0c7812 */ /* 0x000fe200078e3cff */
[----:B------:R-:W-:Y:S04]  /*1e520*/  STS.U16 [R9+0x20080], R68 ;  /* 0x0200804409007388 */ /* 0x000fe80000000400 */
[----:B------:R-:W-:Y:S04]  /*1e530*/  STS.U16 [R9+0x21080], R17 ;  /* 0x0210801109007388 */ /* 0x000fe80000000400 */
[----:B------:R-:W-:Y:S04]  /*1e540*/  STS.U16 [R9+0x21480], R57 ;  /* 0x0214803909007388 */ /* 0x000fe80000000400 */
[----:B------:R0:W-:Y:S04]  /*1e550*/  STS.U16 [R9+0x20480], R71 ;  /* 0x0204804709007388 */ /* 0x0001e80000000400 */
[----:B------:R-:W-:Y:S04]  /*1e560*/  STS.U16 [R11+0x20100], R70 ;  /* 0x020100460b007388 */ /* 0x000fe80000000400 */
[----:B------:R-:W-:Y:S04]  /*1e570*/  STS.U16 [R11+0x21100], R18 ;  /* 0x021100120b007388 */ /* 0x000fe80000000400 */
[----:B------:R-:W-:Y:S04]  /*1e580*/  STS.U16 [R11+0x21500], R58 ;  /* 0x0215003a0b007388 */ /* 0x000fe80000000400 */
[----:B------:R1:W-:Y:S01]  /*1e590*/  STS.U16 [R11+0x20500], R73 ;  /* 0x020500490b007388 */ /* 0x0003e20000000400 */
[----:B0-----:R-:W-:Y:S01]  /*1e5a0*/  IMAD.IADD R9, R0, 0x1, R12 ;  /* 0x0000000100097824 */ /* 0x001fe200078e020c */
[----:B------:R-:W-:-:S05]  /*1e5b0*/  LOP3.LUT R12, R10, 0x40, RZ, 0x3c, !PT ;  /* 0x000000400a0c7812 */ /* 0x000fca00078e3cff */
[----:B-1----:R-:W-:Y:S01]  /*1e5c0*/  IMAD.IADD R11, R0, 0x1, R12 ;  /* 0x00000001000b7824 */ /* 0x002fe200078e020c */
[----:B------:R-:W-:Y:S01]  /*1e5d0*/  LOP3.LUT R12, R10, 0x50, RZ, 0x3c, !PT ;  /* 0x000000500a0c7812 */ /* 0x000fe200078e3cff */
[----:B------:R-:W-:Y:S04]  /*1e5e0*/  STS.U16 [R9+0x20180], R72 ;  /* 0x0201804809007388 */ /* 0x000fe80000000400 */
[----:B------:R-:W-:Y:S04]  /*1e5f0*/  STS.U16 [R9+0x21180], R19 ;  /* 0x0211801309007388 */ /* 0x000fe80000000400 */
[----:B------:R-:W-:Y:S04]  /*1e600*/  STS.U16 [R9+0x21580], R59 ;  /* 0x0215803b09007388 */ /* 0x000fe80000000400 */
[----:B------:R0:W-:Y:S04]  /*1e610*/  STS.U16 [R9+0x20580], R75 ;  /* 0x0205804b09007388 */ /* 0x0001e80000000400 */
[----:B------:R-:W-:Y:S01]  /*1e620*/  STS.U16 [R11+0x20200], R74 ;  /* 0x0202004a0b007388 */ /* 0x000fe20000000400 */
[----:B0-----:R-:W-:Y:S01]  /*1e630*/  IMAD.IADD R9, R0, 0x1, R12 ;  /* 0x0000000100097824 */ /* 0x001fe200078e020c */
[----:B------:R-:W-:-:S02]  /*1e640*/  LOP3.LUT R12, R10, 0x60, RZ, 0x3c, !PT ;  /* 0x000000600a0c7812 */ /* 0x000fc400078e3cff */
[----:B------:R-:W-:Y:S01]  /*1e650*/  LOP3.LUT R10, R10, 0x70, RZ, 0x3c, !PT ;  /* 0x000000700a0a7812 */ /* 0x000fe200078e3cff */
[----:B------:R-:W-:Y:S02]  /*1e660*/  STS.U16 [R11+0x21200], R20 ;  /* 0x021200140b007388 */ /* 0x000fe40000000400 */
[C---:B------:R-:W-:Y:S02]  /*1e670*/  IMAD.IADD R12, R0.reuse, 0x1, R12 ;  /* 0x00000001000c7824 */ /* 0x040fe400078e020c */
[----:B------:R-:W-:Y:S01]  /*1e680*/  IMAD.IADD R10, R0, 0x1, R10 ;  /* 0x00000001000a7824 */ /* 0x000fe200078e020a */
        /* <DEDUP_REMOVED lines=14> */
[----:B------:R0:W-:Y:S06]  /*1e770*/  MEMBAR.ALL.CTA ;  /* 0x0000000000007992 */ /* 0x0001ec0000008000 */
[----:B0-----:R-:W0:Y:S02]  /*1e780*/  FENCE.VIEW.ASYNC.S ;  /* 0x00000000000073c6 */ /* 0x001e240000000000 */
[----:B0-----:R-:W-:Y:S06]  /*1e790*/  BAR.SYNC.DEFER_BLOCKING 0x0 ;  /* 0x0000000000007b1d */ /* 0x001fec0000010000 */
[----:B------:R-:W-:-:S06]  /*1e7a0*/  WARPGROUP.ARRIVE ;  /* 0x00000000000079c5 */ /* 0x000fcc0000000000 */
[----:B------:R-:W-:Y:S04]  /*1e7b0*/  HGMMA.64x16x16.F32 R48, gdesc[UR56].tnspA, R48 ;  /* 0x20200000383079f0 */ /* 0x000fe80008700830 */
        /* <DEDUP_REMOVED lines=11> */
[----:B------:R-:W-:Y:S01]  /*1e870*/  HGMMA.64x16x16.F32 R48, gdesc[UR40].tnspA, R48 ;  /* 0x20200000283079f0 */ /* 0x000fe20008700830 */
[----:B--2---:R-:W-:-:S02]  /*1e880*/  R2UR UR51, R196 ;  /* 0x00000000c43372ca */ /* 0x004fc400000e0000 */
[----:B-----5:R-:W-:Y:S02]  /*1e890*/  R2UR UR50, R194 ;  /* 0x00000000c23272ca */ /* 0x020fe400000e0000 */
[----:B---3--:R-:W-:Y:S02]  /*1e8a0*/  R2UR UR49, R192 ;  /* 0x00000000c03172ca */ /* 0x008fe400000e0000 */
[----:B----4-:R-:W-:Y:S01]  /*1e8b0*/  R2UR UR48, R190 ;  /* 0x00000000be3072ca */ /* 0x010fe200000e0000 */
[----:B------:R-:W-:Y:S01]  /*1e8c0*/  HGMMA.64x16x16.F32 R48, gdesc[UR44].tnspA, R48 ;  /* 0x202000002c3079f0 */ /* 0x000fe20008700830 */
[----:B------:R-:W-:Y:S01]  /*1e8d0*/  UMOV UR56, UR54 ;  /* 0x0000003600387c82 */ /* 0x000fe20008000000 */
[----:B------:R-:W-:Y:S01]  /*1e8e0*/  UMOV UR57, UR55 ;  /* 0x0000003700397c82 */ /* 0x000fe20008000000 */
[----:B------:R-:W-:Y:S02]  /*1e8f0*/  R2UR UR55, R191 ;  /* 0x00000000bf3772ca */ /* 0x000fe400000e0000 */
[----:B------:R-:W-:-:S02]  /*1e900*/  R2UR UR54, R193 ;  /* 0x00000000c13672ca */ /* 0x000fc400000e0000 */
[----:B------:R-:W-:Y:S02]  /*1e910*/  R2UR UR53, R223 ;  /* 0x00000000df3572ca */ /* 0x000fe400000e0000 */
[----:B------:R-:W-:Y:S02]  /*1e920*/  R2UR UR52, R225 ;  /* 0x00000000e13472ca */ /* 0x000fe400000e0000 */
[----:B------:R-:W-:Y:S02]  /*1e930*/  MOV R11, UR9 ;  /* 0x00000009000b7c02 */ /* 0x000fe40008000f00 */
[----:B-1----:R-:W-:Y:S01]  /*1e940*/  MOV R12, UR8 ;  /* 0x00000008000c7c02 */ /* 0x002fe20008000f00 */
[----:B------:R-:W-:Y:S01]  /*1e950*/  HGMMA.64x16x16.F32 R48, gdesc[UR48].tnspA, R48 ;  /* 0x20200000303079f0 */ /* 0x000fe20008700830 */
[----:B------:R-:W-:Y:S01]  /*1e960*/  UIADD3.64 UR8, UR4, 0x780, URZ ;  /* 0x0000078004087897 */ /* 0x000fe2000fffe03f */
[----:B------:R-:W-:Y:S02]  /*1e970*/  MOV R9, UR11 ;  /* 0x0000000b00097c02 */ /* 0x000fe40008000f00 */
[----:B------:R-:W-:Y:S01]  /*1e980*/  MOV R10, UR10 ;  /* 0x0000000a000a7c02 */ /* 0x000fe20008000f00 */
[----:B------:R-:W-:Y:S01]  /*1e990*/  UMOV UR10, UR58 ;  /* 0x0000003a000a7c82 */ /* 0x000fe20008000000 */
[----:B------:R-:W-:Y:S01]  /*1e9a0*/  UMOV UR11, UR59 ;  /* 0x0000003b000b7c82 */ /* 0x000fe20008000000 */
[----:B------:R-:W-:-:S02]  /*1e9b0*/  MOV R15, UR33 ;  /* 0x00000021000f7c02 */ /* 0x000fc40008000f00 */
[----:B------:R-:W-:Y:S01]  /*1e9c0*/  MOV R16, UR32 ;  /* 0x0000002000107c02 */ /* 0x000fe20008000f00 */
[----:B------:R-:W-:Y:S01]  /*1e9d0*/  UIADD3.64 UR32, UR4, 0x800, URZ ;  /* 0x0000080004207897 */ /* 0x000fe2000fffe03f */
[----:B------:R-:W-:Y:S04]  /*1e9e0*/  HGMMA.64x16x16.F32 R48, gdesc[UR52].tnspA, R48 ;  /* 0x20200000343079f0 */ /* 0x000fe80008700830 */
[----:B------:R-:W-:Y:S01]  /*1e9f0*/  HGMMA.64x16x16.F32 R40, gdesc[UR8].tnspA, R40 ;  /* 0x20200000082879f0 */ /* 0x000fe20008700828 */
[----:B------:R-:W-:Y:S02]  /*1ea00*/  MOV R13, UR35 ;  /* 0x00000023000d7c02 */ /* 0x000fe40008000f00 */
[----:B------:R-:W-:Y:S01]  /*1ea10*/  MOV R14, UR34 ;  /* 0x00000022000e7c02 */ /* 0x000fe20008000f00 */
[----:B------:R-:W-:Y:S01]  /*1ea20*/  UMOV UR34, UR6 ;  /* 0x0000000600227c82 */ /* 0x000fe20008000000 */
[----:B------:R-:W-:Y:S01]  /*1ea30*/  UMOV UR35, UR7 ;  /* 0x0000000700237c82 */ /* 0x000fe20008000000 */
[----:B------:R-:W-:-:S02]  /*1ea40*/  UIADD3.64 UR8, UR4, 0x880, URZ ;  /* 0x0000088004087897 */ /* 0x000fc4000fffe03f */
[----:B------:R-:W-:Y:S01]  /*1ea50*/  UIADD3.64 UR10, UR6, 0x2, URZ ;  /* 0x00000002060a7897 */ /* 0x000fe2000fffe03f */
[----:B------:R-:W-:Y:S01]  /*1ea60*/  HGMMA.64x16x16.F32 R40, gdesc[UR32].tnspA, R40 ;  /* 0x20200000202879f0 */ /* 0x000fe20008700828 */
[----:B------:R-:W-:Y:S01]  /*1ea70*/  UIADD3.64 UR32, UR4, 0x900, URZ ;  /* 0x0000090004207897 */ /* 0x000fe2000fffe03f */
[----:B------:R-:W-:-:S06]  /*1ea80*/  UMOV UR34, UR56 ;  /* 0x0000003800227c82 */ /* 0x000fcc0008000000 */
[----:B------:R-:W-:Y:S01]  /*1ea90*/  HGMMA.64x16x16.F32 R40, gdesc[UR8].tnspA, R40 ;  /* 0x20200000082879f0 */ /* 0x000fe20008700828 */
[----:B------:R-:W-:Y:S01]  /*1eaa0*/  UMOV UR35, UR57 ;  /* 0x0000003900237c82 */ /* 0x000fe20008000000 */
[----:B------:R-:W-:Y:S02]  /*1eab0*/  R2UR UR11, R9 ;  /* 0x00000000090b72ca */ /* 0x000fe400000e0000 */
[----:B------:R-:W-:Y:S02]  /*1eac0*/  R2UR UR10, R10 ;  /* 0x000000000a0a72ca */ /* 0x000fe400000e0000 */
[----:B------:R-:W-:Y:S02]  /*1ead0*/  MOV R19, UR37 ;  /* 0x0000002500137c02 */ /* 0x000fe40008000f00 */
[----:B------:R-:W-:Y:S01]  /*1eae0*/  MOV R20, UR36 ;  /* 0x0000002400147c02 */ /* 0x000fe20008000f00 */
[----:B------:R-:W-:Y:S01]  /*1eaf0*/  UIADD3.64 UR36, UR4, 0x980, URZ ;  /* 0x0000098004247897 */ /* 0x000fe2000fffe03f */
[----:B------:R-:W-:Y:S01]  /*1eb00*/  HGMMA.64x16x16.F32 R40, gdesc[UR32].tnspA, R40 ;  /* 0x20200000202879f0 */ /* 0x000fe20008700828 */
[----:B------:R-:W-:-:S02]  /*1eb10*/  MOV R17, UR39 ;  /* 0x0000002700117c02 */ /* 0x000fc40008000f00 */
[----:B------:R-:W-:-:S04]  /*1eb20*/  MOV R18, UR38 ;  /* 0x0000002600127c02 */ /* 0x000fc80008000f00 */
[----:B------:R-:W-:Y:S01]  /*1eb30*/  UMOV UR38, UR10 ;  /* 0x0000000a00267c82 */ /* 0x000fe20008000000 */
[----:B------:R-:W-:Y:S01]  /*1eb40*/  UMOV UR39, UR11 ;  /* 0x0000000b00277c82 */ /* 0x000fe20008000000 */
[----:B------:R-:W-:Y:S01]  /*1eb50*/  UIADD3.64 UR32, UR4, 0xa00, URZ ;  /* 0x00000a0004207897 */ /* 0x000fe2000fffe03f */
[----:B------:R-:W-:Y:S01]  /*1eb60*/  HGMMA.64x16x16.F32 R40, gdesc[UR36].tnspA, R40 ;  /* 0x20200000242879f0 */ /* 0x000fe20008700828 */
[----:B------:R-:W-:Y:S01]  /*1eb70*/  UMOV UR34, UR14 ;  /* 0x0000000e00227c82 */ /* 0x000fe20008000000 */
[----:B------:R-:W-:Y:S01]  /*1eb80*/  UMOV UR35, UR15 ;  /* 0x0000000f00237c82 */ /* 0x000fe20008000000 */
[----:B------:R-:W-:-:S05]  /*1eb90*/  UIADD3.64 UR36, UR4, 0xa80, URZ ;  /* 0x00000a8004247897 */ /* 0x000fca000fffe03f */
[----:B------:R-:W-:Y:S01]  /*1eba0*/  HGMMA.64x16x16.F32 R40, gdesc[UR32].tnspA, R40 ;  /* 0x20200000202879f0 */ /* 0x000fe20008700828 */
        /* <DEDUP_REMOVED lines=16> */
[----:B------:R-:W-:Y:S02]  /*1ecb0*/  R2UR UR35, R13 ;  /* 0x000000000d2372ca */ /* 0x000fe400000e0000 */
[----:B------:R-:W-:-:S11]  /*1ecc0*/  R2UR UR34, R14 ;  /* 0x000000000e2272ca */ /* 0x000fd600000e0000 */
[----:B------:R-:W-:Y:S02]  /*1ecd0*/  UMOV UR39, UR35 ;  /* 0x0000002300277c82 */ /* 0x000fe40008000000 */
[----:B------:R-:W-:Y:S01]  /*1ece0*/  UMOV UR38, UR34 ;  /* 0x0000002200267c82 */ /* 0x000fe20008000000 */
[----:B------:R-:W-:Y:S02]  /*1ecf0*/  R2UR UR9, R11 ;  /* 0x000000000b0972ca */ /* 0x000fe400000e0000 */
[----:B------:R-:W-:Y:S01]  /*1ed00*/  R2UR UR8, R12 ;  /* 0x000000000c0872ca */ /* 0x000fe200000e0000 */
[----:B------:R-:W-:Y:S01]  /*1ed10*/  HGMMA.64x16x16.F32 R40, gdesc[UR36].tnspA, R40 ;  /* 0x20200000242879f0 */ /* 0x000fe20008700828 */
[----:B------:R-:W-:Y:S02]  /*1ed20*/  R2UR UR39, R17 ;  /* 0x00000000112772ca */ /* 0x000fe400000e0000 */
[----:B------:R-:W-:-:S07]  /*1ed30*/  R2UR UR38, R18 ;  /* 0x00000000122672ca */ /* 0x000fce00000e0000 */
[----:B------:R-:W-:Y:S02]  /*1ed40*/  MOV R11, UR9 ;  /* 0x00000009000b7c02 */ /* 0x000fe40008000f00 */
[----:B------:R-:W-:Y:S01]  /*1ed50*/  MOV R12, UR8 ;  /* 0x00000008000c7c02 */ /* 0x000fe20008000f00 */
[----:B------:R-:W-:Y:S01]  /*1ed60*/  UIADD3.64 UR8, UR4, 0xd00, URZ ;  /* 0x00000d0004087897 */ /* 0x000fe2000fffe03f */
[----:B------:R-:W-:Y:S02]  /*1ed70*/  MOV R9, UR11 ;  /* 0x0000000b00097c02 */ /* 0x000fe40008000f00 */
[----:B------:R-:W-:Y:S01]  /*1ed80*/  MOV R10, UR10 ;  /* 0x0000000a000a7c02 */ /* 0x000fe20008000f00 */
[----:B------:R-:W-:Y:S01]  /*1ed90*/  UMOV UR11, UR39 ;  /* 0x00000027000b7c82 */ /* 0x000fe20008000000 */
[----:B------:R-:W-:-:S04]  /*1eda0*/  UMOV UR10, UR38 ;  /* 0x00000026000a7c82 */ /* 0x000fc80008000000 */
[----:B------:R-:W-:Y:S01]  /*1edb0*/  HGMMA.64x16x16.F32 R40, gdesc[UR8].tnspA, R40 ;  /* 0x20200000082879f0 */ /* 0x000fe20008700828 */
[----:B------:R-:W-:Y:S02]  /*1edc0*/  R2UR UR33, R15 ;  /* 0x000000000f2172ca */ /* 0x000fe400000e0000 */
[----:B------:R-:W-:Y:S02]  /*1edd0*/  R2UR UR32, R16 ;  /* 0x00000000102072ca */ /* 0x000fe400000e0000 */
[----:B------:R-:W-:Y:S02]  /*1ede0*/  MOV R15, UR41 ;  /* 0x00000029000f7c02 */ /* 0x000fe40008000f00 */
[----:B------:R-:W-:Y:S01]  /*1edf0*/  MOV R16, UR40 ;  /* 0x0000002800107c02 */ /* 0x000fe20008000f00 */
[----:B------:R-:W-:Y:S01]  /*1ee00*/  UIADD3.64 UR40, UR4, 0xd80, URZ ;  /* 0x00000d8004287897 */ /* 0x000fe2000fffe03f */
[----:B------:R-:W-:Y:S01]  /*1ee10*/  UMOV UR10, UR42 ;  /* 0x0000002a000a7c82 */ /* 0x000fe20008000000 */
[----:B------:R-:W-:Y:S01]  /*1ee20*/  UMOV UR11, UR43 ;  /* 0x0000002b000b7c82 */ /* 0x000fe20008000000 */
[----:B------:R-:W-:-:S02]  /*1ee30*/  MOV R13, UR43 ;  /* 0x0000002b000d7c02 */ /* 0x000fc40008000f00 */
[----:B------:R-:W-:Y:S01]  /*1ee40*/  MOV R14, UR42 ;  /* 0x0000002a000e7c02 */ /* 0x000fe20008000f00 */
[----:B------:R-:W-:Y:S01]  /*1ee50*/  UMOV UR42, UR10 ;  /* 0x0000000a002a7c82 */ /* 0x000fe20008000000 */
[----:B------:R-:W-:Y:S02]  /*1ee60*/  UMOV UR43, UR11 ;  /* 0x0000000b002b7c82 */ /* 0x000fe40008000000 */
[----:B------:R-:W-:Y:S01]  /*1ee70*/  HGMMA.64x16x16.F32 R40, gdesc[UR40].tnspA, R40 ;  /* 0x20200000282879f0 */ /* 0x000fe20008700828 */
[----:B------:R-:W-:Y:S01]  /*1ee80*/  UIADD3.64 UR8, UR4, 0xe00, URZ ;  /* 0x00000e0004087897 */ /* 0x000fe2000fffe03f */
[----:B------:R-:W-:Y:S01]  /*1ee90*/  UMOV UR10, UR46 ;  /* 0x0000002e000a7c82 */ /* 0x000fe20008000000 */
[----:B------:R-:W-:Y:S01]  /*1eea0*/  UMOV UR11, UR47 ;  /* 0x0000002f000b7c82 */ /* 0x000fe20008000000 */
[----:B------:R-:W-:Y:S02]  /*1eeb0*/  R2UR UR37, R19 ;  /* 0x00000000132572ca */ /* 0x000fe400000e0000 */
[----:B------:R-:W-:-:S02]  /*1eec0*/  R2UR UR36, R20 ;  /* 0x00000000142472ca */ /* 0x000fc400000e0000 */
[----:B------:R-:W-:Y:S02]  /*1eed0*/  MOV R19, UR45 ;  /* 0x0000002d00137c02 */ /* 0x000fe40008000f00 */
[----:B------:R-:W-:Y:S01]  /*1eee0*/  MOV R20, UR44 ;  /* 0x0000002c00147c02 */ /* 0x000fe20008000f00 */
[----:B------:R-:W-:Y:S01]  /*1eef0*/  UIADD3.64 UR44, UR4, 0xe80, URZ ;  /* 0x00000e80042c7897 */ /* 0x000fe2000fffe03f */
        /* <DEDUP_REMOVED lines=8> */
[----:B------:R-:W-:Y:S01]  /*1ef80*/  UMOV UR42, UR54 ;  /* 0x00000036002a7c82 */ /* 0x000fe20008000000 */
[----:B------:R-:W-:Y:S01]  /*1ef90*/  UMOV UR43, UR55 ;  /* 0x00000037002b7c82 */ /* 0x000fe20008000000 */
[----:B------:R-:W-:Y:S01]  /*1efa0*/  UMOV UR10, UR58 ;  /* 0x0000003a000a7c82 */ /* 0x000fe20008000000 */
[----:B------:R-:W-:Y:S02]  /*1efb0*/  UMOV UR11, UR59 ;  /* 0x0000003b000b7c82 */ /* 0x000fe40008000000 */
[----:B------:R-:W-:Y:S04]  /*1efc0*/  HGMMA.64x16x16.F32 R40, gdesc[UR40].tnspA, R40 ;  /* 0x20200000282879f0 */ /* 0x000fe80008700828 */
[----:B------:R-:W-:Y:S01]  /*1efd0*/  HGMMA.64x16x16.F32 R32, gdesc[UR8].tnspA, R32 ;  /* 0x20200000082079f0 */ /* 0x000fe20008700820 */
[----:B------:R-:W-:Y:S01]  /*1efe0*/  UIADD3.64 UR40, UR4, 0x1000, URZ ;  /* 0x0000100004287897 */ /* 0x000fe2000fffe03f */
[----:B------:R-:W-:Y:S01]  /*1eff0*/  UMOV UR42, UR6 ;  /* 0x00000006002a7c82 */ /* 0x000fe20008000000 */
[----:B------:R-:W-:Y:S01]  /*1f000*/  UMOV UR43, UR7 ;  /* 0x00000007002b7c82 */ /* 0x000fe20008000000 */
[----:B------:R-:W-:-:S02]  /*1f010*/  UIADD3.64 UR8, UR4, 0x1080, URZ ;  /* 0x0000108004087897 */ /* 0x000fc4000fffe03f */
[----:B------:R-:W-:-:S04]  /*1f020*/  UIADD3.64 UR10, UR6, 0x2, URZ ;  /* 0x00000002060a7897 */ /* 0x000fc8000fffe03f */
[----:B------:R-:W-:Y:S01]  /*1f030*/  HGMMA.64x16x16.F32 R32, gdesc[UR40].tnspA, R32 ;  /* 0x20200000282079f0 */ /* 0x000fe20008700820 */
[----:B------:R-:W-:Y:S01]  /*1f040*/  UIADD3.64 UR40, UR4, 0x1100, URZ ;  /* 0x0000110004287897 */ /* 0x000fe2000fffe03f */
[----:B------:R-:W-:-:S03]  /*1f050*/  UMOV UR42, UR56 ;  /* 0x00000038002a7c82 */ /* 0x000fc60008000000 */
[----:B------:R-:W-:Y:S01]  /*1f060*/  HGMMA.64x16x16.F32 R32, gdesc[UR8].tnspA, R32 ;  /* 0x20200000082079f0 */ /* 0x000fe20008700820 */
[----:B------:R-:W-:Y:S01]  /*1f070*/  UMOV UR43, UR57 ;  /* 0x00000039002b7c82 */ /* 0x000fe20008000000 */
[----:B------:R-:W-:Y:S02]  /*1f080*/  R2UR UR11, R9 ;  /* 0x00000000090b72ca */ /* 0x000fe400000e0000 */
[----:B------:R-:W-:Y:S01]  /*1f090*/  R2UR UR10, R10 ;  /* 0x000000000a0a72ca */ /* 0x000fe200000e0000 */
[----:B------:R-:W-:Y:S01]  /*1f0a0*/  UIADD3.64 UR44, UR4, 0x1180, URZ ;  /* 0x00001180042c7897 */ /* 0x000fe2000fffe03f */
[----:B------:R-:W-:Y:S11]  /*1f0b0*/  HGMMA.64x16x16.F32 R32, gdesc[UR40].tnspA, R32 ;  /* 0x20200000282079f0 */ /* 0x000ff60008700820 */
        /* <DEDUP_REMOVED lines=61> */
[----:B------:R-:W-:Y:S02]  /*1f490*/  UIADD3.64 UR8, UR4, 0x1700, URZ ;  /* 0x0000170004087897 */ /* 0x000fe4000fffe03f */
[----:B------:R-:W-:Y:S01]  /*1f4a0*/  UIADD3.64 UR48, UR4, 0x1780, URZ ;  /* 0x0000178004307897 */ /* 0x000fe2000fffe03f */
[----:B------:R-:W-:Y:S01]  /*1f4b0*/  UMOV UR10, UR54 ;  /* 0x00000036000a7c82 */ /* 0x000fe20008000000 */
[----:B------:R-:W-:Y:S01]  /*1f4c0*/  UMOV UR11, UR55 ;  /* 0x00000037000b7c82 */ /* 0x000fe20008000000 */
[----:B------:R-:W-:Y:S01]  /*1f4d0*/  UMOV UR50, UR58 ;  /* 0x0000003a00327c82 */ /* 0x000fe20008000000 */
[----:B------:R-:W-:-:S03]  /*1f4e0*/  UMOV UR51, UR59 ;  /* 0x0000003b00337c82 */ /* 0x000fc60008000000 */
[----:B------:R-:W-:Y:S04]  /*1f4f0*/  HGMMA.64x16x16.F32 R32, gdesc[UR8].tnspA, R32 ;  /* 0x20200000082079f0 */ /* 0x000fe80008700820 */
        /* <DEDUP_REMOVED lines=8> */
[----:B------:R-:W-:Y:S02]  /*1f580*/  UIADD3.64 UR52, UR4, 0x1880, URZ ;  /* 0x0000188004347897 */ /* 0x000fe4000fffe03f */
[----:B------:R-:W-:Y:S01]  /*1f590*/  UIADD3.64 UR50, UR6, 0x2, URZ ;  /* 0x0000000206327897 */ /* 0x000fe2000fffe03f */
[----:B------:R-:W-:Y:S01]  /*1f5a0*/  HGMMA.64x16x16.F32 R24, gdesc[UR8].tnspA, R24 ;  /* 0x20200000081879f0 */ /* 0x000fe20008700818 */
[----:B------:R-:W-:Y:S02]  /*1f5b0*/  MOV R17, UR55 ;  /* 0x0000003700117c02 */ /* 0x000fe40008000f00 */
[----:B------:R-:W-:-:S03]  /*1f5c0*/  MOV R18, UR54 ;  /* 0x0000003600127c02 */ /* 0x000fc60008000f00 */
[----:B------:R-:W-:Y:S01]  /*1f5d0*/  UMOV UR54, UR50 ;  /* 0x0000003200367c82 */ /* 0x000fe20008000000 */
[----:B------:R-:W-:Y:S01]  /*1f5e0*/  UMOV UR55, UR51 ;  /* 0x0000003300377c82 */ /* 0x000fe20008000000 */
[----:B------:R-:W-:Y:S01]  /*1f5f0*/  UIADD3.64 UR48, UR4, 0x1900, URZ ;  /* 0x0000190004307897 */ /* 0x000fe2000fffe03f */
[----:B------:R-:W-:Y:S01]  /*1f600*/  HGMMA.64x16x16.F32 R24, gdesc[UR52].tnspA, R24 ;  /* 0x20200000341879f0 */ /* 0x000fe20008700818 */
[----:B------:R-:W-:Y:S01]  /*1f610*/  UMOV UR50, UR56 ;  /* 0x0000003800327c82 */ /* 0x000fe20008000000 */
[----:B------:R-:W-:Y:S01]  /*1f620*/  UMOV UR51, UR57 ;  /* 0x0000003900337c82 */ /* 0x000fe20008000000 */
[----:B------:R-:W-:Y:S02]  /*1f630*/  R2UR UR11, R9 ;  /* 0x00000000090b72ca */ /* 0x000fe400000e0000 */
[----:B------:R-:W-:Y:S01]  /*1f640*/  R2UR UR10, R10 ;  /* 0x000000000a0a72ca */ /* 0x000fe200000e0000 */
[----:B------:R-:W-:Y:S01]  /*1f650*/  UIADD3.64 UR52, UR4, 0x1980, URZ ;  /* 0x0000198004347897 */ /* 0x000fe2000fffe03f */
[----:B------:R-:W0:Y:S01]  /*1f660*/  LDC R9, c[0x0][0x23c] ;  /* 0x00008f00ff097b82 */ /* 0x000e220000000800 */
[----:B------:R-:W-:Y:S10]  /*1f670*/  HGMMA.64x16x16.F32 R24, gdesc[UR48].tnspA, R24 ;  /* 0x20200000301879f0 */ /* 0x000ff40008700818 */
        /* <DEDUP_REMOVED lines=10> */
[----:B0-----:R-:W-:Y:S01]  /*1f720*/  IMAD.SHL.U32 R9, R9, 0x100, RZ ;  /* 0x0000010009097824 */ /* 0x001fe200078e00ff */
[----:B------:R-:W-:-:S03]  /*1f730*/  R2UR UR8, R12 ;  /* 0x000000000c0872ca */ /* 0x000fc600000e0000 */
[----:B------:R-:W-:Y:S01]  /*1f740*/  IMAD.SHL.U32 R10, R9, 0x2, RZ ;  /* 0x00000002090a7824 */ /* 0x000fe200078e00ff */
[----:B------:R-:W-:-:S04]  /*1f750*/  SHF.R.S32.HI R12, RZ, 0x1f, R9 ;  /* 0x0000001fff0c7819 */ /* 0x000fc80000011409 */
[-C--:B------:R-:W-:Y:S02]  /*1f760*/  IADD3 R170, P0, R170, R10.reuse, RZ ;  /* 0x0000000aaaaa7210 */ /* 0x080fe40007f1e0ff */
[-C--:B------:R-:W-:Y:S02]  /*1f770*/  IADD3 R168, P1, R168, R10.reuse, RZ ;  /* 0x0000000aa8a87210 */ /* 0x080fe40007f3e0ff */
[----:B------:R-:W-:Y:S02]  /*1f780*/  SHF.L.U64.HI R9, R9, 0x1, R12 ;  /* 0x0000000109097819 */ /* 0x000fe4000001020c */
[-C--:B------:R-:W-:Y:S02]  /*1f790*/  IADD3 R166, P2, R166, R10.reuse, RZ ;  /* 0x0000000aa6a67210 */ /* 0x080fe40007f5e0ff */
[-C--:B------:R-:W-:Y:S02]  /*1f7a0*/  IADD3 R164, P3, R164, R10.reuse, RZ ;  /* 0x0000000aa4a47210 */ /* 0x080fe40007f7e0ff */
[-C--:B------:R-:W-:Y:S01]  /*1f7b0*/  IADD3 R162, P5, R162, R10.reuse, RZ ;  /* 0x0000000aa2a27210 */ /* 0x080fe20007fbe0ff */
[----:B------:R-:W-:Y:S01]  /*1f7c0*/  HGMMA.64x16x16.F32 R24, gdesc[UR52].tnspA, R24 ;  /* 0x20200000341879f0 */ /* 0x000fe20008700818 */
[-C--:B------:R-:W-:Y:S01]  /*1f7d0*/  IADD3 R161, P6, R161, R10.reuse, RZ ;  /* 0x0000000aa1a17210 */ /* 0x080fe20007fde0ff */
[----:B------:R-:W-:Y:S04]  /*1f7e0*/  STL [R1+0x538], R170 ;  /* 0x000538aa01007387 */ /* 0x000fe80000100800 */
[----:B------:R-:W-:Y:S01]  /*1f7f0*/  STL [R1+0x520], R168 ;  /* 0x000520a801007387 */ /* 0x000fe20000100800 */
[----:B------:R-:W-:-:S03]  /*1f800*/  IADD3 R160, P4, R160, R10, RZ ;  /* 0x0000000aa0a07210 */ /* 0x000fc60007f9e0ff */
[----:B------:R-:W-:Y:S01]  /*1f810*/  STL [R1+0x510], R166 ;  /* 0x000510a601007387 */ /* 0x000fe20000100800 */
[----:B------:R-:W-:-:S03]  /*1f820*/  IMAD.X R159, R159, 0x1, R9, P0 ;  /* 0x000000019f9f7824 */ /* 0x000fc600000e0609 */
[----:B------:R-:W-:Y:S01]  /*1f830*/  STL [R1+0x500], R164 ;  /* 0x000500a401007387 */ /* 0x000fe20000100800 */
[----:B------:R-:W-:-:S03]  /*1f840*/  IADD3 R158, P0, R158, R10, RZ ;  /* 0x0000000a9e9e7210 */ /* 0x000fc60007f1e0ff */
[----:B------:R-:W-:Y:S01]  /*1f850*/  STL [R1+0x4f0], R162 ;  /* 0x0004f0a201007387 */ /* 0x000fe20000100800 */
[----:B------:R-:W-:-:S03]  /*1f860*/  IMAD.X R157, R157, 0x1, R9, P6 ;  /* 0x000000019d9d7824 */ /* 0x000fc600030e0609 */
[----:B------:R-:W-:Y:S01]  /*1f870*/  STL [R1+0x530], R161 ;  /* 0x000530a101007387 */ /* 0x000fe20000100800 */
[----:B------:R-:W-:-:S03]  /*1f880*/  IADD3 R155, P6, R155, R10, RZ ;  /* 0x0000000a9b9b7210 */ /* 0x000fc60007fde0ff */
[----:B------:R-:W-:Y:S01]  /*1f890*/  STL [R1+0x4d8], R160 ;  /* 0x0004d8a001007387 */ /* 0x000fe20000100800 */
[----:B------:R-:W-:Y:S01]  /*1f8a0*/  IMAD.X R153, R153, 0x1, R9, P1 ;  /* 0x0000000199997824 */ /* 0x000fe200008e0609 */
[----:B------:R-:W-:Y:S02]  /*1f8b0*/  UIADD3.64 UR48, UR4, 0x1b00, URZ ;  /* 0x00001b0004307897 */ /* 0x000fe4000fffe03f */
        /* <DEDUP_REMOVED lines=13> */
[----:B------:R-:W-:Y:S01]  /*1f990*/  IADD3 R139, P1, R139, R10, RZ ;  /* 0x0000000a8b8b7210 */ /* 0x000fe20007f3e0ff */
[----:B------:R-:W-:Y:S01]  /*1f9a0*/  UMOV UR50, UR22 ;  /* 0x0000001600327c82 */ /* 0x000fe20008000000 */
[----:B------:R-:W-:Y:S01]  /*1f9b0*/  UMOV UR51, UR23 ;  /* 0x0000001700337c82 */ /* 0x000fe20008000000 */
        /* <DEDUP_REMOVED lines=16> */
[----:B------:R-:W-:Y:S02]  /*1fac0*/  HGMMA.64x16x16.F32 R24, gdesc[UR48].tnspA, R24 ;  /* 0x20200000301879f0 */ /* 0x000fe40008700818 */
        /* <DEDUP_REMOVED lines=56> */
[----:B------:R0:W-:Y:S01]  /*1fe50*/  STL [R1+0x450], R99 ;  /* 0x0004506301007387 */ /* 0x0001e20000100800 */
[----:B------:R-:W-:-:S03]  /*1fe60*/  IMAD.X R90, R90, 0x1, R9, P1 ;  /* 0x000000015a5a7824 */ /* 0x000fc600008e0609 */
[----:B------:R1:W-:Y:S04]  /*1fe70*/  STL [R1+0x474], R98 ;  /* 0x0004746201007387 */ /* 0x0003e80000100800 */
[----:B------:R2:W-:Y:S04]  /*1fe80*/  STL [R1+0x440], R97 ;  /* 0x0004406101007387 */ /* 0x0005e80000100800 */
[----:B------:R-:W-:Y:S01]  /*1fe90*/  STL [R1+0x45c], R92 ;  /* 0x00045c5c01007387 */ /* 0x000fe20000100800 */
[----:B------:R-:W-:-:S03]  /*1fea0*/  IMAD.X R89, R89, 0x1, R9, P2 ;  /* 0x0000000159597824 */ /* 0x000fc600010e0609 */
[----:B------:R-:W-:Y:S04]  /*1feb0*/  STL [R1+0x444], R91 ;  /* 0x0004445b01007387 */ /* 0x000fe80000100800 */
[----:B------:R-:W-:Y:S01]  /*1fec0*/  STL [R1+0x434], R90 ;  /* 0x0004345a01007387 */ /* 0x000fe20000100800 */
[----:B------:R-:W-:-:S03]  /*1fed0*/  IMAD.X R88, R88, 0x1, R9, P3 ;  /* 0x0000000158587824 */ /* 0x000fc600018e0609 */
[----:B0-----:R-:W3:Y:S04]  /*1fee0*/  LDL.LU R99, [R1+0x540] ;  /* 0x0005400001637983 */ /* 0x001ee80000300800 */
[----:B------:R-:W4:Y:S04]  /*1fef0*/  LDL.LU R155, [R1+0x1480] ;  /* 0x00148000019b7983 */ /* 0x000f280000300800 */
[----:B------:R-:W-:Y:S01]  /*1ff00*/  STL [R1+0x44c], R89 ;  /* 0x00044c5901007387 */ /* 0x000fe20000100800 */
[----:B------:R-:W-:-:S03]  /*1ff10*/  UIADD3.64 UR52, UR4, 0x1b80, URZ ;  /* 0x00001b8004347897 */ /* 0x000fc6000fffe03f */
[----:B------:R-:W5:Y:S04]  /*1ff20*/  LDL.LU R157, [R1+0x1478] ;  /* 0x00147800019d7983 */ /* 0x000f680000300800 */
[----:B------:R-:W-:Y:S04]  /*1ff30*/  STL [R1+0x43c], R88 ;  /* 0x00043c5801007387 */ /* 0x000fe80000100800 */
[----:B------:R-:W5:Y:S04]  /*1ff40*/  LDL.LU R187, [R1+0x1470] ;  /* 0x0014700001bb7983 */ /* 0x000f680000300800 */
[----:B------:R-:W5:Y:S04]  /*1ff50*/  LDL.LU R189, [R1+0x1468] ;  /* 0x0014680001bd7983 */ /* 0x000f680000300800 */
[----:B------:R-:W5:Y:S04]  /*1ff60*/  LDL.LU R219, [R1+0x1460] ;  /* 0x0014600001db7983 */ /* 0x000f680000300800 */
[----:B------:R-:W5:Y:S04]  /*1ff70*/  LDL.LU R221, [R1+0x53c] ;  /* 0x00053c0001dd7983 */ /* 0x000f680000300800 */
[----:B------:R-:W5:Y:S01]  /*1ff80*/  LDL.LU R249, [R1+0x1458] ;  /* 0x0014580001f97983 */ /* 0x000f620000300800 */
[----:B------:R-:W-:Y:S01]  /*1ff90*/  UMOV UR54, UR26 ;  /* 0x0000001a00367c82 */ /* 0x000fe20008000000 */
[----:B------:R-:W-:-:S02]  /*1ffa0*/  UMOV UR55, UR27 ;  /* 0x0000001b00377c82 */ /* 0x000fc40008000000 */
[----:B------:R-:W5:Y:S04]  /*1ffb0*/  LDL.LU R196, [R1+0x1450] ;  /* 0x0014500001c47983 */ /* 0x000f680000300800 */
[----:B------:R-:W5:Y:S01]  /*1ffc0*/  LDL.LU R144, [R1+0x147c] ;  /* 0x00147c0001907983 */ /* 0x000f620000300800 */
[----:B------:R-:W-:Y:S03]  /*1ffd0*/  HGMMA.64x16x16.F32 R24, gdesc[UR52].tnspA, R24 ;  /* 0x20200000341879f0 */ /* 0x000fe60008700818 */
[----:B------:R-:W5:Y:S04]  /*1ffe0*/  LDL.LU R194, [R1+0x1448] ;  /* 0x0014480001c27983 */ /* 0x000f680000300800 */
[----:B------:R-:W5:Y:S04]  /*1fff0*/  LDL.LU R192, [R1+0x1474] ;  /* 0x0014740001c07983 */ /* 0x000f680000300800 */
[----:B------:R-:W5:Y:S04]  /*20000*/  LDL.LU R190, [R1+0x1440] ;  /* 0x0014400001be7983 */ /* 0x000f680000300800 */
[----:B------:R-:W5:Y:S04]  /*20010*/  LDL.LU R160, [R1+0x146c] ;  /* 0x00146c0001a07983 */ /* 0x000f680000300800 */
[----:B------:R-:W5:Y:S04]  /*20020*/  LDL.LU R158, [R1+0x1438] ;  /* 0x00143800019e7983 */ /* 0x000f680000300800 */
[----:B------:R-:W5:Y:S04]  /*20030*/  LDL.LU R130, [R1+0x1464] ;  /* 0x0014640001827983 */ /* 0x000f680000300800 */
[----:B------:R-:W5:Y:S04]  /*20040*/  LDL.LU R129, [R1+0x1430] ;  /* 0x0014300001817983 */ /* 0x000f680000300800 */
[----:B------:R-:W5:Y:S04]  /*20050*/  LDL.LU R114, [R1+0x145c] ;  /* 0x00145c0001727983 */ /* 0x000f680000300800 */
[----:B------:R-:W5:Y:S01]  /*20060*/  LDL.LU R145, [R1+0x1428] ;  /* 0x0014280001917983 */ /* 0x000f620000300800 */
[----:B------:R-:W-:Y:S01]  /*20070*/  UIADD3.64 UR48, UR4, 0x1c00, URZ ;  /* 0x00001c0004307897 */ /* 0x000fe2000fffe03f */
[----:B------:R-:W-:Y:S01]  /*20080*/  UMOV UR50, UR30 ;  /* 0x0000001e00327c82 */ /* 0x000fe20008000000 */
[----:B------:R-:W-:Y:S01]  /*20090*/  UMOV UR51, UR31 ;  /* 0x0000001f00337c82 */ /* 0x000fe20008000000 */
[----:B------:R-:W-:Y:S01]  /*200a0*/  UIADD3.64 UR52, UR4, 0x1c80, URZ ;  /* 0x00001c8004347897 */ /* 0x000fe2000fffe03f */
[----:B------:R-:W-:Y:S01]  /*200b0*/  UMOV UR54, UR34 ;  /* 0x0000002200367c82 */ /* 0x000fe20008000000 */
[----:B------:R-:W-:Y:S01]  /*200c0*/  UMOV UR55, UR35 ;  /* 0x0000002300377c82 */ /* 0x000fe20008000000 */
[----:B------:R-:W-:Y:S01]  /*200d0*/  R2UR UR9, R11 ;  /* 0x000000000b0972ca */ /* 0x000fe200000e0000 */
[----:B------:R-:W5:Y:S01]  /*200e0*/  LDL.LU R113, [R1+0x1454] ;  /* 0x0014540001717983 */ /* 0x000f620000300800 */
[----:B------:R-:W0:Y:S03]  /*200f0*/  LDC R11, c[0x0][0x238] ;  /* 0x00008e00ff0b7b82 */ /* 0x000e260000000800 */
[----:B-1----:R-:W5:Y:S04]  /*20100*/  LDL.LU R98, [R1+0x1420] ;  /* 0x0014200001627983 */ /* 0x002f680000300800 */
[----:B------:R-:W5:Y:S04]  /*20110*/  LDL.LU R223, [R1+0x144c] ;  /* 0x00144c0001df7983 */ /* 0x000f680000300800 */
[----:B--2---:R-:W2:Y:S04]  /*20120*/  LDL.LU R97, [R1+0x1418] ;  /* 0x0014180001617983 */ /* 0x004ea80000300800 */
[----:B------:R-:W2:Y:S01]  /*20130*/  LDL.LU R159, [R1+0x1444] ;  /* 0x00144400019f7983 */ /* 0x000ea20000300800 */
[----:B------:R-:W-:-:S02]  /*20140*/  IADD3 R7, P0, R7, R10, RZ ;  /* 0x0000000a07077210 */ /* 0x000fc40007f1e0ff */
[-C--:B------:R-:W-:Y:S02]  /*20150*/  IADD3 R6, P5, R6, R10.reuse, RZ ;  /* 0x0000000a06067210 */ /* 0x080fe40007fbe0ff */
[----:B------:R-:W-:Y:S01]  /*20160*/  IADD3 R2, P4, R2, R10, RZ ;  /* 0x0000000a02027210 */ /* 0x000fe20007f9e0ff */
[----:B------:R-:W2:Y:S04]  /*20170*/  LDL.LU R161, [R1+0x1410] ;  /* 0x0014100001a17983 */ /* 0x000ea80000300800 */
[----:B------:R-:W2:Y:S04]  /*20180*/  LDL.LU R191, [R1+0x143c] ;  /* 0x00143c0001bf7983 */ /* 0x000ea80000300800 */
[----:B------:R-:W2:Y:S01]  /*20190*/  LDL.LU R193, [R1+0x1408] ;  /* 0x0014080001c17983 */ /* 0x000ea20000300800 */
[----:B------:R-:W-:Y:S01]  /*201a0*/  HGMMA.64x16x16.F32 R24, gdesc[UR48].tnspA, R24 ;  /* 0x20200000301879f0 */ /* 0x000fe20008700818 */
[----:B------:R-:W-:Y:S01]  /*201b0*/  UIADD3.64 UR48, UR4, 0x1d00, URZ ;  /* 0x00001d0004307897 */ /* 0x000fe2000fffe03f */
[----:B------:R-:W-:Y:S01]  /*201c0*/  UMOV UR50, UR38 ;  /* 0x0000002600327c82 */ /* 0x000fe20008000000 */
[----:B0-----:R-:W-:-:S02]  /*201d0*/  IMAD.SHL.U32 R11, R11, 0x100, RZ ;  /* 0x000001000b0b7824 */ /* 0x001fc400078e00ff */
[----:B------:R-:W-:Y:S01]  /*201e0*/  IMAD.X R3, R3, 0x1, R9, P0 ;  /* 0x0000000103037824 */ /* 0x000fe200000e0609 */
[----:B------:R-:W2:Y:S01]  /*201f0*/  LDL.LU R225, [R1+0x1434] ;  /* 0x0014340001e17983 */ /* 0x000ea20000300800 */
[----:B------:R-:W-:Y:S01]  /*20200*/  HGMMA.64x16x16.F32 R24, gdesc[UR52].tnspA, R24 ;  /* 0x20200000341879f0 */ /* 0x000fe20008700818 */
[----:B------:R-:W-:Y:S01]  /*20210*/  UMOV UR51, UR39 ;  /* 0x0000002700337c82 */ /* 0x000fe20008000000 */
[----:B------:R-:W-:Y:S02]  /*20220*/  UIADD3.64 UR52, UR4, 0x1d80, URZ ;  /* 0x00001d8004347897 */ /* 0x000fe4000fffe03f */
[----:B------:R-:W-:Y:S01]  /*20230*/  HGMMA.64x16x16.F32 R24, gdesc[UR48].tnspA, R24 ;  /* 0x20200000301879f0 */ /* 0x000fe20008700818 */
[----:B------:R-:W-:Y:S01]  /*20240*/  UMOV UR54, UR42 ;  /* 0x0000002a00367c82 */ /* 0x000fe20008000000 */
[----:B------:R-:W-:Y:S01]  /*20250*/  UMOV UR55, UR43 ;  /* 0x0000002b00377c82 */ /* 0x000fe20008000000 */
[----:B------:R-:W-:-:S04]  /*20260*/  UIADD3.64 UR48, UR4, 0x1e00, URZ ;  /* 0x00001e0004307897 */ /* 0x000fc8000fffe03f */
[----:B------:R-:W-:Y:S01]  /*20270*/  HGMMA.64x16x16.F32 R24, gdesc[UR52].tnspA, R24 ;  /* 0x20200000341879f0 */ /* 0x000fe20008700818 */
[----:B------:R-:W-:Y:S01]  /*20280*/  UMOV UR50, UR46 ;  /* 0x0000002e00327c82 */ /* 0x000fe20008000000 */
[----:B------:R-:W-:Y:S01]  /*20290*/  UMOV UR51, UR47 ;  /* 0x0000002f00337c82 */ /* 0x000fe20008000000 */
[----:B------:R-:W-:Y:S02]  /*202a0*/  IMAD.SHL.U32 R10, R11, 0x2, RZ ;  /* 0x000000020b0a7824 */ /* 0x000fe400078e00ff */
[--C-:B------:R-:W-:Y:S02]  /*202b0*/  IMAD.X R5, R5, 0x1, R9.reuse, P5 ;  /* 0x0000000105057824 */ /* 0x100fe400028e0609 */
[----:B------:R-:W-:Y:S01]  /*202c0*/  IMAD.X R4, R4, 0x1, R9, P4 ;  /* 0x0000000104047824 */ /* 0x000fe200020e0609 */
[-C--:B------:R-:W-:Y:S02]  /*202d0*/  IADD3 R142, P1, R142, R10.reuse, RZ ;  /* 0x0000000a8e8e7210 */ /* 0x080fe40007f3e0ff */
[----:B------:R-:W-:Y:S01]  /*202e0*/  IADD3 R140, P6, R140, R10, RZ ;  /* 0x0000000a8c8c7210 */ /* 0x000fe20007fde0ff */
[----:B------:R-:W-:Y:S01]  /*202f0*/  HGMMA.64x16x16.F32 R24, gdesc[UR48].tnspA, R24 ;  /* 0x20200000301879f0 */ /* 0x000fe20008700818 */
[----:B------:R-:W-:-:S02]  /*20300*/  R2UR UR51, R13 ;  /* 0x000000000d3372ca */ /* 0x000fc400000e0000 */
[----:B------:R-:W0:Y:S02]  /*20310*/  LDC R13, c[0x0][0x230] ;  /* 0x00008c00ff0d7b82 */ /* 0x000e240000000800 */
[----:B0-----:R-:W-:Y:S01]  /*20320*/  VIADD R12, R13, 0xff ;  /* 0x000000ff0d0c7836 */ /* 0x001fe20000000000 */
[----:B------:R-:W-:Y:S02]  /*20330*/  SHF.R.S32.HI R13, RZ, 0x1f, R11 ;  /* 0x0000001fff0d7819 */ /* 0x000fe4000001140b */
[-C--:B---3--:R-:W-:Y:S02]  /*20340*/  IADD3 R99, P0, R99, R10.reuse, RZ ;  /* 0x0000000a63637210 */ /* 0x088fe40007f1e0ff */
[-C--:B----4-:R-:W-:Y:S02]  /*20350*/  IADD3 R155, P5, R155, R10.reuse, RZ ;  /* 0x0000000a9b9b7210 */ /* 0x090fe40007fbe0ff */
[----:B------:R-:W-:Y:S02]  /*20360*/  SHF.L.U64.HI R11, R11, 0x1, R13 ;  /* 0x000000010b0b7819 */ /* 0x000fe4000001020d */
[----:B-----5:R-:W-:-:S02]  /*20370*/  IADD3 R157, P4, R157, R10, RZ ;  /* 0x0000000a9d9d7210 */ /* 0x020fc40007f9e0ff */
[-C--:B------:R-:W-:Y:S02]  /*20380*/  IADD3 R187, P3, R187, R10.reuse, RZ ;  /* 0x0000000abbbb7210 */ /* 0x080fe40007f7e0ff */
[-C--:B------:R-:W-:Y:S01]  /*20390*/  IADD3 R189, P2, R189, R10.reuse, RZ ;  /* 0x0000000abdbd7210 */ /* 0x080fe20007f5e0ff */
[----:B------:R-:W-:Y:S01]  /*203a0*/  STL [R1+0x540], R99 ;  /* 0x0005406301007387 */ /* 0x000fe20000100800 */
[--C-:B------:R-:W-:Y:S01]  /*203b0*/  IMAD.X R143, R143, 0x1, R11.reuse, P1 ;  /* 0x000000018f8f7824 */ /* 0x100fe200008e060b */
[-C--:B------:R-:W-:Y:S02]  /*203c0*/  IADD3 R219, P1, R219, R10.reuse, RZ ;  /* 0x0000000adbdb7210 */ /* 0x080fe40007f3e0ff */
[----:B------:R-:W-:Y:S01]  /*203d0*/  STL [R1+0x1480], R155 ;  /* 0x0014809b01007387 */ /* 0x000fe20000100800 */
[--C-:B------:R-:W-:Y:S02]  /*203e0*/  IMAD.X R221, R221, 0x1, R11.reuse, P0 ;  /* 0x00000001dddd7824 */ /* 0x100fe400000e060b */
[----:B------:R-:W-:Y:S01]  /*203f0*/  IMAD.X R141, R141, 0x1, R11, P6 ;  /* 0x000000018d8d7824 */ /* 0x000fe200030e060b */
[----:B------:R-:W-:Y:S01]  /*20400*/  STL [R1+0x1478], R157 ;  /* 0x0014789d01007387 */ /* 0x000fe20000100800 */
[----:B------:R-:W-:-:S03]  /*20410*/  IADD3 R249, P0, R249, R10, RZ ;  /* 0x0000000af9f97210 */ /* 0x000fc60007f1e0ff */
        /* <DEDUP_REMOVED lines=15> */
[--C-:B------:R-:W-:Y:S02]  /*20510*/  IMAD.X R130, R130, 0x1, R11.reuse, P2 ;  /* 0x0000000182827824 */ /* 0x100fe400010e060b */
[----:B------:R-:W-:Y:S01]  /*20520*/  IMAD.X R114, R114, 0x1, R11, P1 ;  /* 0x0000000172727824 */ /* 0x000fe200008e060b */
[----:B------:R-:W-:Y:S01]  /*20530*/  STL [R1+0x1474], R192 ;  /* 0x001474c001007387 */ /* 0x000fe20000100800 */
[----:B------:R-:W-:-:S03]  /*20540*/  IADD3 R145, P1, R145, R10, RZ ;  /* 0x0000000a91917210 */ /* 0x000fc60007f3e0ff */
[----:B------:R-:W-:Y:S01]  /*20550*/  STL [R1+0x1440], R190 ;  /* 0x001440be01007387 */ /* 0x000fe20000100800 */
[----:B------:R-:W-:-:S03]  /*20560*/  IADD3 R129, P2, R129, R10, RZ ;  /* 0x0000000a81817210 */ /* 0x000fc60007f5e0ff */
[----:B------:R-:W-:Y:S04]  /*20570*/  STL [R1+0x146c], R160 ;  /* 0x00146ca001007387 */ /* 0x000fe80000100800 */
[----:B------:R-:W-:Y:S04]  /*20580*/  STL [R1+0x1438], R158 ;  /* 0x0014389e01007387 */ /* 0x000fe80000100800 */
[----:B------:R-:W-:Y:S04]  /*20590*/  STL [R1+0x1464], R130 ;  /* 0x0014648201007387 */ /* 0x000fe80000100800 */
[----:B------:R0:W-:Y:S04]  /*205a0*/  STL [R1+0x1428], R145 ;  /* 0x0014289101007387 */ /* 0x0001e80000100800 */
[----:B------:R-:W-:Y:S04]  /*205b0*/  STL [R1+0x1430], R129 ;  /* 0x0014308101007387 */ /* 0x000fe80000100800 */
[----:B0-----:R-:W3:Y:S01]  /*205c0*/  LDL.LU R145, [R1+0x1400] ;  /* 0x0014000001917983 */ /* 0x001ee20000300800 */
[----:B------:R-:W-:-:S02]  /*205d0*/  IMAD.X R223, R223, 0x1, R11, P6 ;  /* 0x00000001dfdf7824 */ /* 0x000fc400030e060b */
[----:B------:R-:W-:Y:S01]  /*205e0*/  IMAD.X R113, R113, 0x1, R11, P0 ;  /* 0x0000000171717824 */ /* 0x000fe200000e060b */
[-C--:B------:R-:W-:Y:S01]  /*205f0*/  IADD3 R98, P0, R98, R10.reuse, RZ ;  /* 0x0000000a62627210 */ /* 0x080fe20007f1e0ff */
[----:B------:R-:W-:Y:S01]  /*20600*/  STL [R1+0x145c], R114 ;  /* 0x00145c7201007387 */ /* 0x000fe20000100800 */
[----:B--2---:R-:W-:-:S03]  /*20610*/  IADD3 R97, P6, R97, R10, RZ ;  /* 0x0000000a61617210 */ /* 0x004fc60007fde0ff */
[----:B------:R0:W-:Y:S01]  /*20620*/  STL [R1+0x144c], R223 ;  /* 0x00144cdf01007387 */ /* 0x0001e20000100800 */
[----:B------:R-:W-:-:S03]  /*20630*/  IMAD.X R159, R159, 0x1, R11, P5 ;  /* 0x000000019f9f7824 */ /* 0x000fc600028e060b */
[----:B------:R-:W-:Y:S01]  /*20640*/  STL [R1+0x1454], R113 ;  /* 0x0014547101007387 */ /* 0x000fe20000100800 */
[-C--:B------:R-:W-:Y:S01]  /*20650*/  IADD3 R161, P5, R161, R10.reuse, RZ ;  /* 0x0000000aa1a17210 */ /* 0x080fe20007fbe0ff */
[--C-:B------:R-:W-:Y:S01]  /*20660*/  IMAD.X R191, R191, 0x1, R11.reuse, P4 ;  /* 0x00000001bfbf7824 */ /* 0x100fe200020e060b */
[----:B------:R-:W-:Y:S01]  /*20670*/  IADD3 R193, P4, R193, R10, RZ ;  /* 0x0000000ac1c17210 */ /* 0x000fe20007f9e0ff */
[----:B0-----:R-:W2:Y:S04]  /*20680*/  LDL.LU R223, [R1+0x142c] ;  /* 0x00142c0001df7983 */ /* 0x001ea80000300800 */
[----:B------:R-:W-:Y:S04]  /*20690*/  STL [R1+0x1420], R98 ;  /* 0x0014206201007387 */ /* 0x000fe80000100800 */
[----:B------:R-:W-:Y:S04]  /*206a0*/  STL [R1+0x1418], R97 ;  /* 0x0014186101007387 */ /* 0x000fe80000100800 */
[----:B------:R-:W-:Y:S04]  /*206b0*/  STL [R1+0x1444], R159 ;  /* 0x0014449f01007387 */ /* 0x000fe80000100800 */
[----:B------:R-:W-:Y:S01]  /*206c0*/  STL [R1+0x1410], R161 ;  /* 0x001410a101007387 */ /* 0x000fe20000100800 */
[----:B------:R-:W-:-:S03]  /*206d0*/  IMAD.X R225, R225, 0x1, R11, P3 ;  /* 0x00000001e1e17824 */ /* 0x000fc600018e060b */
[----:B------:R-:W4:Y:S04]  /*206e0*/  LDL.LU R100, [R1+0x13f8] ;  /* 0x0013f80001647983 */ /* 0x000f280000300800 */
[----:B------:R-:W-:Y:S04]  /*206f0*/  STL [R1+0x143c], R191 ;  /* 0x00143cbf01007387 */ /* 0x000fe80000100800 */
[----:B------:R-:W5:Y:S04]  /*20700*/  LDL.LU R99, [R1+0x1424] ;  /* 0x0014240001637983 */ /* 0x000f680000300800 */
[----:B------:R-:W-:Y:S04]  /*20710*/  STL [R1+0x1408], R193 ;  /* 0x001408c101007387 */ /* 0x000fe80000100800 */
[----:B------:R-:W5:Y:S04]  /*20720*/  LDL.LU R155, [R1+0x13f0] ;  /* 0x0013f000019b7983 */ /* 0x000f680000300800 */
[----:B------:R0:W-:Y:S04]  /*20730*/  STL [R1+0x1434], R225 ;  /* 0x001434e101007387 */ /* 0x0001e80000100800 */
        /* <DEDUP_REMOVED lines=16> */
[----:B0-----:R-:W5:Y:S04]  /*20840*/  LDL.LU R225, [R1+0x13dc] ;  /* 0x0013dc0001e17983 */ /* 0x001f680000300800 */
[----:B------:R-:W5:Y:S04]  /*20850*/  LDL.LU R113, [R1+0x13a8] ;  /* 0x0013a80001717983 */ /* 0x000f680000300800 */
[----:B------:R-:W5:Y:S01]  /*20860*/  LDL.LU R98, [R1+0x13d4] ;  /* 0x0013d40001627983 */ /* 0x000f620000300800 */
[----:B---3--:R-:W-:-:S05]  /*20870*/  IADD3 R145, P3, R145, R10, RZ ;  /* 0x0000000a91917210 */ /* 0x008fca0007f7e0ff */
[----:B------:R0:W-:Y:S04]  /*20880*/  STL [R1+0x1400], R145 ;  /* 0x0014009101007387 */ /* 0x0001e80000100800 */
[----:B0-----:R-:W3:Y:S01]  /*20890*/  LDL.LU R145, [R1+0x13a0] ;  /* 0x0013a00001917983 */ /* 0x001ee20000300800 */
[----:B--2---:R-:W-:-:S03]  /*208a0*/  IMAD.X R223, R223, 0x1, R11, P2 ;  /* 0x00000001dfdf7824 */ /* 0x004fc600010e060b */
[----:B------:R-:W2:Y:S04]  /*208b0*/  LDL.LU R97, [R1+0x13cc] ;  /* 0x0013cc0001617983 */ /* 0x000ea80000300800 */
[----:B------:R-:W2:Y:S04]  /*208c0*/  LDL.LU R159, [R1+0x1398] ;  /* 0x00139800019f7983 */ /* 0x000ea80000300800 */
[----:B------:R-:W2:Y:S04]  /*208d0*/  LDL.LU R161, [R1+0x13c4] ;  /* 0x0013c40001a17983 */ /* 0x000ea80000300800 */
[----:B------:R0:W-:Y:S04]  /*208e0*/  STL [R1+0x142c], R223 ;  /* 0x00142cdf01007387 */ /* 0x0001e80000100800 */
[----:B------:R-:W2:Y:S04]  /*208f0*/  LDL.LU R191, [R1+0x1390] ;  /* 0x0013900001bf7983 */ /* 0x000ea80000300800 */
[----:B------:R-:W2:Y:S01]  /*20900*/  LDL.LU R193, [R1+0x13bc] ;  /* 0x0013bc0001c17983 */ /* 0x000ea20000300800 */
[-C--:B----4-:R-:W-:Y:S01]  /*20910*/  IADD3 R100, P2, R100, R10.reuse, RZ ;  /* 0x0000000a64647210 */ /* 0x090fe20007f5e0ff */
[--C-:B-----5:R-:W-:Y:S01]  /*20920*/  IMAD.X R99, R99, 0x1, R11.reuse, P1 ;  /* 0x0000000163637824 */ /* 0x120fe200008e060b */
[-C--:B------:R-:W-:Y:S01]  /*20930*/  IADD3 R155, P1, R155, R10.reuse, RZ ;  /* 0x0000000a9b9b7210 */ /* 0x080fe20007f3e0ff */
[----:B0-----:R-:W4:Y:S01]  /*20940*/  LDL.LU R223, [R1+0x1388] ;  /* 0x0013880001df7983 */ /* 0x001f220000300800 */
[----:B------:R-:W-:Y:S01]  /*20950*/  IMAD.X R157, R157, 0x1, R11, P0 ;  /* 0x000000019d9d7824 */ /* 0x000fe200000e060b */
[----:B------:R-:W-:-:S02]  /*20960*/  IADD3 R187, P0, R187, R10, RZ ;  /* 0x0000000abbbb7210 */ /* 0x000fc40007f1e0ff */
        /* <DEDUP_REMOVED lines=28> */
[----:B------:R-:W-:Y:S04]  /*20b30*/  STL [R1+0x13c0], R160 ;  /* 0x0013c0a001007387 */ /* 0x000fe80000100800 */
[----:B------:R-:W-:Y:S04]  /*20b40*/  STL [R1+0x13ec], R158 ;  /* 0x0013ec9e01007387 */ /* 0x000fe80000100800 */
[----:B------:R-:W-:Y:S04]  /*20b50*/  STL [R1+0x13b8], R130 ;  /* 0x0013b88201007387 */ /* 0x000fe80000100800 */
[----:B------:R0:W-:Y:S04]  /*20b60*/  STL [R1+0x13dc], R225 ;  /* 0x0013dce101007387 */ /* 0x0001e80000100800 */
[----:B------:R-:W-:Y:S01]  /*20b70*/  STL [R1+0x13e4], R129 ;  /* 0x0013e48101007387 */ /* 0x000fe20000100800 */
[-C--:B------:R-:W-:Y:S01]  /*20b80*/  IADD3 R114, P0, R114, R10.reuse, RZ ;  /* 0x0000000a72727210 */ /* 0x080fe20007f1e0ff */
[----:B------:R-:W-:Y:S01]  /*20b90*/  IMAD.X R98, R98, 0x1, R11, P5 ;  /* 0x0000000162627824 */ /* 0x000fe200028e060b */
[-C--:B------:R-:W-:Y:S01]  /*20ba0*/  IADD3 R113, P6, R113, R10.reuse, RZ ;  /* 0x0000000a71717210 */ /* 0x080fe20007fde0ff */
[----:B0-----:R-:W5:Y:S04]  /*20bb0*/  LDL.LU R225, [R1+0x13b4] ;  /* 0x0013b40001e17983 */ /* 0x001f680000300800 */
[----:B------:R-:W-:Y:S01]  /*20bc0*/  STL [R1+0x13b0], R114 ;  /* 0x0013b07201007387 */ /* 0x000fe20000100800 */
[----:B---3--:R-:W-:-:S05]  /*20bd0*/  IADD3 R145, P5, R145, R10, RZ ;  /* 0x0000000a91917210 */ /* 0x008fca0007fbe0ff */
[----:B------:R0:W-:Y:S04]  /*20be0*/  STL [R1+0x13a0], R145 ;  /* 0x0013a09101007387 */ /* 0x0001e80000100800 */
[----:B------:R-:W-:Y:S04]  /*20bf0*/  STL [R1+0x13a8], R113 ;  /* 0x0013a87101007387 */ /* 0x000fe80000100800 */
[----:B0-----:R-:W3:Y:S01]  /*20c00*/  LDL.LU R145, [R1+0x1380] ;  /* 0x0013800001917983 */ /* 0x001ee20000300800 */
[--C-:B--2---:R-:W-:Y:S01]  /*20c10*/  IMAD.X R97, R97, 0x1, R11.reuse, P4 ;  /* 0x0000000161617824 */ /* 0x104fe200020e060b */
[-C--:B------:R-:W-:Y:S01]  /*20c20*/  IADD3 R159, P4, R159, R10.reuse, RZ ;  /* 0x0000000a9f9f7210 */ /* 0x080fe20007f9e0ff */
[----:B------:R-:W-:Y:S01]  /*20c30*/  IMAD.X R161, R161, 0x1, R11, P3 ;  /* 0x00000001a1a17824 */ /* 0x000fe200018e060b */
[----:B------:R-:W-:Y:S01]  /*20c40*/  STL [R1+0x13d4], R98 ;  /* 0x0013d46201007387 */ /* 0x000fe20000100800 */
[----:B------:R-:W-:-:S03]  /*20c50*/  IADD3 R191, P3, R191, R10, RZ ;  /* 0x0000000abfbf7210 */ /* 0x000fc60007f7e0ff */
[----:B------:R-:W-:Y:S01]  /*20c60*/  STL [R1+0x13cc], R97 ;  /* 0x0013cc6101007387 */ /* 0x000fe20000100800 */
[----:B------:R-:W-:-:S03]  /*20c70*/  IMAD.X R193, R193, 0x1, R11, P2 ;  /* 0x00000001c1c17824 */ /* 0x000fc600010e060b */
[----:B------:R-:W-:Y:S04]  /*20c80*/  STL [R1+0x1398], R159 ;  /* 0x0013989f01007387 */ /* 0x000fe80000100800 */
[----:B------:R-:W-:Y:S01]  /*20c90*/  STL [R1+0x13c4], R161 ;  /* 0x0013c4a101007387 */ /* 0x000fe20000100800 */
[----:B----4-:R-:W-:-:S03]  /*20ca0*/  IADD3 R223, P2, R223, R10, RZ ;  /* 0x0000000adfdf7210 */ /* 0x010fc60007f5e0ff */
[----:B------:R-:W2:Y:S04]  /*20cb0*/  LDL.LU R100, [R1+0x13ac] ;  /* 0x0013ac0001647983 */ /* 0x000ea80000300800 */
[----:B------:R-:W-:Y:S04]  /*20cc0*/  STL [R1+0x1390], R191 ;  /* 0x001390bf01007387 */ /* 0x000fe80000100800 */
[----:B------:R-:W4:Y:S04]  /*20cd0*/  LDL.LU R99, [R1+0x1378] ;  /* 0x0013780001637983 */ /* 0x000f280000300800 */
[----:B------:R-:W-:Y:S04]  /*20ce0*/  STL [R1+0x13bc], R193 ;  /* 0x0013bcc101007387 */ /* 0x000fe80000100800 */
[----:B------:R-:W4:Y:S04]  /*20cf0*/  LDL.LU R155, [R1+0x13a4] ;  /* 0x0013a400019b7983 */ /* 0x000f280000300800 */
[----:B------:R0:W-:Y:S04]  /*20d00*/  STL [R1+0x1388], R223 ;  /* 0x001388df01007387 */ /* 0x0001e80000100800 */
        /* <DEDUP_REMOVED lines=16> */
[----:B0-----:R-:W4:Y:S04]  /*20e10*/  LDL.LU R223, [R1+0x1330] ;  /* 0x0013300001df7983 */ /* 0x001f280000300800 */
[----:B------:R-:W4:Y:S04]  /*20e20*/  LDL.LU R113, [R1+0x135c] ;  /* 0x00135c0001717983 */ /* 0x000f280000300800 */
[----:B------:R-:W4:Y:S01]  /*20e30*/  LDL.LU R98, [R1+0x1328] ;  /* 0x0013280001627983 */ /* 0x000f220000300800 */
[----:B-----5:R-:W-:-:S05]  /*20e40*/  IMAD.X R225, R225, 0x1, R11, P1 ;  /* 0x00000001e1e17824 */ /* 0x020fca00008e060b */
[----:B------:R0:W-:Y:S04]  /*20e50*/  STL [R1+0x13b4], R225 ;  /* 0x0013b4e101007387 */ /* 0x0001e80000100800 */
[----:B0-----:R-:W5:Y:S04]  /*20e60*/  LDL.LU R225, [R1+0x1354] ;  /* 0x0013540001e17983 */ /* 0x001f680000300800 */
[----:B------:R-:W5:Y:S04]  /*20e70*/  LDL.LU R97, [R1+0x1320] ;  /* 0x0013200001617983 */ /* 0x000f680000300800 */
[----:B------:R-:W5:Y:S04]  /*20e80*/  LDL.LU R159, [R1+0x134c] ;  /* 0x00134c00019f7983 */ /* 0x000f680000300800 */
[----:B------:R-:W5:Y:S01]  /*20e90*/  LDL.LU R161, [R1+0x1318] ;  /* 0x0013180001a17983 */ /* 0x000f620000300800 */
[----:B---3--:R-:W-:-:S05]  /*20ea0*/  IADD3 R145, P1, R145, R10, RZ ;  /* 0x0000000a91917210 */ /* 0x008fca0007f3e0ff */
[----:B------:R0:W-:Y:S04]  /*20eb0*/  STL [R1+0x1380], R145 ;  /* 0x0013809101007387 */ /* 0x0001e80000100800 */
[----:B------:R-:W3:Y:S04]  /*20ec0*/  LDL.LU R191, [R1+0x1344] ;  /* 0x0013440001bf7983 */ /* 0x000ee80000300800 */
[----:B------:R-:W3:Y:S04]  /*20ed0*/  LDL.LU R193, [R1+0x1310] ;  /* 0x0013100001c17983 */ /* 0x000ee80000300800 */
[----:B0-----:R-:W3:Y:S01]  /*20ee0*/  LDL.LU R145, [R1+0x133c] ;  /* 0x00133c0001917983 */ /* 0x001ee20000300800 */
[--C-:B--2---:R-:W-:Y:S01]  /*20ef0*/  IMAD.X R100, R100, 0x1, R11.reuse, P0 ;  /* 0x0000000164647824 */ /* 0x104fe200000e060b */
[-C--:B----4-:R-:W-:Y:S01]  /*20f00*/  IADD3 R99, P0, R99, R10.reuse, RZ ;  /* 0x0000000a63637210 */ /* 0x090fe20007f1e0ff */
[--C-:B------:R-:W-:Y:S01]  /*20f10*/  IMAD.X R155, R155, 0x1, R11.reuse, P6 ;  /* 0x000000019b9b7824 */ /* 0x100fe200030e060b */
[-C--:B------:R-:W-:Y:S01]  /*20f20*/  IADD3 R157, P6, R157, R10.reuse, RZ ;  /* 0x0000000a9d9d7210 */ /* 0x080fe20007fde0ff */
[----:B------:R-:W-:Y:S01]  /*20f30*/  IMAD.X R187, R187, 0x1, R11, P5 ;  /* 0x00000001bbbb7824 */ /* 0x000fe200028e060b */
        /* <DEDUP_REMOVED lines=33> */
[----:B------:R-:W-:Y:S01]  /*21150*/  STL [R1+0x1338], R129 ;  /* 0x0013388101007387 */ /* 0x000fe20000100800 */
[--C-:B------:R-:W-:Y:S01]  /*21160*/  IMAD.X R113, R113, 0x1, R11.reuse, P4 ;  /* 0x0000000171717824 */ /* 0x100fe200020e060b */
[-C--:B------:R-:W-:Y:S01]  /*21170*/  IADD3 R98, P4, R98, R10.reuse, RZ ;  /* 0x0000000a62627210 */ /* 0x080fe20007f9e0ff */
[----:B-----5:R-:W-:Y:S01]  /*21180*/  IMAD.X R225, R225, 0x1, R11, P3 ;  /* 0x00000001e1e17824 */ /* 0x020fe200018e060b */
[----:B0-----:R-:W2:Y:S04]  /*21190*/  LDL.LU R223, [R1+0x1308] ;  /* 0x0013080001df7983 */ /* 0x001ea80000300800 */
[----:B------:R-:W-:Y:S01]  /*211a0*/  STL [R1+0x1364], R114 ;  /* 0x0013647201007387 */ /* 0x000fe20000100800 */
[----:B------:R-:W-:-:S03]  /*211b0*/  IADD3 R97, P3, R97, R10, RZ ;  /* 0x0000000a61617210 */ /* 0x000fc60007f7e0ff */
[----:B------:R0:W-:Y:S01]  /*211c0*/  STL [R1+0x1354], R225 ;  /* 0x001354e101007387 */ /* 0x0001e20000100800 */
[----:B------:R-:W-:-:S03]  /*211d0*/  IMAD.X R159, R159, 0x1, R11, P2 ;  /* 0x000000019f9f7824 */ /* 0x000fc600010e060b */
[----:B------:R-:W-:Y:S01]  /*211e0*/  STL [R1+0x135c], R113 ;  /* 0x00135c7101007387 */ /* 0x000fe20000100800 */
[----:B------:R-:W-:-:S03]  /*211f0*/  IADD3 R161, P2, R161, R10, RZ ;  /* 0x0000000aa1a17210 */ /* 0x000fc60007f5e0ff */
[----:B0-----:R-:W4:Y:S04]  /*21200*/  LDL.LU R225, [R1+0x1334] ;  /* 0x0013340001e17983 */ /* 0x001f280000300800 */
[----:B------:R-:W-:Y:S04]  /*21210*/  STL [R1+0x1328], R98 ;  /* 0x0013286201007387 */ /* 0x000fe80000100800 */
[----:B------:R-:W-:Y:S04]  /*21220*/  STL [R1+0x1320], R97 ;  /* 0x0013206101007387 */ /* 0x000fe80000100800 */
[----:B------:R-:W-:Y:S04]  /*21230*/  STL [R1+0x134c], R159 ;  /* 0x00134c9f01007387 */ /* 0x000fe80000100800 */
[----:B------:R-:W-:Y:S04]  /*21240*/  STL [R1+0x1318], R161 ;  /* 0x001318a101007387 */ /* 0x000fe80000100800 */
[----:B------:R-:W5:Y:S01]  /*21250*/  LDL.LU R100, [R1+0x1300] ;  /* 0x0013000001647983 */ /* 0x000f620000300800 */
[----:B---3--:R-:W-:Y:S01]  /*21260*/  IMAD.X R191, R191, 0x1, R11, P1 ;  /* 0x00000001bfbf7824 */ /* 0x008fe200008e060b */
[----:B------:R-:W-:-:S04]  /*21270*/  IADD3 R193, P1, R193, R10, RZ ;  /* 0x0000000ac1c17210 */ /* 0x000fc80007f3e0ff */
[----:B------:R-:W-:Y:S04]  /*21280*/  STL [R1+0x1344], R191 ;  /* 0x001344bf01007387 */ /* 0x000fe80000100800 */
[----:B------:R-:W3:Y:S01]  /*21290*/  LDL.LU R99, [R1+0x132c] ;  /* 0x00132c0001637983 */ /* 0x000ee20000300800 */
[----:B------:R-:W-:-:S03]  /*212a0*/  IMAD.X R145, R145, 0x1, R11, P0 ;  /* 0x0000000191917824 */ /* 0x000fc600000e060b */
[----:B------:R-:W-:Y:S04]  /*212b0*/  STL [R1+0x1310], R193 ;  /* 0x001310c101007387 */ /* 0x000fe80000100800 */
[----:B------:R-:W3:Y:S04]  /*212c0*/  LDL.LU R155, [R1+0x12f8] ;  /* 0x0012f800019b7983 */ /* 0x000ee80000300800 */
[----:B------:R0:W-:Y:S04]  /*212d0*/  STL [R1+0x133c], R145 ;  /* 0x00133c9101007387 */ /* 0x0001e80000100800 */
[----:B------:R-:W3:Y:S04]  /*212e0*/  LDL.LU R157, [R1+0x1324] ;  /* 0x00132400019d7983 */ /* 0x000ee80000300800 */
        /* <DEDUP_REMOVED lines=15> */
[----:B0-----:R-:W3:Y:S04]  /*213e0*/  LDL.LU R145, [R1+0x12e4] ;  /* 0x0012e40001917983 */ /* 0x001ee80000300800 */
[----:B------:R-:W3:Y:S04]  /*213f0*/  LDL.LU R113, [R1+0x12b0] ;  /* 0x0012b00001717983 */ /* 0x000ee80000300800 */
[----:B------:R-:W3:Y:S01]  /*21400*/  LDL.LU R98, [R1+0x12dc] ;  /* 0x0012dc0001627983 */ /* 0x000ee20000300800 */
[----:B--2---:R-:W-:-:S05]  /*21410*/  IADD3 R223, P0, R223, R10, RZ ;  /* 0x0000000adfdf7210 */ /* 0x004fca0007f1e0ff */
[----:B------:R0:W-:Y:S01]  /*21420*/  STL [R1+0x1308], R223 ;  /* 0x001308df01007387 */ /* 0x0001e20000100800 */
[----:B----4-:R-:W-:-:S03]  /*21430*/  IMAD.X R225, R225, 0x1, R11, P6 ;  /* 0x00000001e1e17824 */ /* 0x010fc600030e060b */
[----:B0-----:R-:W2:Y:S04]  /*21440*/  LDL.LU R223, [R1+0x12a8] ;  /* 0x0012a80001df7983 */ /* 0x001ea80000300800 */
[----:B------:R-:W4:Y:S04]  /*21450*/  LDL.LU R97, [R1+0x12d4] ;  /* 0x0012d40001617983 */ /* 0x000f280000300800 */
[----:B------:R-:W4:Y:S04]  /*21460*/  LDL.LU R159, [R1+0x12a0] ;  /* 0x0012a000019f7983 */ /* 0x000f280000300800 */
[----:B------:R-:W4:Y:S04]  /*21470*/  LDL.LU R161, [R1+0x12cc] ;  /* 0x0012cc0001a17983 */ /* 0x000f280000300800 */
[----:B------:R0:W-:Y:S04]  /*21480*/  STL [R1+0x1334], R225 ;  /* 0x001334e101007387 */ /* 0x0001e80000100800 */
[----:B------:R-:W4:Y:S04]  /*21490*/  LDL.LU R191, [R1+0x1298] ;  /* 0x0012980001bf7983 */ /* 0x000f280000300800 */
[----:B------:R-:W4:Y:S01]  /*214a0*/  LDL.LU R193, [R1+0x12c4] ;  /* 0x0012c40001c17983 */ /* 0x000f220000300800 */
[----:B-----5:R-:W-:-:S03]  /*214b0*/  IADD3 R100, P6, R100, R10, RZ ;  /* 0x0000000a64647210 */ /* 0x020fc60007fde0ff */
[----:B0-----:R-:W5:Y:S04]  /*214c0*/  LDL.LU R225, [R1+0x1290] ;  /* 0x0012900001e17983 */ /* 0x001f680000300800 */
[----:B------:R-:W-:Y:S01]  /*214d0*/  STL [R1+0x1300], R100 ;  /* 0x0013006401007387 */ /* 0x000fe20000100800 */
[--C-:B---3--:R-:W-:Y:S01]  /*214e0*/  IMAD.X R99, R99, 0x1, R11.reuse, P5 ;  /* 0x0000000163637824 */ /* 0x108fe200028e060b */
[-C--:B------:R-:W-:Y:S01]  /*214f0*/  IADD3 R155, P5, R155, R10.reuse, RZ ;  /* 0x0000000a9b9b7210 */ /* 0x080fe20007fbe0ff */
        /* <DEDUP_REMOVED lines=33> */
[----:B------:R-:W-:Y:S04]  /*21710*/  STL [R1+0x12ec], R129 ;  /* 0x0012ec8101007387 */ /* 0x000fe80000100800 */
[----:B0-----:R-:W3:Y:S01]  /*21720*/  LDL.LU R145, [R1+0x12bc] ;  /* 0x0012bc0001917983 */ /* 0x001ee20000300800 */
[-C--:B------:R-:W-:Y:S01]  /*21730*/  IADD3 R114, P4, R114, R10.reuse, RZ ;  /* 0x0000000a72727210 */ /* 0x080fe20007f9e0ff */
[----:B------:R-:W-:Y:S01]  /*21740*/  IMAD.X R98, R98, 0x1, R11, P2 ;  /* 0x0000000162627824 */ /* 0x000fe200010e060b */
[----:B------:R-:W-:-:S03]  /*21750*/  IADD3 R113, P3, R113, R10, RZ ;  /* 0x0000000a71717210 */ /* 0x000fc60007f7e0ff */
[----:B------:R-:W-:Y:S01]  /*21760*/  STL [R1+0x12b8], R114 ;  /* 0x0012b87201007387 */ /* 0x000fe20000100800 */
[-C--:B--2---:R-:W-:Y:S01]  /*21770*/  IADD3 R223, P2, R223, R10.reuse, RZ ;  /* 0x0000000adfdf7210 */ /* 0x084fe20007f5e0ff */
[--C-:B----4-:R-:W-:Y:S01]  /*21780*/  IMAD.X R97, R97, 0x1, R11.reuse, P1 ;  /* 0x0000000161617824 */ /* 0x110fe200008e060b */
[-C--:B------:R-:W-:Y:S01]  /*21790*/  IADD3 R159, P1, R159, R10.reuse, RZ ;  /* 0x0000000a9f9f7210 */ /* 0x080fe20007f3e0ff */
[--C-:B------:R-:W-:Y:S02]  /*217a0*/  IMAD.X R161, R161, 0x1, R11.reuse, P0 ;  /* 0x00000001a1a17824 */ /* 0x100fe400000e060b */
[----:B------:R0:W-:Y:S04]  /*217b0*/  STL [R1+0x12a8], R223 ;  /* 0x0012a8df01007387 */ /* 0x0001e80000100800 */
[----:B------:R-:W-:Y:S01]  /*217c0*/  STL [R1+0x12b0], R113 ;  /* 0x0012b07101007387 */ /* 0x000fe20000100800 */
[----:B------:R-:W-:Y:S01]  /*217d0*/  IADD3 R191, P0, R191, R10, RZ ;  /* 0x0000000abfbf7210 */ /* 0x000fe20007f1e0ff */
[----:B------:R-:W-:-:S02]  /*217e0*/  IMAD.X R193, R193, 0x1, R11, P6 ;  /* 0x00000001c1c17824 */ /* 0x000fc400030e060b */
[----:B0-----:R-:W2:Y:S04]  /*217f0*/  LDL.LU R223, [R1+0x1288] ;  /* 0x0012880001df7983 */ /* 0x001ea80000300800 */
[----:B------:R-:W-:Y:S04]  /*21800*/  STL [R1+0x12dc], R98 ;  /* 0x0012dc6201007387 */ /* 0x000fe80000100800 */
[----:B------:R-:W-:Y:S04]  /*21810*/  STL [R1+0x12d4], R97 ;  /* 0x0012d46101007387 */ /* 0x000fe80000100800 */
[----:B------:R-:W-:Y:S04]  /*21820*/  STL [R1+0x12a0], R159 ;  /* 0x0012a09f01007387 */ /* 0x000fe80000100800 */
[----:B------:R-:W-:Y:S01]  /*21830*/  STL [R1+0x12cc], R161 ;  /* 0x0012cca101007387 */ /* 0x000fe20000100800 */
[----:B-----5:R-:W-:-:S03]  /*21840*/  IADD3 R225, P6, R225, R10, RZ ;  /* 0x0000000ae1e17210 */ /* 0x020fc60007fde0ff */
        /* <DEDUP_REMOVED lines=25> */
[----:B---3--:R-:W-:-:S05]  /*219e0*/  IMAD.X R145, R145, 0x1, R11, P5 ;  /* 0x0000000191917824 */ /* 0x008fca00028e060b */
[----:B------:R0:W-:Y:S04]  /*219f0*/  STL [R1+0x12bc], R145 ;  /* 0x0012bc9101007387 */ /* 0x0001e80000100800 */
[----:B0-----:R-:W3:Y:S04]  /*21a00*/  LDL.LU R145, [R1+0x125c] ;  /* 0x00125c0001917983 */ /* 0x001ee80000300800 */
[----:B------:R-:W3:Y:S04]  /*21a10*/  LDL.LU R97, [R1+0x1228] ;  /* 0x0012280001617983 */ /* 0x000ee80000300800 */
[----:B------:R-:W3:Y:S04]  /*21a20*/  LDL.LU R159, [R1+0x1254] ;  /* 0x00125400019f7983 */ /* 0x000ee80000300800 */
[----:B------:R-:W3:Y:S01]  /*21a30*/  LDL.LU R161, [R1+0x1220] ;  /* 0x0012200001a17983 */ /* 0x000ee20000300800 */
[----:B--2---:R-:W-:-:S05]  /*21a40*/  IADD3 R223, P5, R223, R10, RZ ;  /* 0x0000000adfdf7210 */ /* 0x004fca0007fbe0ff */
[----:B------:R0:W-:Y:S04]  /*21a50*/  STL [R1+0x1288], R223 ;  /* 0x001288df01007387 */ /* 0x0001e80000100800 */
[----:B------:R-:W2:Y:S04]  /*21a60*/  LDL.LU R191, [R1+0x124c] ;  /* 0x00124c0001bf7983 */ /* 0x000ea80000300800 */
[----:B------:R-:W2:Y:S01]  /*21a70*/  LDL.LU R193, [R1+0x1218] ;  /* 0x0012180001c17983 */ /* 0x000ea20000300800 */
[--C-:B----4-:R-:W-:Y:S01]  /*21a80*/  IMAD.X R100, R100, 0x1, R11.reuse, P4 ;  /* 0x0000000164647824 */ /* 0x110fe200020e060b */
[-C--:B-----5:R-:W-:Y:S01]  /*21a90*/  IADD3 R99, P4, R99, R10.reuse, RZ ;  /* 0x0000000a63637210 */ /* 0x0a0fe20007f9e0ff */
[--C-:B------:R-:W-:Y:S01]  /*21aa0*/  IMAD.X R155, R155, 0x1, R11.reuse, P3 ;  /* 0x000000019b9b7824 */ /* 0x100fe200018e060b */
[----:B------:R-:W-:Y:S01]  /*21ab0*/  IADD3 R157, P3, R157, R10, RZ ;  /* 0x0000000a9d9d7210 */ /* 0x000fe20007f7e0ff */
[----:B0-----:R-:W4:Y:S01]  /*21ac0*/  LDL.LU R223, [R1+0x1244] ;  /* 0x0012440001df7983 */ /* 0x001f220000300800 */
        /* <DEDUP_REMOVED lines=35> */
[----:B------:R-:W-:-:S03]  /*21d00*/  IMAD.X R113, R113, 0x1, R11, P1 ;  /* 0x0000000171717824 */ /* 0x000fc600008e060b */
[----:B0-----:R-:W5:Y:S04]  /*21d10*/  LDL.LU R225, [R1+0x1210] ;  /* 0x0012100001e17983 */ /* 0x001f680000300800 */
[----:B------:R-:W-:Y:S01]  /*21d20*/  STL [R1+0x126c], R114 ;  /* 0x00126c7201007387 */ /* 0x000fe20000100800 */
[----:B---3--:R-:W-:-:S05]  /*21d30*/  IMAD.X R145, R145, 0x1, R11, P0 ;  /* 0x0000000191917824 */ /* 0x008fca00000e060b */
[----:B------:R0:W-:Y:S04]  /*21d40*/  STL [R1+0x125c], R145 ;  /* 0x00125c9101007387 */ /* 0x0001e80000100800 */
[----:B------:R-:W-:Y:S04]  /*21d50*/  STL [R1+0x1264], R113 ;  /* 0x0012647101007387 */ /* 0x000fe80000100800 */
[----:B0-----:R-:W3:Y:S01]  /*21d60*/  LDL.LU R145, [R1+0x123c] ;  /* 0x00123c0001917983 */ /* 0x001ee20000300800 */
[-C--:B------:R-:W-:Y:S02]  /*21d70*/  IADD3 R98, P1, R98, R10.reuse, RZ ;  /* 0x0000000a62627210 */ /* 0x080fe40007f3e0ff */
[-C--:B------:R-:W-:Y:S01]  /*21d80*/  IADD3 R97, P0, R97, R10.reuse, RZ ;  /* 0x0000000a61617210 */ /* 0x080fe20007f1e0ff */
[--C-:B------:R-:W-:Y:S01]  /*21d90*/  IMAD.X R159, R159, 0x1, R11.reuse, P6 ;  /* 0x000000019f9f7824 */ /* 0x100fe200030e060b */
[----:B------:R-:W-:Y:S01]  /*21da0*/  IADD3 R161, P6, R161, R10, RZ ;  /* 0x0000000aa1a17210 */ /* 0x000fe20007fde0ff */
[----:B------:R-:W-:Y:S04]  /*21db0*/  STL [R1+0x1230], R98 ;  /* 0x0012306201007387 */ /* 0x000fe80000100800 */
[----:B------:R-:W-:Y:S01]  /*21dc0*/  STL [R1+0x1228], R97 ;  /* 0x0012286101007387 */ /* 0x000fe20000100800 */
[----:B--2---:R-:W-:-:S03]  /*21dd0*/  IMAD.X R191, R191, 0x1, R11, P5 ;  /* 0x00000001bfbf7824 */ /* 0x004fc600028e060b */
[----:B------:R-:W-:Y:S04]  /*21de0*/  STL [R1+0x1254], R159 ;  /* 0x0012549f01007387 */ /* 0x000fe80000100800 */
[----:B------:R-:W-:Y:S01]  /*21df0*/  STL [R1+0x1220], R161 ;  /* 0x001220a101007387 */ /* 0x000fe20000100800 */
[----:B------:R-:W-:-:S03]  /*21e00*/  IADD3 R193, P5, R193, R10, RZ ;  /* 0x0000000ac1c17210 */ /* 0x000fc60007fbe0ff */
[----:B------:R-:W2:Y:S04]  /*21e10*/  LDL.LU R100, [R1+0x1208] ;  /* 0x0012080001647983 */ /* 0x000ea80000300800 */
[----:B------:R-:W-:Y:S04]  /*21e20*/  STL [R1+0x124c], R191 ;  /* 0x00124cbf01007387 */ /* 0x000fe80000100800 */
[----:B------:R-:W2:Y:S04]  /*21e30*/  LDL.LU R99, [R1+0x1234] ;  /* 0x0012340001637983 */ /* 0x000ea80000300800 */
[----:B------:R-:W-:Y:S04]  /*21e40*/  STL [R1+0x1218], R193 ;  /* 0x001218c101007387 */ /* 0x000fe80000100800 */
[----:B------:R-:W2:Y:S01]  /*21e50*/  LDL.LU R155, [R1+0x1200] ;  /* 0x00120000019b7983 */ /* 0x000ea20000300800 */
[----:B----4-:R-:W-:-:S05]  /*21e60*/  IMAD.X R223, R223, 0x1, R11, P4 ;  /* 0x00000001dfdf7824 */ /* 0x010fca00020e060b */
        /* <DEDUP_REMOVED lines=20> */
[----:B-----5:R-:W-:-:S05]  /*21fb0*/  IADD3 R225, P4, R225, R10, RZ ;  /* 0x0000000ae1e17210 */ /* 0x020fca0007f9e0ff */
[----:B------:R0:W-:Y:S04]  /*21fc0*/  STL [R1+0x1210], R225 ;  /* 0x001210e101007387 */ /* 0x0001e80000100800 */
[----:B0-----:R-:W5:Y:S04]  /*21fd0*/  LDL.LU R225, [R1+0x11b0] ;  /* 0x0011b00001e17983 */ /* 0x001f680000300800 */
[----:B------:R-:W5:Y:S04]  /*21fe0*/  LDL.LU R97, [R1+0x11dc] ;  /* 0x0011dc0001617983 */ /* 0x000f680000300800 */
[----:B------:R-:W5:Y:S04]  /*21ff0*/  LDL.LU R159, [R1+0x11a8] ;  /* 0x0011a800019f7983 */ /* 0x000f680000300800 */
[----:B------:R-:W5:Y:S01]  /*22000*/  LDL.LU R161, [R1+0x11d4] ;  /* 0x0011d40001a17983 */ /* 0x000f620000300800 */
[----:B---3--:R-:W-:-:S05]  /*22010*/  IMAD.X R145, R145, 0x1, R11, P3 ;  /* 0x0000000191917824 */ /* 0x008fca00018e060b */
[----:B------:R0:W-:Y:S04]  /*22020*/  STL [R1+0x123c], R145 ;  /* 0x00123c9101007387 */ /* 0x0001e80000100800 */
[----:B------:R-:W3:Y:S04]  /*22030*/  LDL.LU R191, [R1+0x11a0] ;  /* 0x0011a00001bf7983 */ /* 0x000ee80000300800 */
[----:B------:R-:W3:Y:S04]  /*22040*/  LDL.LU R193, [R1+0x11cc] ;  /* 0x0011cc0001c17983 */ /* 0x000ee80000300800 */
[----:B0-----:R-:W3:Y:S01]  /*22050*/  LDL.LU R145, [R1+0x1198] ;  /* 0x0011980001917983 */ /* 0x001ee20000300800 */
[-C--:B--2---:R-:W-:Y:S01]  /*22060*/  IADD3 R100, P3, R100, R10.reuse, RZ ;  /* 0x0000000a64647210 */ /* 0x084fe20007f7e0ff */
[----:B------:R-:W-:Y:S01]  /*22070*/  IMAD.X R99, R99, 0x1, R11, P2 ;  /* 0x0000000163637824 */ /* 0x000fe200010e060b */
[----:B------:R-:W-:-:S03]  /*22080*/  IADD3 R155, P2, R155, R10, RZ ;  /* 0x0000000a9b9b7210 */ /* 0x000fc60007f5e0ff */
[----:B------:R-:W-:Y:S01]  /*22090*/  STL [R1+0x1208], R100 ;  /* 0x0012086401007387 */ /* 0x000fe20000100800 */
[--C-:B----4-:R-:W-:Y:S01]  /*220a0*/  IMAD.X R157, R157, 0x1, R11.reuse, P1 ;  /* 0x000000019d9d7824 */ /* 0x110fe200008e060b */
        /* <DEDUP_REMOVED lines=34> */
[--C-:B------:R-:W-:Y:S01]  /*222d0*/  IMAD.X R98, R98, 0x1, R11.reuse, P6 ;  /* 0x0000000162627824 */ /* 0x100fe200030e060b */
[-C--:B------:R-:W-:Y:S01]  /*222e0*/  IADD3 R113, P0, R113, R10.reuse, RZ ;  /* 0x0000000a71717210 */ /* 0x080fe20007f1e0ff */
[----:B0-----:R-:W2:Y:S04]  /*222f0*/  LDL.LU R223, [R1+0x11c4] ;  /* 0x0011c40001df7983 */ /* 0x001ea80000300800 */
[----:B------:R-:W-:Y:S01]  /*22300*/  STL [R1+0x11c0], R114 ;  /* 0x0011c07201007387 */ /* 0x000fe20000100800 */
[-C--:B-----5:R-:W-:Y:S01]  /*22310*/  IADD3 R225, P6, R225, R10.reuse, RZ ;  /* 0x0000000ae1e17210 */ /* 0x0a0fe20007fde0ff */
[--C-:B------:R-:W-:Y:S01]  /*22320*/  IMAD.X R97, R97, 0x1, R11.reuse, P5 ;  /* 0x0000000161617824 */ /* 0x100fe200028e060b */
[----:B------:R-:W-:Y:S01]  /*22330*/  IADD3 R159, P5, R159, R10, RZ ;  /* 0x0000000a9f9f7210 */ /* 0x000fe20007fbe0ff */
[----:B------:R-:W-:-:S02]  /*22340*/  IMAD.X R161, R161, 0x1, R11, P4 ;  /* 0x00000001a1a17824 */ /* 0x000fc400020e060b */
[----:B------:R0:W-:Y:S04]  /*22350*/  STL [R1+0x11b0], R225 ;  /* 0x0011b0e101007387 */ /* 0x0001e80000100800 */
[----:B------:R-:W-:Y:S04]  /*22360*/  STL [R1+0x11b8], R113 ;  /* 0x0011b87101007387 */ /* 0x000fe80000100800 */
[----:B0-----:R-:W4:Y:S04]  /*22370*/  LDL.LU R225, [R1+0x1190] ;  /* 0x0011900001e17983 */ /* 0x001f280000300800 */
[----:B------:R-:W-:Y:S04]  /*22380*/  STL [R1+0x11e4], R98 ;  /* 0x0011e46201007387 */ /* 0x000fe80000100800 */
[----:B------:R-:W-:Y:S04]  /*22390*/  STL [R1+0x11dc], R97 ;  /* 0x0011dc6101007387 */ /* 0x000fe80000100800 */
[----:B------:R-:W-:Y:S04]  /*223a0*/  STL [R1+0x11a8], R159 ;  /* 0x0011a89f01007387 */ /* 0x000fe80000100800 */
[----:B------:R-:W-:Y:S04]  /*223b0*/  STL [R1+0x11d4], R161 ;  /* 0x0011d4a101007387 */ /* 0x000fe80000100800 */
[----:B------:R-:W5:Y:S01]  /*223c0*/  LDL.LU R100, [R1+0x11bc] ;  /* 0x0011bc0001647983 */ /* 0x000f620000300800 */
[----:B---3--:R-:W-:Y:S01]  /*223d0*/  IADD3 R191, P4, R191, R10, RZ ;  /* 0x0000000abfbf7210 */ /* 0x008fe20007f9e0ff */
[----:B------:R-:W-:-:S04]  /*223e0*/  IMAD.X R193, R193, 0x1, R11, P3 ;  /* 0x00000001c1c17824 */ /* 0x000fc800018e060b */
[----:B------:R-:W-:Y:S04]  /*223f0*/  STL [R1+0x11a0], R191 ;  /* 0x0011a0bf01007387 */ /* 0x000fe80000100800 */
[----:B------:R-:W3:Y:S01]  /*22400*/  LDL.LU R99, [R1+0x1188] ;  /* 0x0011880001637983 */ /* 0x000ee20000300800 */
[----:B------:R-:W-:-:S03]  /*22410*/  IADD3 R145, P3, R145, R10, RZ ;  /* 0x0000000a91917210 */ /* 0x000fc60007f7e0ff */
        /* <DEDUP_REMOVED lines=22> */
[----:B--2---:R-:W-:-:S05]  /*22580*/  IMAD.X R223, R223, 0x1, R11, P2 ;  /* 0x00000001dfdf7824 */ /* 0x004fca00010e060b */
[----:B------:R0:W-:Y:S04]  /*22590*/  STL [R1+0x11c4], R223 ;  /* 0x0011c4df01007387 */ /* 0x0001e80000100800 */
[----:B0-----:R-:W2:Y:S04]  /*225a0*/  LDL.LU R223, [R1+0x1164] ;  /* 0x0011640001df7983 */ /* 0x001ea80000300800 */
[----:B------:R-:W2:Y:S04]  /*225b0*/  LDL.LU R97, [R1+0x1130] ;  /* 0x0011300001617983 */ /* 0x000ea80000300800 */
[----:B------:R-:W2:Y:S04]  /*225c0*/  LDL.LU R159, [R1+0x115c] ;  /* 0x00115c00019f7983 */ /* 0x000ea80000300800 */
[----:B------:R-:W2:Y:S01]  /*225d0*/  LDL.LU R161, [R1+0x1128] ;  /* 0x0011280001a17983 */ /* 0x000ea20000300800 */
[----:B----4-:R-:W-:-:S05]  /*225e0*/  IADD3 R225, P2, R225, R10, RZ ;  /* 0x0000000ae1e17210 */ /* 0x010fca0007f5e0ff */
[----:B------:R0:W-:Y:S04]  /*225f0*/  STL [R1+0x1190], R225 ;  /* 0x001190e101007387 */ /* 0x0001e80000100800 */
[----:B------:R-:W4:Y:S04]  /*22600*/  LDL.LU R191, [R1+0x1154] ;  /* 0x0011540001bf7983 */ /* 0x000f280000300800 */
[----:B------:R-:W4:Y:S01]  /*22610*/  LDL.LU R193, [R1+0x1120] ;  /* 0x0011200001c17983 */ /* 0x000f220000300800 */
[----:B-----5:R-:W-:-:S03]  /*22620*/  IMAD.X R100, R100, 0x1, R11, P1 ;  /* 0x0000000164647824 */ /* 0x020fc600008e060b */
[----:B0-----:R-:W5:Y:S04]  /*22630*/  LDL.LU R225, [R1+0x114c] ;  /* 0x00114c0001e17983 */ /* 0x001f680000300800 */
[----:B------:R-:W-:Y:S01]  /*22640*/  STL [R1+0x11bc], R100 ;  /* 0x0011bc6401007387 */ /* 0x000fe20000100800 */
[----:B---3--:R-:W-:Y:S01]  /*22650*/  IADD3 R99, P1, R99, R10, RZ ;  /* 0x0000000a63637210 */ /* 0x008fe20007f3e0ff */
[----:B------:R-:W-:-:S04]  /*22660*/  IMAD.X R155, R155, 0x1, R11, P0 ;  /* 0x000000019b9b7824 */ /* 0x000fc800000e060b */
[----:B------:R-:W-:Y:S01]  /*22670*/  STL [R1+0x1188], R99 ;  /* 0x0011886301007387 */ /* 0x000fe20000100800 */
        /* <DEDUP_REMOVED lines=35> */
[----:B------:R-:W-:Y:S01]  /*228b0*/  IMAD.X R113, R113, 0x1, R11, P5 ;  /* 0x0000000171717824 */ /* 0x000fe200028e060b */
[----:B------:R-:W-:-:S02]  /*228c0*/  IADD3 R98, P5, R98, R10, RZ ;  /* 0x0000000a62627210 */ /* 0x000fc40007fbe0ff */
[----:B------:R-:W-:Y:S01]  /*228d0*/  STL [R1+0x1174], R114 ;  /* 0x0011747201007387 */ /* 0x000fe20000100800 */
[--C-:B--2---:R-:W-:Y:S01]  /*228e0*/  IMAD.X R223, R223, 0x1, R11.reuse, P4 ;  /* 0x00000001dfdf7824 */ /* 0x104fe200020e060b */
[-C--:B------:R-:W-:Y:S01]  /*228f0*/  IADD3 R97, P4, R97, R10.reuse, RZ ;  /* 0x0000000a61617210 */ /* 0x080fe20007f9e0ff */
[--C-:B------:R-:W-:Y:S01]  /*22900*/  IMAD.X R159, R159, 0x1, R11.reuse, P3 ;  /* 0x000000019f9f7824 */ /* 0x100fe200018e060b */
[----:B------:R-:W-:Y:S02]  /*22910*/  IADD3 R161, P3, R161, R10, RZ ;  /* 0x0000000aa1a17210 */ /* 0x000fe40007f7e0ff */
[----:B------:R0:W-:Y:S04]  /*22920*/  STL [R1+0x1164], R223 ;  /* 0x001164df01007387 */ /* 0x0001e80000100800 */
[----:B------:R-:W-:Y:S04]  /*22930*/  STL [R1+0x116c], R113 ;  /* 0x00116c7101007387 */ /* 0x000fe80000100800 */
[----:B0-----:R-:W2:Y:S04]  /*22940*/  LDL.LU R223, [R1+0x1144] ;  /* 0x0011440001df7983 */ /* 0x001ea80000300800 */
[----:B------:R-:W-:Y:S01]  /*22950*/  STL [R1+0x1138], R98 ;  /* 0x0011386201007387 */ /* 0x000fe20000100800 */
[----:B----4-:R-:W-:-:S03]  /*22960*/  IMAD.X R191, R191, 0x1, R11, P2 ;  /* 0x00000001bfbf7824 */ /* 0x010fc600010e060b */
[----:B------:R-:W-:Y:S04]  /*22970*/  STL [R1+0x1130], R97 ;  /* 0x0011306101007387 */ /* 0x000fe80000100800 */
[----:B------:R-:W-:Y:S01]  /*22980*/  STL [R1+0x115c], R159 ;  /* 0x00115c9f01007387 */ /* 0x000fe20000100800 */
[----:B------:R-:W-:-:S03]  /*22990*/  IADD3 R193, P2, R193, R10, RZ ;  /* 0x0000000ac1c17210 */ /* 0x000fc60007f5e0ff */
[----:B------:R-:W-:Y:S04]  /*229a0*/  STL [R1+0x1128], R161 ;  /* 0x001128a101007387 */ /* 0x000fe80000100800 */
[----:B------:R-:W4:Y:S04]  /*229b0*/  LDL.LU R100, [R1+0x1110] ;  /* 0x0011100001647983 */ /* 0x000f280000300800 */
[----:B------:R-:W-:Y:S04]  /*229c0*/  STL [R1+0x1154], R191 ;  /* 0x001154bf01007387 */ /* 0x000fe80000100800 */
[----:B------:R-:W4:Y:S04]  /*229d0*/  LDL.LU R99, [R1+0x113c] ;  /* 0x00113c0001637983 */ /* 0x000f280000300800 */
[----:B------:R-:W-:Y:S01]  /*229e0*/  STL [R1+0x1120], R193 ;  /* 0x001120c101007387 */ /* 0x000fe20000100800 */
[----:B-----5:R-:W-:-:S03]  /*229f0*/  IMAD.X R225, R225, 0x1, R11, P1 ;  /* 0x00000001e1e17824 */ /* 0x020fc600008e060b */
        /* <DEDUP_REMOVED lines=23> */
[----:B0-----:R-:W3:Y:S04]  /*22b70*/  LDL.LU R145, [R1+0x10b8] ;  /* 0x0010b80001917983 */ /* 0x001ee80000300800 */
[----:B------:R-:W3:Y:S04]  /*22b80*/  LDL.LU R97, [R1+0x10e4] ;  /* 0x0010e40001617983 */ /* 0x000ee80000300800 */
[----:B------:R-:W3:Y:S04]  /*22b90*/  LDL.LU R159, [R1+0x10b0] ;  /* 0x0010b000019f7983 */ /* 0x000ee80000300800 */
[----:B------:R-:W3:Y:S01]  /*22ba0*/  LDL.LU R161, [R1+0x10dc] ;  /* 0x0010dc0001a17983 */ /* 0x000ee20000300800 */
[----:B--2---:R-:W-:-:S05]  /*22bb0*/  IMAD.X R223, R223, 0x1, R11, P0 ;  /* 0x00000001dfdf7824 */ /* 0x004fca00000e060b */
[----:B------:R0:W-:Y:S04]  /*22bc0*/  STL [R1+0x1144], R223 ;  /* 0x001144df01007387 */ /* 0x0001e80000100800 */
[----:B------:R-:W2:Y:S04]  /*22bd0*/  LDL.LU R191, [R1+0x10a8] ;  /* 0x0010a80001bf7983 */ /* 0x000ea80000300800 */
[----:B------:R-:W2:Y:S01]  /*22be0*/  LDL.LU R193, [R1+0x10d4] ;  /* 0x0010d40001c17983 */ /* 0x000ea20000300800 */
[-C--:B----4-:R-:W-:Y:S01]  /*22bf0*/  IADD3 R100, P0, R100, R10.reuse, RZ ;  /* 0x0000000a64647210 */ /* 0x090fe20007f1e0ff */
[--C-:B------:R-:W-:Y:S01]  /*22c00*/  IMAD.X R99, R99, 0x1, R11.reuse, P6 ;  /* 0x0000000163637824 */ /* 0x100fe200030e060b */
[-C--:B-----5:R-:W-:Y:S01]  /*22c10*/  IADD3 R155, P6, R155, R10.reuse, RZ ;  /* 0x0000000a9b9b7210 */ /* 0x0a0fe20007fde0ff */
        /* <DEDUP_REMOVED lines=45> */
[--C-:B------:R-:W-:Y:S01]  /*22ef0*/  IMAD.X R97, R97, 0x1, R11.reuse, P2 ;  /* 0x0000000161617824 */ /* 0x100fe200010e060b */
[-C--:B------:R-:W-:Y:S01]  /*22f00*/  IADD3 R159, P2, R159, R10.reuse, RZ ;  /* 0x0000000a9f9f7210 */ /* 0x080fe20007f5e0ff */
[--C-:B------:R-:W-:Y:S01]  /*22f10*/  IMAD.X R161, R161, 0x1, R11.reuse, P1 ;  /* 0x00000001a1a17824 */ /* 0x100fe200008e060b */
[----:B------:R-:W-:Y:S04]  /*22f20*/  STL [R1+0x10ec], R98 ;  /* 0x0010ec6201007387 */ /* 0x000fe80000100800 */
[----:B------:R-:W-:Y:S04]  /*22f30*/  STL [R1+0x10e4], R97 ;  /* 0x0010e46101007387 */ /* 0x000fe80000100800 */
[----:B------:R-:W-:Y:S01]  /*22f40*/  STL [R1+0x10b0], R159 ;  /* 0x0010b09f01007387 */ /* 0x000fe20000100800 */
[----:B--2---:R-:W-:Y:S01]  /*22f50*/  IADD3 R191, P1, R191, R10, RZ ;  /* 0x0000000abfbf7210 */ /* 0x004fe20007f3e0ff */
[----:B------:R-:W-:-:S02]  /*22f60*/  IMAD.X R193, R193, 0x1, R11, P0 ;  /* 0x00000001c1c17824 */ /* 0x000fc400000e060b */
[----:B------:R-:W-:Y:S04]  /*22f70*/  STL [R1+0x10dc], R161 ;  /* 0x0010dca101007387 */ /* 0x000fe80000100800 */
[----:B------:R-:W2:Y:S04]  /*22f80*/  LDL.LU R100, [R1+0x10c4] ;  /* 0x0010c40001647983 */ /* 0x000ea80000300800 */
[----:B------:R-:W-:Y:S04]  /*22f90*/  STL [R1+0x10a8], R191 ;  /* 0x0010a8bf01007387 */ /* 0x000fe80000100800 */
[----:B------:R-:W2:Y:S04]  /*22fa0*/  LDL.LU R99, [R1+0x1090] ;  /* 0x0010900001637983 */ /* 0x000ea80000300800 */
[----:B------:R-:W-:Y:S04]  /*22fb0*/  STL [R1+0x10d4], R193 ;  /* 0x0010d4c101007387 */ /* 0x000fe80000100800 */
[----:B------:R-:W2:Y:S01]  /*22fc0*/  LDL.LU R155, [R1+0x10bc] ;  /* 0x0010bc00019b7983 */ /* 0x000ea20000300800 */
[----:B----4-:R-:W-:-:S05]  /*22fd0*/  IADD3 R223, P0, R223, R10, RZ ;  /* 0x0000000adfdf7210 */ /* 0x010fca0007f1e0ff */
        /* <DEDUP_REMOVED lines=32> */
[----:B------:R-:W-:Y:S01]  /*231e0*/  IADD3 R99, P5, R99, R10, RZ ;  /* 0x0000000a63637210 */ /* 0x000fe20007fbe0ff */
[----:B------:R-:W-:-:S03]  /*231f0*/  IMAD.X R155, R155, 0x1, R11, P4 ;  /* 0x000000019b9b7824 */ /* 0x000fc600020e060b */
[----:B------:R-:W-:Y:S01]  /*23200*/  STL [R1+0x10c4], R100 ;  /* 0x0010c46401007387 */ /* 0x000fe20000100800 */
[-C--:B----4-:R-:W-:Y:S01]  /*23210*/  IADD3 R157, P4, R157, R10.reuse, RZ ;  /* 0x0000000a9d9d7210 */ /* 0x090fe20007f9e0ff */
[--C-:B------:R-:W-:Y:S01]  /*23220*/  IMAD.X R187, R187, 0x1, R11.reuse, P3 ;  /* 0x00000001bbbb7824 */ /* 0x100fe200018e060b */
[----:B------:R-:W-:Y:S01]  /*23230*/  IADD3 R189, P3, R189, R10, RZ ;  /* 0x0000000abdbd7210 */ /* 0x000fe20007f7e0ff */
        /* <DEDUP_REMOVED lines=32> */
[----:B------:R-:W-:Y:S01]  /*23440*/  IMAD.X R113, R113, 0x1, R11, P2 ;  /* 0x0000000171717824 */ /* 0x000fe200010e060b */
[----:B------:R-:W-:-:S02]  /*23450*/  IADD3 R98, P2, R98, R10, RZ ;  /* 0x0000000a62627210 */ /* 0x000fc40007f5e0ff */
[----:B0-----:R-:W2:Y:S04]  /*23460*/  LDL.LU R223, [R1+0x1020] ;  /* 0x0010200001df7983 */ /* 0x001ea80000300800 */
[----:B------:R-:W-:Y:S01]  /*23470*/  STL [R1+0x107c], R114 ;  /* 0x00107c7201007387 */ /* 0x000fe20000100800 */
[--C-:B-----5:R-:W-:Y:S01]  /*23480*/  IMAD.X R225, R225, 0x1, R11.reuse, P1 ;  /* 0x00000001e1e17824 */ /* 0x120fe200008e060b */
[-C--:B------:R-:W-:Y:S01]  /*23490*/  IADD3 R97, P1, R97, R10.reuse, RZ ;  /* 0x0000000a61617210 */ /* 0x080fe20007f3e0ff */
[--C-:B------:R-:W-:Y:S01]  /*234a0*/  IMAD.X R159, R159, 0x1, R11.reuse, P0 ;  /* 0x000000019f9f7824 */ /* 0x100fe200000e060b */
[-C--:B------:R-:W-:Y:S02]  /*234b0*/  IADD3 R161, P0, R161, R10.reuse, RZ ;  /* 0x0000000aa1a17210 */ /* 0x080fe40007f1e0ff */
        /* <DEDUP_REMOVED lines=36> */
[----:B------:R0:W-:Y:S04]  /*23700*/  STL [R1+0x1020], R223 ;  /* 0x001020df01007387 */ /* 0x0001e80000100800 */
[----:B0-----:R-:W2:Y:S04]  /*23710*/  LDL.LU R223, [R1+0xfc0] ;  /* 0x000fc00001df7983 */ /* 0x001ea80000300800 */
[----:B------:R-:W2:Y:S04]  /*23720*/  LDL.LU R97, [R1+0xfec] ;  /* 0x000fec0001617983 */ /* 0x000ea80000300800 */
[----:B------:R-:W2:Y:S04]  /*23730*/  LDL.LU R159, [R1+0xfb8] ;  /* 0x000fb800019f7983 */ /* 0x000ea80000300800 */
[----:B------:R-:W2:Y:S01]  /*23740*/  LDL.LU R161, [R1+0xfe4] ;  /* 0x000fe40001a17983 */ /* 0x000ea20000300800 */
[----:B----4-:R-:W-:-:S05]  /*23750*/  IMAD.X R225, R225, 0x1, R11, P4 ;  /* 0x00000001e1e17824 */ /* 0x010fca00020e060b */
        /* <DEDUP_REMOVED lines=48> */
[--C-:B------:R-:W-:Y:S01]  /*23a60*/  IMAD.X R97, R97, 0x1, R11.reuse, P6 ;  /* 0x0000000161617824 */ /* 0x100fe200030e060b */
[-C--:B------:R-:W-:Y:S01]  /*23a70*/  IADD3 R159, P6, R159, R10.reuse, RZ ;  /* 0x0000000a9f9f7210 */ /* 0x080fe20007fde0ff */
[----:B------:R-:W-:Y:S02]  /*23a80*/  IMAD.X R161, R161, 0x1, R11, P5 ;  /* 0x00000001a1a17824 */ /* 0x000fe400028e060b */
[----:B------:R0:W-:Y:S04]  /*23a90*/  STL [R1+0xfc0], R223 ;  /* 0x000fc0df01007387 */ /* 0x0001e80000100800 */
[----:B------:R-:W-:Y:S04]  /*23aa0*/  STL [R1+0xfc8], R113 ;  /* 0x000fc87101007387 */ /* 0x000fe80000100800 */
[----:B0-----:R-:W2:Y:S04]  /*23ab0*/  LDL.LU R223, [R1+0xfa0] ;  /* 0x000fa00001df7983 */ /* 0x001ea80000300800 */
[----:B------:R-:W-:Y:S01]  /*23ac0*/  STL [R1+0xff4], R98 ;  /* 0x000ff46201007387 */ /* 0x000fe20000100800 */
[----:B----4-:R-:W-:-:S03]  /*23ad0*/  IADD3 R191, P5, R191, R10, RZ ;  /* 0x0000000abfbf7210 */ /* 0x010fc60007fbe0ff */
[----:B------:R-:W-:Y:S01]  /*23ae0*/  STL [R1+0xfec], R97 ;  /* 0x000fec6101007387 */ /* 0x000fe20000100800 */
[----:B------:R-:W-:-:S03]  /*23af0*/  IMAD.X R193, R193, 0x1, R11, P4 ;  /* 0x00000001c1c17824 */ /* 0x000fc600020e060b */
[----:B------:R-:W-:Y:S04]  /*23b00*/  STL [R1+0xfb8], R159 ;  /* 0x000fb89f01007387 */ /* 0x000fe80000100800 */
[----:B------:R-:W-:Y:S04]  /*23b10*/  STL [R1+0xfe4], R161 ;  /* 0x000fe4a101007387 */ /* 0x000fe80000100800 */
[----:B------:R-:W4:Y:S04]  /*23b20*/  LDL.LU R100, [R1+0xfcc] ;  /* 0x000fcc0001647983 */ /* 0x000f280000300800 */
[----:B------:R-:W-:Y:S04]  /*23b30*/  STL [R1+0xfb0], R191 ;  /* 0x000fb0bf01007387 */ /* 0x000fe80000100800 */
[----:B------:R-:W4:Y:S01]  /*23b40*/  LDL.LU R99, [R1+0xf98] ;  /* 0x000f980001637983 */ /* 0x000f220000300800 */
[----:B-----5:R-:W-:-:S03]  /*23b50*/  IADD3 R225, P4, R225, R10, RZ ;  /* 0x0000000ae1e17210 */ /* 0x020fc60007f9e0ff */
        /* <DEDUP_REMOVED lines=33> */
[-C--:B------:R-:W-:Y:S01]  /*23d70*/  IADD3 R99, P2, R99, R10.reuse, RZ ;  /* 0x0000000a63637210 */ /* 0x080fe20007f5e0ff */
[--C-:B-----5:R-:W-:Y:S01]  /*23d80*/  IMAD.X R155, R155, 0x1, R11.reuse, P1 ;  /* 0x000000019b9b7824 */ /* 0x120fe200008e060b */
[----:B0-----:R-:W4:Y:S01]  /*23d90*/  LDL.LU R223, [R1+0xf5c] ;  /* 0x000f5c0001df7983 */ /* 0x001f220000300800 */
[----:B------:R-:W-:Y:S01]  /*23da0*/  IADD3 R157, P1, R157, R10, RZ ;  /* 0x0000000a9d9d7210 */ /* 0x000fe20007f3e0ff */
[----:B------:R-:W-:-:S02]  /*23db0*/  IMAD.X R187, R187, 0x1, R11, P0 ;  /* 0x00000001bbbb7824 */ /* 0x000fc400000e060b */
        /* <DEDUP_REMOVED lines=44> */
[-C--:B------:R-:W-:Y:S01]  /*24080*/  IADD3 R161, P4, R161, R10.reuse, RZ ;  /* 0x0000000aa1a17210 */ /* 0x080fe20007f9e0ff */
[----:B------:R-:W-:Y:S04]  /*24090*/  STL [R1+0xf48], R98 ;  /* 0x000f486201007387 */ /* 0x000fe80000100800 */
[----:B------:R-:W-:Y:S04]  /*240a0*/  STL [R1+0xf40], R97 ;  /* 0x000f406101007387 */ /* 0x000fe80000100800 */
[----:B------:R-:W-:Y:S04]  /*240b0*/  STL [R1+0xf6c], R159 ;  /* 0x000f6c9f01007387 */ /* 0x000fe80000100800 */
[----:B------:R-:W-:Y:S04]  /*240c0*/  STL [R1+0xf38], R161 ;  /* 0x000f38a101007387 */ /* 0x000fe80000100800 */
[----:B------:R-:W3:Y:S01]  /*240d0*/  LDL.LU R100, [R1+0xf20] ;  /* 0x000f200001647983 */ /* 0x000ee20000300800 */
[----:B--2---:R-:W-:Y:S01]  /*240e0*/  IMAD.X R191, R191, 0x1, R11, P3 ;  /* 0x00000001bfbf7824 */ /* 0x004fe200018e060b */
[----:B------:R-:W-:-:S04]  /*240f0*/  IADD3 R193, P3, R193, R10, RZ ;  /* 0x0000000ac1c17210 */ /* 0x000fc80007f7e0ff */
[----:B------:R-:W-:Y:S04]  /*24100*/  STL [R1+0xf64], R191 ;  /* 0x000f64bf01007387 */ /* 0x000fe80000100800 */
[----:B------:R-:W2:Y:S01]  /*24110*/  LDL.LU R99, [R1+0xf4c] ;  /* 0x000f4c0001637983 */ /* 0x000ea20000300800 */
[----:B----4-:R-:W-:-:S03]  /*24120*/  IMAD.X R223, R223, 0x1, R11, P2 ;  /* 0x00000001dfdf7824 */ /* 0x010fc600010e060b */
        /* <DEDUP_REMOVED lines=33> */
[-C--:B------:R-:W-:Y:S01]  /*24340*/  IADD3 R100, P1, R100, R10.reuse, RZ ;  /* 0x0000000a64647210 */ /* 0x080fe20007f3e0ff */
[--C-:B--2---:R-:W-:Y:S01]  /*24350*/  IMAD.X R99, R99, 0x1, R11.reuse, P0 ;  /* 0x0000000163637824 */ /* 0x104fe200000e060b */
        /* <DEDUP_REMOVED lines=141> */
[----:B------:R-:W-:Y:S04]  /*24c30*/  STL [R1+0xe50], R98 ;  /* 0x000e506201007387 */ /* 0x000fe80000100800 */
[----:B------:R-:W-:Y:S04]  /*24c40*/  STL [R1+0xe48], R97 ;  /* 0x000e486101007387 */ /* 0x000fe80000100800 */
[----:B------:R-:W-:Y:S01]  /*24c50*/  STL [R1+0xe74], R159 ;  /* 0x000e749f01007387 */ /* 0x000fe20000100800 */
[----:B----4-:R-:W-:-:S03]  /*24c60*/  IMAD.X R191, R191, 0x1, R11, P0 ;  /* 0x00000001bfbf7824 */ /* 0x010fc600000e060b */
[----:B------:R-:W-:Y:S04]  /*24c70*/  STL [R1+0xe40], R161 ;  /* 0x000e40a101007387 */ /* 0x000fe80000100800 */
[----:B------:R-:W4:Y:S01]  /*24c80*/  LDL.LU R100, [R1+0xe28] ;  /* 0x000e280001647983 */ /* 0x000f220000300800 */
[----:B------:R-:W-:-:S03]  /*24c90*/  IADD3 R193, P0, R193, R10, RZ ;  /* 0x0000000ac1c17210 */ /* 0x000fc60007f1e0ff */
[----:B------:R-:W-:Y:S04]  /*24ca0*/  STL [R1+0xe6c], R191 ;  /* 0x000e6cbf01007387 */ /* 0x000fe80000100800 */
[----:B------:R-:W4:Y:S04]  /*24cb0*/  LDL.LU R99, [R1+0xe54] ;  /* 0x000e540001637983 */ /* 0x000f280000300800 */
[----:B------:R-:W-:Y:S04]  /*24cc0*/  STL [R1+0xe38], R193 ;  /* 0x000e38c101007387 */ /* 0x000fe80000100800 */
[----:B------:R-:W4:Y:S01]  /*24cd0*/  LDL.LU R155, [R1+0xe20] ;  /* 0x000e2000019b7983 */ /* 0x000f220000300800 */
[----:B-----5:R-:W-:-:S05]  /*24ce0*/  IMAD.X R225, R225, 0x1, R11, P6 ;  /* 0x00000001e1e17824 */ /* 0x020fca00030e060b */
        /* <DEDUP_REMOVED lines=32> */
[----:B------:R-:W-:Y:S01]  /*24ef0*/  IADD3 R155, P4, R155, R10, RZ ;  /* 0x0000000a9b9b7210 */ /* 0x000fe20007f9e0ff */
[----:B0-----:R-:W4:Y:S04]  /*24f00*/  LDL.LU R223, [R1+0xdb8] ;  /* 0x000db80001df7983 */ /* 0x001f280000300800 */
[----:B------:R-:W-:Y:S01]  /*24f10*/  STL [R1+0xe28], R100 ;  /* 0x000e286401007387 */ /* 0x000fe20000100800 */
[----:B-----5:R-:W-:-:S03]  /*24f20*/  IMAD.X R157, R157, 0x1, R11, P3 ;  /* 0x000000019d9d7824 */ /* 0x020fc600018e060b */
[----:B------:R-:W-:Y:S01]  /*24f30*/  STL [R1+0xe54], R99 ;  /* 0x000e546301007387 */ /* 0x000fe20000100800 */
[--C-:B------:R-:W-:Y:S01]  /*24f40*/  IMAD.X R189, R189, 0x1, R11.reuse, P2 ;  /* 0x00000001bdbd7824 */ /* 0x100fe200010e060b */
[-C--:B------:R-:W-:Y:S02]  /*24f50*/  IADD3 R187, P3, R187, R10.reuse, RZ ;  /* 0x0000000abbbb7210 */ /* 0x080fe40007f7e0ff */
[----:B------:R-:W-:Y:S01]  /*24f60*/  STL [R1+0xe20], R155 ;  /* 0x000e209b01007387 */ /* 0x000fe20000100800 */
[-C--:B------:R-:W-:Y:S01]  /*24f70*/  IADD3 R219, P2, R219, R10.reuse, RZ ;  /* 0x0000000adbdb7210 */ /* 0x080fe20007f5e0ff */
[----:B------:R-:W-:Y:S02]  /*24f80*/  IMAD.X R221, R221, 0x1, R11, P1 ;  /* 0x00000001dddd7824 */ /* 0x000fe400008e060b */
        /* <DEDUP_REMOVED lines=85> */
[----:B------:R-:W-:Y:S04]  /*254e0*/  STL [R1+0xddc], R100 ;  /* 0x000ddc6401007387 */ /* 0x000fe80000100800 */
[----:B------:R-:W-:Y:S01]  /*254f0*/  STL [R1+0xda8], R99 ;  /* 0x000da86301007387 */ /* 0x000fe20000100800 */
        /* <DEDUP_REMOVED lines=98> */
[----:B------:R-:W-:-:S03]  /*25b20*/  IADD3.X R221, R221, R11, RZ, P5, !PT ;  /* 0x0000000bdddd7210 */ /* 0x000fc60002ffe4ff */
        /* <DEDUP_REMOVED lines=413> */
[----:B------:R-:W-:Y:S04]  /*27500*/  STL [R1+0xae0], R159 ;  /* 0x000ae09f01007387 */ /* 0x000fe80000100800 */
[----:B------:R-:W-:Y:S04]  /*27510*/  STL [R1+0xb0c], R161 ;  /* 0x000b0ca101007387 */ /* 0x000fe80000100800 */
[----:B------:R-:W3:Y:S01]  /*27520*/  LDL.LU R100, [R1+0xaf4] ;  /* 0x000af40001647983 */ /* 0x000ee20000300800 */
[----:B--2---:R-:W-:Y:S01]  /*27530*/  IADD3 R191, P4, R191, R10, RZ ;  /* 0x0000000abfbf7210 */ /* 0x004fe20007f9e0ff */
[----:B------:R-:W-:-:S04]  /*27540*/  IMAD.X R193, R193, 0x1, R11, P3 ;  /* 0x00000001c1c17824 */ /* 0x000fc800018e060b */
[----:B------:R-:W-:Y:S04]  /*27550*/  STL [R1+0xad8], R191 ;  /* 0x000ad8bf01007387 */ /* 0x000fe80000100800 */
[----:B------:R-:W2:Y:S01]  /*27560*/  LDL.LU R99, [R1+0xac0] ;  /* 0x000ac00001637983 */ /* 0x000ea20000300800 */
[----:B----4-:R-:W-:-:S03]  /*27570*/  IADD3 R223, P3, R223, R10, RZ ;  /* 0x0000000adfdf7210 */ /* 0x010fc60007f7e0ff */
        /* <DEDUP_REMOVED lines=33> */
[--C-:B------:R-:W-:Y:S01]  /*27790*/  IMAD.X R100, R100, 0x1, R11.reuse, P1 ;  /* 0x0000000164647824 */ /* 0x100fe200008e060b */
[----:B--2---:R-:W-:Y:S01]  /*277a0*/  IADD3 R99, P1, R99, R10, RZ ;  /* 0x0000000a63637210 */ /* 0x004fe20007f3e0ff */
[----:B----4-:R-:W-:-:S03]  /*277b0*/  IMAD.X R155, R155, 0x1, R11, P0 ;  /* 0x000000019b9b7824 */ /* 0x010fc600000e060b */
[----:B------:R-:W-:Y:S01]  /*277c0*/  STL [R1+0xaf4], R100 ;  /* 0x000af46401007387 */ /* 0x000fe20000100800 */
[-C--:B------:R-:W-:Y:S01]  /*277d0*/  IADD3 R157, P0, R157, R10.reuse, RZ ;  /* 0x0000000a9d9d7210 */ /* 0x080fe20007f1e0ff */
        /* <DEDUP_REMOVED lines=553> */
[----:B------:R-:W-:Y:S01]  /*29a70*/  IMAD.X R100, R100, 0x1, R11, P6 ;  /* 0x0000000164647824 */ /* 0x000fe200030e060b */
[----:B--2---:R-:W-:-:S04]  /*29a80*/  IADD3 R99, P6, R99, R10, RZ ;  /* 0x0000000a63637210 */ /* 0x004fc80007fde0ff */
[----:B------:R-:W-:Y:S01]  /*29a90*/  STL [R1+0x80c], R100 ;  /* 0x00080c6401007387 */ /* 0x000fe20000100800 */
[----:B----4-:R-:W-:-:S03]  /*29aa0*/  IMAD.X R155, R155, 0x1, R11, P5 ;  /* 0x000000019b9b7824 */ /* 0x010fc600028e060b */
        /* <DEDUP_REMOVED lines=179> */
[----:B------:R-:W2:Y:S01]  /*2a5e0*/  LDL.LU R191, [R1+0x6a4] ;  /* 0x0006a40001bf7983 */ /* 0x000ea20000300800 */
[----:B----4-:R-:W-:-:S03]  /*2a5f0*/  IMAD.X R100, R100, 0x1, R11, P3 ;  /* 0x0000000164647824 */ /* 0x010fc600018e060b */
[----:B------:R-:W4:Y:S01]  /*2a600*/  LDL.LU R193, [R1+0x670] ;  /* 0x0006700001c17983 */ /* 0x000f220000300800 */
[-C--:B------:R-:W-:Y:S01]  /*2a610*/  IADD3 R99, P3, R99, R10.reuse, RZ ;  /* 0x0000000a63637210 */ /* 0x080fe20007f7e0ff */
[--C-:B-----5:R-:W-:Y:S01]  /*2a620*/  IMAD.X R155, R155, 0x1, R11.reuse, P2 ;  /* 0x000000019b9b7824 */ /* 0x120fe200010e060b */
[----:B------:R-:W-:Y:S01]  /*2a630*/  IADD3 R157, P2, R157, R10, RZ ;  /* 0x0000000a9d9d7210 */ /* 0x000fe20007f5e0ff */
[----:B0-----:R-:W5:Y:S01]  /*2a640*/  LDL.LU R223, [R1+0x69c] ;  /* 0x00069c0001df7983 */ /* 0x001f620000300800 */
        /* <DEDUP_REMOVED lines=52> */
[----:B----4-:R-:W-:-:S04]  /*2a990*/  IADD3 R193, P4, R193, R10, RZ ;  /* 0x0000000ac1c17210 */ /* 0x010fc80007f9e0ff */
[----:B------:R-:W-:Y:S04]  /*2a9a0*/  STL [R1+0x6a4], R191 ;  /* 0x0006a4bf01007387 */ /* 0x000fe80000100800 */
[----:B------:R-:W2:Y:S04]  /*2a9b0*/  LDL.LU R99, [R1+0x68c] ;  /* 0x00068c0001637983 */ /* 0x000ea80000300800 */
[----:B------:R-:W-:Y:S01]  /*2a9c0*/  STL [R1+0x670], R193 ;  /* 0x000670c101007387 */ /* 0x000fe20000100800 */
[----:B-----5:R-:W-:-:S03]  /*2a9d0*/  IMAD.X R223, R223, 0x1, R11, P3 ;  /* 0x00000001dfdf7824 */ /* 0x020fc600018e060b */
[----:B------:R-:W4:Y:S04]  /*2a9e0*/  LDL.LU R155, [R1+0x658] ;  /* 0x00065800019b7983 */ /* 0x000f280000300800 */
        /* <DEDUP_REMOVED lines=20> */
[----:B------:R-:W-:-:S05]  /*2ab30*/  IADD3 R225, P3, R225, R10, RZ ;  /* 0x0000000ae1e17210 */ /* 0x000fca0007f7e0ff */
        /* <DEDUP_REMOVED lines=11> */
[----:B--2---:R-:W-:Y:S01]  /*2abf0*/  IMAD.X R99, R99, 0x1, R11, P1 ;  /* 0x0000000163637824 */ /* 0x004fe200008e060b */
[----:B----4-:R-:W-:-:S03]  /*2ac00*/  IADD3 R155, P1, R155, R10, RZ ;  /* 0x0000000a9b9b7210 */ /* 0x010fc60007f3e0ff */
[----:B------:R-:W-:Y:S04]  /*2ac10*/  STL [R1+0x660], R100 ;  /* 0x0006606401007387 */ /* 0x000fe80000100800 */
[----:B------:R-:W-:Y:S01]  /*2ac20*/  STL [R1+0x68c], R99 ;  /* 0x00068c6301007387 */ /* 0x000fe20000100800 */
[--C-:B-----5:R-:W-:Y:S01]  /*2ac30*/  IMAD.X R157, R157, 0x1, R11.reuse, P0 ;  /* 0x000000019d9d7824 */ /* 0x120fe200000e060b */
        /* <DEDUP_REMOVED lines=31> */
[----:B------:R-:W-:Y:S04]  /*2ae30*/  STL [R1+0x1494], R130 ;  /* 0x0014948201007387 */ /* 0x000fe80000100800 */
[----:B------:R0:W-:Y:S01]  /*2ae40*/  STL [R1+0x644], R223 ;  /* 0x000644df01007387 */ /* 0x0001e20000100800 */
[----:B------:R-:W-:-:S03]  /*2ae50*/  IADD3 R113, P6, R113, R10, RZ ;  /* 0x0000000a71717210 */ /* 0x000fc60007fde0ff */
[----:B------:R-:W-:Y:S04]  /*2ae60*/  STL [R1+0x64c], R129 ;  /* 0x00064c8101007387 */ /* 0x000fe80000100800 */
[----:B0-----:R-:W2:Y:S04]  /*2ae70*/  LDL.LU R223, [R1+0x1488] ;  /* 0x0014880001df7983 */ /* 0x001ea80000300800 */
[----:B------:R-:W-:Y:S01]  /*2ae80*/  STL [R1+0x149c], R114 ;  /* 0x00149c7201007387 */ /* 0x000fe20000100800 */
[-C--:B------:R-:W-:Y:S01]  /*2ae90*/  IADD3 R225, P5, R225, R10.reuse, RZ ;  /* 0x0000000ae1e17210 */ /* 0x080fe20007fbe0ff */
        /* <DEDUP_REMOVED lines=46> */
[----:B------:R-:W4:Y:S01]  /*2b180*/  LDL.LU R191, [R1+0x14f8] ;  /* 0x0014f80001bf7983 */ /* 0x000f220000300800 */
[----:B-----5:R-:W-:-:S03]  /*2b190*/  IMAD.X R100, R100, 0x1, R11, P0 ;  /* 0x0000000164647824 */ /* 0x020fc600000e060b */
[----:B------:R-:W5:Y:S04]  /*2b1a0*/  LDL.LU R193, [R1+0x153c] ;  /* 0x00153c0001c17983 */ /* 0x000f680000300800 */
        /* <DEDUP_REMOVED lines=54> */
[----:B-----5:R-:W-:-:S03]  /*2b510*/  IADD3 R193, P1, R193, R10, RZ ;  /* 0x0000000ac1c17210 */ /* 0x020fc60007f3e0ff */
[----:B------:R-:W-:Y:S04]  /*2b520*/  STL [R1+0x1534], R161 ;  /* 0x001534a101007387 */ /* 0x000fe80000100800 */
[----:B------:R-:W4:Y:S04]  /*2b530*/  LDL.LU R100, [R1+0x1524] ;  /* 0x0015240001647983 */ /* 0x000f280000300800 */
[----:B------:R-:W-:Y:S04]  /*2b540*/  STL [R1+0x14f8], R191 ;  /* 0x0014f8bf01007387 */ /* 0x000fe80000100800 */
[----:B------:R-:W5:Y:S01]  /*2b550*/  LDL.LU R99, [R1+0x1510] ;  /* 0x0015100001637983 */ /* 0x000f620000300800 */
[----:B------:R-:W-:-:S03]  /*2b560*/  IMAD.X R225, R225, 0x1, R11, P0 ;  /* 0x00000001e1e17824 */ /* 0x000fc600000e060b */
        /* <DEDUP_REMOVED lines=30> */
[----:B------:R-:W2:Y:S01]  /*2b750*/  LDL.LU R191, [R1+0x5c0] ;  /* 0x0005c00001bf7983 */ /* 0x000ea20000300800 */
[----:B----4-:R-:W-:-:S03]  /*2b760*/  IADD3 R100, P6, R100, R10, RZ ;  /* 0x0000000a64647210 */ /* 0x010fc60007fde0ff */
[----:B------:R-:W4:Y:S01]  /*2b770*/  LDL.LU R193, [R1+0x5ec] ;  /* 0x0005ec0001c17983 */ /* 0x000f220000300800 */
[--C-:B-----5:R-:W-:Y:S01]  /*2b780*/  IMAD.X R99, R99, 0x1, R11.reuse, P5 ;  /* 0x0000000163637824 */ /* 0x120fe200028e060b */
[-C--:B------:R-:W-:Y:S01]  /*2b790*/  IADD3 R155, P5, R155, R10.reuse, RZ ;  /* 0x0000000a9b9b7210 */ /* 0x080fe20007fbe0ff */
[----:B------:R-:W-:Y:S01]  /*2b7a0*/  IMAD.X R157, R157, 0x1, R11, P4 ;  /* 0x000000019d9d7824 */ /* 0x000fe200020e060b */
[----:B0-----:R-:W5:Y:S01]  /*2b7b0*/  LDL.LU R223, [R1+0x5b8] ;  /* 0x0005b80001df7983 */ /* 0x001f620000300800 */
        /* <DEDUP_REMOVED lines=37> */
[----:B0-----:R-:W5:Y:S04]  /*2ba10*/  LDL.LU R225, [R1+0x5e4] ;  /* 0x0005e40001e17983 */ /* 0x001f680000300800 */
[----:B------:R-:W-:Y:S01]  /*2ba20*/  STL [R1+0x5e0], R114 ;  /* 0x0005e07201007387 */ /* 0x000fe20000100800 */
[----:B---3--:R-:W-:-:S05]  /*2ba30*/  IADD3 R145, P2, R145, R10, RZ ;  /* 0x0000000a91917210 */ /* 0x008fca0007f5e0ff */
[----:B------:R0:W-:Y:S04]  /*2ba40*/  STL [R1+0x5d0], R145 ;  /* 0x0005d09101007387 */ /* 0x0001e80000100800 */
[----:B------:R1:W-:Y:S04]  /*2ba50*/  STL [R1+0x5d8], R113 ;  /* 0x0005d87101007387 */ /* 0x0003e80000100800 */
[----:B0-----:R-:W3:Y:S01]  /*2ba60*/  LDL.LU R145, [R1+0x5ac] ;  /* 0x0005ac0001917983 */ /* 0x001ee20000300800 */
[--C-:B------:R-:W-:Y:S01]  /*2ba70*/  IMAD.X R97, R97, 0x1, R11.reuse, P1 ;  /* 0x0000000161617824 */ /* 0x100fe200008e060b */
[-C--:B------:R-:W-:Y:S01]  /*2ba80*/  IADD3 R159, P1, R159, R10.reuse, RZ ;  /* 0x0000000a9f9f7210 */ /* 0x080fe20007f3e0ff */
[--C-:B------:R-:W-:Y:S01]  /*2ba90*/  IMAD.X R161, R161, 0x1, R11.reuse, P0 ;  /* 0x00000001a1a17824 */ /* 0x100fe200000e060b */
[----:B------:R0:W-:Y:S04]  /*2baa0*/  STL [R1+0x604], R98 ;  /* 0x0006046201007387 */ /* 0x0001e80000100800 */
[----:B------:R0:W-:Y:S04]  /*2bab0*/  STL [R1+0x5fc], R97 ;  /* 0x0005fc6101007387 */ /* 0x0001e80000100800 */
[----:B------:R0:W-:Y:S04]  /*2bac0*/  STL [R1+0x5c8], R159 ;  /* 0x0005c89f01007387 */ /* 0x0001e80000100800 */
[----:B------:R0:W-:Y:S04]  /*2bad0*/  STL [R1+0x5f4], R161 ;  /* 0x0005f4a101007387 */ /* 0x0001e80000100800 */
[----:B------:R-:W3:Y:S01]  /*2bae0*/  LDL.LU R100, [R1+0x5dc] ;  /* 0x0005dc0001647983 */ /* 0x000ee20000300800 */
[----:B--2---:R-:W-:Y:S01]  /*2baf0*/  IADD3 R191, P0, R191, R10, RZ ;  /* 0x0000000abfbf7210 */ /* 0x004fe20007f1e0ff */
[----:B----4-:R-:W-:-:S04]  /*2bb00*/  IMAD.X R193, R193, 0x1, R11, P6 ;  /* 0x00000001c1c17824 */ /* 0x010fc800030e060b */
[----:B------:R2:W-:Y:S04]  /*2bb10*/  STL [R1+0x5c0], R191 ;  /* 0x0005c0bf01007387 */ /* 0x0005e80000100800 */
[----:B------:R-:W4:Y:S01]  /*2bb20*/  LDL.LU R99, [R1+0x5a0] ;  /* 0x0005a00001637983 */ /* 0x000f220000300800 */
[----:B-----5:R-:W-:-:S03]  /*2bb30*/  IADD3 R223, P6, R223, R10, RZ ;  /* 0x0000000adfdf7210 */ /* 0x020fc60007fde0ff */
[----:B------:R5:W-:Y:S04]  /*2bb40*/  STL [R1+0x5ec], R193 ;  /* 0x0005ecc101007387 */ /* 0x000be80000100800 */
        /* <DEDUP_REMOVED lines=18> */
[----:B-1----:R-:W4:Y:S04]  /*2bc70*/  LDL.LU R113, [R1+0x550] ;  /* 0x0005500001717983 */ /* 0x002f280000300800 */
[----:B0-----:R-:W4:Y:S04]  /*2bc80*/  LDL.LU R98, [R1+0x584] ;  /* 0x0005840001627983 */ /* 0x001f280000300800 */
[----:B------:R-:W4:Y:S04]  /*2bc90*/  LDL.LU R97, [R1+0x548] ;  /* 0x0005480001617983 */ /* 0x000f280000300800 */
[----:B------:R-:W4:Y:S01]  /*2bca0*/  LDL.LU R159, [R1+0x57c] ;  /* 0x00057c00019f7983 */ /* 0x000f220000300800 */
[----:B------:R-:W-:-:S05]  /*2bcb0*/  IMAD.X R225, R225, 0x1, R11, P5 ;  /* 0x00000001e1e17824 */ /* 0x000fca00028e060b */
[----:B------:R0:W-:Y:S04]  /*2bcc0*/  STL [R1+0x5e4], R225 ;  /* 0x0005e4e101007387 */ /* 0x0001e80000100800 */
[----:B------:R-:W4:Y:S04]  /*2bcd0*/  LDL.LU R161, [R1+0x574] ;  /* 0x0005740001a17983 */ /* 0x000f280000300800 */
[----:B--2---:R-:W2:Y:S04]  /*2bce0*/  LDL.LU R191, [R1+0x564] ;  /* 0x0005640001bf7983 */ /* 0x004ea80000300800 */
[----:B-----5:R-:W5:Y:S01]  /*2bcf0*/  LDL.LU R193, [R1+0x55c] ;  /* 0x00055c0001c17983 */ /* 0x020f620000300800 */
[----:B------:R-:W-:Y:S01]  /*2bd00*/  R2UR UR50, R14 ;  /* 0x000000000e3272ca */ /* 0x000fe200000e0000 */
[----:B------:R-:W-:Y:S01]  /*2bd10*/  UIADD3.64 UR52, UR4, 0x1e80, URZ ;  /* 0x00001e8004347897 */ /* 0x000fe2000fffe03f */
[----:B---3--:R-:W-:-:S05]  /*2bd20*/  IADD3 R145, P5, R145, R10, RZ ;  /* 0x0000000a91917210 */ /* 0x008fca0007fbe0ff */
[----:B------:R1:W-:Y:S04]  /*2bd30*/  STL [R1+0x5ac], R145 ;  /* 0x0005ac9101007387 */ /* 0x0003e80000100800 */
[----:B------:R-:W3:Y:S04]  /*2bd40*/  LDL.LU R223, [R1+0x554] ;  /* 0x0005540001df7983 */ /* 0x000ee80000300800 */
[----:B0-----:R-:W3:Y:S04]  /*2bd50*/  LDL.LU R225, [R1+0x54c] ;  /* 0x00054c0001e17983 */ /* 0x001ee80000300800 */
[----:B-1----:R-:W3:Y:S01]  /*2bd60*/  LDL.LU R145, [R1+0x544] ;  /* 0x0005440001917983 */ /* 0x002ee20000300800 */
[----:B------:R-:W-:Y:S01]  /*2bd70*/  UMOV UR54, UR50 ;  /* 0x0000003200367c82 */ /* 0x000fe20008000000 */
[----:B------:R-:W-:-:S02]  /*2bd80*/  UMOV UR55, UR51 ;  /* 0x0000003300377c82 */ /* 0x000fc40008000000 */
[----:B------:R-:W-:Y:S01]  /*2bd90*/  HGMMA.64x16x16.F32 R24, gdesc[UR52].tnspA, R24 ;  /* 0x20200000341879f0 */ /* 0x000fe20008700818 */
[----:B------:R-:W-:Y:S02]  /*2bda0*/  R2UR UR55, R17 ;  /* 0x00000000113772ca */ /* 0x000fe400000e0000 */
[----:B------:R-:W-:Y:S01]  /*2bdb0*/  R2UR UR54, R18 ;  /* 0x00000000123672ca */ /* 0x000fe200000e0000 */
[----:B------:R-:W-:Y:S01]  /*2bdc0*/  UIADD3.64 UR56, UR4, 0x1f00, URZ ;  /* 0x00001f0004387897 */ /* 0x000fe2000fffe03f */
[----:B------:R-:W-:Y:S02]  /*2bdd0*/  MOV R21, UR59 ;  /* 0x0000003b00157c02 */ /* 0x000fe40008000f00 */
[----:B------:R-:W-:Y:S01]  /*2bde0*/  MOV R22, UR58 ;  /* 0x0000003a00167c02 */ /* 0x000fe20008000f00 */
[----:B------:R-:W-:Y:S01]  /*2bdf0*/  IMAD.X R100, R100, 0x1, R11, P4 ;  /* 0x0000000164647824 */ /* 0x000fe200020e060b */
[----:B----4-:R-:W-:-:S05]  /*2be00*/  IADD3 R99, P4, R99, R10, RZ ;  /* 0x0000000a63637210 */ /* 0x010fca0007f9e0ff */
[----:B------:R-:W-:Y:S02]  /*2be10*/  UMOV UR59, UR55 ;  /* 0x00000037003b7c82 */ /* 0x000fe40008000000 */
[----:B------:R-:W-:Y:S01]  /*2be20*/  UMOV UR58, UR54 ;  /* 0x00000036003a7c82 */ /* 0x000fe20008000000 */
[--C-:B------:R-:W-:Y:S01]  /*2be30*/  IMAD.X R155, R155, 0x1, R11.reuse, P3 ;  /* 0x000000019b9b7824 */ /* 0x100fe200018e060b */
[-C--:B------:R-:W-:Y:S01]  /*2be40*/  IADD3 R157, P3, R157, R10.reuse, RZ ;  /* 0x0000000a9d9d7210 */ /* 0x080fe20007f7e0ff */
[----:B------:R-:W-:Y:S01]  /*2be50*/  IMAD.X R187, R187, 0x1, R11, P2 ;  /* 0x00000001bbbb7824 */ /* 0x000fe200010e060b */
[----:B------:R0:W-:Y:S01]  /*2be60*/  STL [R1+0x5dc], R100 ;  /* 0x0005dc6401007387 */ /* 0x0001e20000100800 */
[----:B------:R-:W-:-:S03]  /*2be70*/  IADD3 R189, P2, R189, R10, RZ ;  /* 0x0000000abdbd7210 */ /* 0x000fc60007f5e0ff */
[----:B------:R0:W-:Y:S01]  /*2be80*/  STL [R1+0x5a0], R99 ;  /* 0x0005a06301007387 */ /* 0x0001e20000100800 */
[----:B------:R-:W-:-:S03]  /*2be90*/  IMAD.X R219, R219, 0x1, R11, P1 ;  /* 0x00000001dbdb7824 */ /* 0x000fc600008e060b */
        /* <DEDUP_REMOVED lines=13> */
[----:B------:R-:W-:Y:S01]  /*2bf70*/  IADD3 R190, P5, R190, R10, RZ ;  /* 0x0000000abebe7210 */ /* 0x000fe20007fbe0ff */
[----:B------:R-:W-:Y:S02]  /*2bf80*/  HGMMA.64x16x16.F32 R24, gdesc[UR56].tnspA, R24, gsb0 ;  /* 0x20200000381879f0 */ /* 0x000fe40008000818 */
        /* <DEDUP_REMOVED lines=19> */
[----:B------:R-:W-:-:S03]  /*2c0c0*/  IMAD.X R161, R161, 0x1, R11, P6 ;  /* 0x00000001a1a17824 */ /* 0x000fc600030e060b */
[----:B------:R0:W-:Y:S01]  /*2c0d0*/  STL [R1+0x550], R113 ;  /* 0x0005507101007387 */ /* 0x0001e20000100800 */
[----:B--2---:R-:W-:-:S03]  /*2c0e0*/  IMAD.X R191, R191, 0x1, R11, P5 ;  /* 0x00000001bfbf7824 */ /* 0x004fc600028e060b */
[----:B------:R0:W-:Y:S01]  /*2c0f0*/  STL [R1+0x584], R98 ;  /* 0x0005846201007387 */ /* 0x0001e20000100800 */
[----:B-----5:R-:W-:Y:S01]  /*2c100*/  IMAD.X R193, R193, 0x1, R11, P4 ;  /* 0x00000001c1c17824 */ /* 0x020fe200020e060b */
[----:B------:R-:W-:Y:S02]  /*2c110*/  SHF.R.S32.HI R13, RZ, 0x1f, R12 ;  /* 0x0000001fff0d7819 */ /* 0x000fe4000001140c */
[----:B------:R0:W-:Y:S04]  /*2c120*/  STL [R1+0x548], R97 ;  /* 0x0005486101007387 */ /* 0x0001e80000100800 */
[----:B------:R0:W-:Y:S04]  /*2c130*/  STL [R1+0x57c], R159 ;  /* 0x00057c9f01007387 */ /* 0x0001e80000100800 */
[----:B------:R0:W-:Y:S04]  /*2c140*/  STL [R1+0x574], R161 ;  /* 0x000574a101007387 */ /* 0x0001e80000100800 */
[----:B------:R0:W-:Y:S01]  /*2c150*/  STL [R1+0x564], R191 ;  /* 0x000564bf01007387 */ /* 0x0001e20000100800 */
[----:B------:R-:W-:-:S03]  /*2c160*/  LEA.HI R9, R13, R12, RZ, 0x8 ;  /* 0x0000000c0d097211 */ /* 0x000fc600078f40ff */
[----:B------:R0:W-:Y:S01]  /*2c170*/  STL [R1+0x55c], R193 ;  /* 0x00055cc101007387 */ /* 0x0001e20000100800 */
[----:B------:R-:W-:Y:S01]  /*2c180*/  VIADD R8, R8, 0x1 ;  /* 0x0000000108087836 */ /* 0x000fe20000000000 */
[----:B------:R-:W-:-:S04]  /*2c190*/  SHF.R.S32.HI R9, RZ, 0x8, R9 ;  /* 0x00000008ff097819 */ /* 0x000fc80000011409 */
[----:B------:R-:W-:Y:S02]  /*2c1a0*/  ISETP.NE.U32.AND P0, PT, R8, R9, PT ;  /* 0x000000090800720c */ /* 0x000fe40003f05070 */
[----:B------:R-:W-:Y:S02]  /*2c1b0*/  R2UR UR49, R15 ;  /* 0x000000000f3172ca */ /* 0x000fe400000e0000 */
[----:B------:R-:W-:Y:S02]  /*2c1c0*/  R2UR UR48, R16 ;  /* 0x00000000103072ca */ /* 0x000fe400000e0000 */
[----:B------:R-:W-:Y:S02]  /*2c1d0*/  R2UR UR53, R19 ;  /* 0x00000000133572ca */ /* 0x000fe400000e0000 */
[----:B------:R-:W-:Y:S02]  /*2c1e0*/  R2UR UR52, R20 ;  /* 0x00000000143472ca */ /* 0x000fe400000e0000 */
[----:B------:R-:W-:-:S02]  /*2c1f0*/  R2UR UR59, R21 ;  /* 0x00000000153b72ca */ /* 0x000fc400000e0000 */
[----:B------:R-:W-:Y:S01]  /*2c200*/  R2UR UR58, R22 ;  /* 0x00000000163a72ca */ /* 0x000fe200000e0000 */
[----:B------:R-:W-:Y:S02]  /*2c210*/  WARPGROUP.DEPBAR.LE gsb0, 0x0 ;  /* 0x00008000000079c5 */ /* 0x000fe40000010000 */
[--C-:B---3--:R-:W-:Y:S02]  /*2c220*/  IMAD.X R223, R223, 0x1, R11.reuse, P3 ;  /* 0x00000001dfdf7824 */ /* 0x108fe400018e060b */
[----:B------:R-:W-:-:S03]  /*2c230*/  IMAD.X R225, R225, 0x1, R11, P2 ;  /* 0x00000001e1e17824 */ /* 0x000fc600010e060b */
[----:B------:R0:W-:Y:S01]  /*2c240*/  STL [R1+0x554], R223 ;  /* 0x000554df01007387 */ /* 0x0001e20000100800 */
[----:B------:R-:W-:-:S03]  /*2c250*/  IMAD.X R145, R145, 0x1, R11, P1 ;  /* 0x0000000191917824 */ /* 0x000fc600008e060b */
[----:B------:R0:W-:Y:S04]  /*2c260*/  STL [R1+0x54c], R225 ;  /* 0x00054ce101007387 */ /* 0x0001e80000100800 */
[----:B------:R0:W-:Y:S01]  /*2c270*/  STL [R1+0x544], R145 ;  /* 0x0005449101007387 */ /* 0x0001e20000100800 */
[----:B------:R-:W-:Y:S05]  /*2c280*/  @P0 BRA `(.L_x_1) ;  /* 0xfffffdd8002c0947 */ /* 0x000fea000383ffff */
[----:B------:R-:W-:Y:S02]  /*2c290*/  F2FP.F16.F32.PACK_AB R59, R31, R47 ;  /* 0x0000002f1f3b723e */ /* 0x000fe400000000ff */
[----:B------:R-:W-:Y:S02]  /*2c2a0*/  F2FP.F16.F32.PACK_AB R58, R29, R45 ;  /* 0x0000002d1d3a723e */ /* 0x000fe400000000ff */
[----:B------:R-:W-:Y:S02]  /*2c2b0*/  F2FP.F16.F32.PACK_AB R57, R39, R55 ;  /* 0x000000372739723e */ /* 0x000fe400000000ff */
[----:B------:R-:W-:Y:S02]  /*2c2c0*/  F2FP.F16.F32.PACK_AB R56, R37, R53 ;  /* 0x000000352538723e */ /* 0x000fe400000000ff */
[----:B------:R-:W-:Y:S02]  /*2c2d0*/  F2FP.F16.F32.PACK_AB R23, R30, R46 ;  /* 0x0000002e1e17723e */ /* 0x000fe400000000ff */
[----:B------:R-:W-:-:S02]  /*2c2e0*/  F2FP.F16.F32.PACK_AB R22, R28, R44 ;  /* 0x0000002c1c16723e */ /* 0x000fc400000000ff */
        /* <DEDUP_REMOVED lines=9> */
[----:B------:R-:W-:-:S07]  /*2c380*/  F2FP.F16.F32.PACK_AB R12, R32, R48 ;  /* 0x00000030200c723e */ /* 0x000fce00000000ff */
.L_x_0:
[----:B------:R-:W2:Y:S01]  /*2c390*/  LDL.LU R62, [R1+0x1544] ;  /* 0x00154400013e7983 */ /* 0x000ea20000300800 */
[----:B------:R-:W1:Y:S03]  /*2c3a0*/  LDC R25, c[0x0][0x244] ;  /* 0x00009100ff197b82 */ /* 0x000e660000000800 */
[----:B------:R-:W1:Y:S04]  /*2c3b0*/  LDL.LU R61, [R1+0x156c] ;  /* 0x00156c00013d7983 */ /* 0x000e680000300800 */
[----:B------:R-:W3:Y:S01]  /*2c3c0*/  LDL.LU R60, [R1+0x1570] ;  /* 0x00157000013c7983 */ /* 0x000ee20000300800 */
[----:B------:R-:W4:Y:S01]  /*2c3d0*/  LDC.64 R38, c[0x0][0x228] ;  /* 0x00008a00ff267b82 */ /* 0x000f220000000a00 */
[----:B------:R-:W5:Y:S07]  /*2c3e0*/  S2R R6, SR_TID.X ;  /* 0x0000000000067919 */ /* 0x000f6e0000002100 */
[----:B------:R-:W0:Y:S08]  /*2c3f0*/  LDC.64 R32, c[0x0][0x220] ;  /* 0x00008800ff207b82 */ /* 0x000e300000000a00 */
[----:B------:R-:W0:Y:S01]  /*2c400*/  LDC R36, c[0x0][0x248] ;  /* 0x00009200ff247b82 */ /* 0x000e220000000800 */
[----:B-----5:R-:W-:-:S02]  /*2c410*/  IMAD.SHL.U32 R2, R6, 0x10, RZ ;  /* 0x0000001006027824 */ /* 0x020fc400078e00ff */
[C---:B------:R-:W-:Y:S02]  /*2c420*/  IMAD.SHL.U32 R5, R6.reuse, 0x40, RZ ;  /* 0x0000004006057824 */ /* 0x040fe400078e00ff */
[----:B------:R-:W-:Y:S01]  /*2c430*/  IMAD.SHL.U32 R4, R6, 0x8, RZ ;  /* 0x0000000806047824 */ /* 0x000fe200078e00ff */
[----:B------:R-:W-:Y:S02]  /*2c440*/  LOP3.LUT R3, R2, 0xf0, RZ, 0xc0, !PT ;  /* 0x000000f002037812 */ /* 0x000fe400078ec0ff */
[----:B------:R-:W-:Y:S02]  /*2c450*/  LOP3.LUT R5, R5, 0x400, RZ, 0xc0, !PT ;  /* 0x0000040005057812 */ /* 0x000fe400078ec0ff */
[----:B------:R-:W-:Y:S02]  /*2c460*/  LOP3.LUT R4, R4, 0x300, RZ, 0xc0, !PT ;  /* 0x0000030004047812 */ /* 0x000fe400078ec0ff */
[----:B------:R-:W-:Y:S02]  /*2c470*/  IADD3 R3, R5, R0, R3 ;  /* 0x0000000005037210 */ /* 0x000fe40007ffe003 */
[----:B------:R-:W-:-:S03]  /*2c480*/  LOP3.LUT R5, R6, 0x7f, RZ, 0xc0, !PT ;  /* 0x0000007f06057812 */ /* 0x000fc600078ec0ff */
[----:B------:R-:W-:Y:S01]  /*2c490*/  IMAD.IADD R24, R4, 0x1, R3 ;  /* 0x0000000104187824 */ /* 0x000fe200078e0203 */
[----:B------:R-:W-:Y:S01]  /*2c4a0*/  BAR.SYNC.DEFER_BLOCKING 0x0 ;  /* 0x0000000000007b1d */ /* 0x000fe20000010000 */
[----:B------:R-:W-:-:S05]  /*2c4b0*/  IMAD R26, R5, 0x10, R0 ;  /* 0x00000010051a7824 */ /* 0x000fca00078e0200 */
[----:B------:R-:W-:Y:S02]  /*2c4c0*/  STSM.16.M88.4 [R24], R12 ;  /* 0x0000000c18007844 */ /* 0x000fe40000000200 */
[----:B------:R-:W-:Y:S06]  /*2c4d0*/  BAR.SYNC.DEFER_BLOCKING 0x0 ;  /* 0x0000000000007b1d */ /* 0x000fec0000010000 */
[----:B------:R-:W-:Y:S02]  /*2c4e0*/  LDS.128 R28, [R26] ;  /* 0x000000001a1c7984 */ /* 0x000fe40000000c00 */
[----:B------:R-:W-:Y:S06]  /*2c4f0*/  BAR.SYNC.DEFER_BLOCKING 0x0 ;  /* 0x0000000000007b1d */ /* 0x000fec0000010000 */
[----:B------:R-:W-:Y:S02]  /*2c500*/  STSM.16.M88.4 [R24], R16 ;  /* 0x0000001018007844 */ /* 0x000fe40000000200 */
[----:B------:R-:W-:Y:S06]  /*2c510*/  BAR.SYNC.DEFER_BLOCKING 0x0 ;  /* 0x0000000000007b1d */ /* 0x000fec0000010000 */
[----:B------:R-:W5:Y:S02]  /*2c520*/  LDS.128 R8, [R26] ;  /* 0x000000001a087984 */ /* 0x000f640000000c00 */
[----:B------:R-:W-:Y:S06]  /*2c530*/  BAR.SYNC.DEFER_BLOCKING 0x0 ;  /* 0x0000000000007b1d */ /* 0x000fec0000010000 */
[----:B------:R-:W-:Y:S02]  /*2c540*/  STSM.16.M88.4 [R24], R20 ;  /* 0x0000001418007844 */ /* 0x000fe40000000200 */
[----:B------:R-:W-:Y:S06]  /*2c550*/  BAR.SYNC.DEFER_BLOCKING 0x0 ;  /* 0x0000000000007b1d */ /* 0x000fec0000010000 */
[----:B------:R-:W3:Y:S02]  /*2c560*/  LDS.128 R4, [R26] ;  /* 0x000000001a047984 */ /* 0x000ee40000000c00 */
[----:B------:R-:W-:Y:S06]  /*2c570*/  BAR.SYNC.DEFER_BLOCKING 0x0 ;  /* 0x0000000000007b1d */ /* 0x000fec0000010000 */
[----:B------:R5:W-:Y:S02]  /*2c580*/  STSM.16.M88.4 [R24], R56 ;  /* 0x0000003818007844 */ /* 0x000be40000000200 */
[----:B-----5:R-:W-:Y:S01]  /*2c590*/  PRMT R24, R8, 0x7632, R24 ;  /* 0x0000763208187816 */ /* 0x020fe20000000018 */
[----:B--2---:R-:W-:-:S02]  /*2c5a0*/  VIADD R2, R62, 0x1 ;  /* 0x000000013e027836 */ /* 0x004fc40000000000 */
[C---:B------:R-:W-:Y:S02]  /*2c5b0*/  VIADD R12, R62.reuse, 0x2 ;  /* 0x000000023e0c7836 */ /* 0x040fe40000000000 */
[C---:B-1----:R-:W-:Y:S01]  /*2c5c0*/  IMAD R0, R61.reuse, R25, RZ ;  /* 0x000000193d007224 */ /* 0x042fe200078e02ff */
[----:B------:R-:W-:Y:S01]  /*2c5d0*/  BAR.SYNC.DEFER_BLOCKING 0x0 ;  /* 0x0000000000007b1d */ /* 0x000fe20000010000 */
[----:B----4-:R-:W-:Y:S01]  /*2c5e0*/  ISETP.GE.AND P2, PT, R61, R38, PT ;  /* 0x000000263d00720c */ /* 0x010fe20003f46270 */
[----:B------:R-:W-:Y:S01]  /*2c5f0*/  VIADD R14, R62, 0x3 ;  /* 0x000000033e0e7836 */ /* 0x000fe20000000000 */
[-C--:B------:R-:W-:Y:S01]  /*2c600*/  ISETP.GE.AND P4, PT, R2, R39.reuse, PT ;  /* 0x000000270200720c */ /* 0x080fe20003f86270 */
[----:B0-----:R-:W-:Y:S01]  /*2c610*/  IMAD R17, R62, R36, RZ ;  /* 0x000000243e117224 */ /* 0x001fe200078e02ff */
[----:B------:R-:W-:Y:S01]  /*2c620*/  LEA R2, P0, R0, R32, 0x1 ;  /* 0x0000002000027211 */ /* 0x000fe200078008ff */
[C---:B------:R-:W-:Y:S01]  /*2c630*/  VIADD R22, R62.reuse, 0x7 ;  /* 0x000000073e167836 */ /* 0x040fe20000000000 */
[----:B------:R-:W-:Y:S01]  /*2c640*/  ISETP.LT.AND P2, PT, R62, R39, !P2 ;  /* 0x000000273e00720c */ /* 0x000fe20005741270 */
[C---:B------:R-:W-:Y:S01]  /*2c650*/  IMAD.IADD R23, R17.reuse, 0x1, R36 ;  /* 0x0000000111177824 */ /* 0x040fe200078e0224 */
[----:B------:R-:W-:Y:S01]  /*2c660*/  LEA.HI.X.SX32 R3, R0, R33, 0x1, P0 ;  /* 0x0000002100037211 */ /* 0x000fe200000f0eff */
[----:B---3--:R-:W-:Y:S01]  /*2c670*/  IMAD R0, R60, R25, RZ ;  /* 0x000000193c007224 */ /* 0x008fe200078e02ff */
[-C--:B------:R-:W-:Y:S01]  /*2c680*/  ISETP.GE.AND P6, PT, R12, R39.reuse, PT ;  /* 0x000000270c00720c */ /* 0x080fe20003fc6270 */
[----:B------:R-:W-:Y:S01]  /*2c690*/  VIADD R12, R62, 0x4 ;  /* 0x000000043e0c7836 */ /* 0x000fe20000000000 */
[----:B------:R-:W-:Y:S01]  /*2c6a0*/  ISETP.GE.AND P0, PT, R14, R39, PT ;  /* 0x000000270e00720c */ /* 0x000fe20003f06270 */
[----:B------:R-:W-:Y:S01]  /*2c6b0*/  IMAD.WIDE R14, R17, 0x2, R2 ;  /* 0x00000002110e7825 */ /* 0x000fe200078e0202 */
[----:B------:R-:W-:-:S02]  /*2c6c0*/  ISETP.GE.AND P5, PT, R60, R38, PT ;  /* 0x000000263c00720c */ /* 0x000fc40003fa6270 */
[----:B------:R-:W-:Y:S01]  /*2c6d0*/  ISETP.GE.AND P1, PT, R12, R39, PT ;  /* 0x000000270c00720c */ /* 0x000fe20003f26270 */
[----:B------:R-:W-:Y:S01]  /*2c6e0*/  IMAD.WIDE R18, R23, 0x2, R2 ;  /* 0x0000000217127825 */ /* 0x000fe200078e0202 */
[----:B------:R-:W-:-:S04]  /*2c6f0*/  LEA R12, P3, R0, R32, 0x1 ;  /* 0x00000020000c7211 */ /* 0x000fc800078608ff */
[----:B------:R-:W-:Y:S01]  /*2c700*/  LEA.HI.X.SX32 R13, R0, R33, 0x1, P3 ;  /* 0x00000021000d7211 */ /* 0x000fe200018f0eff */
[----:B------:R0:W-:Y:S01]  /*2c710*/  @P2 STG.E.U16 desc[UR60][R14.64], R28 ;  /* 0x0000001c0e002986 */ /* 0x0001e2000c10153c */
[CC--:B------:R-:W-:Y:S01]  /*2c720*/  ISETP.LT.AND P2, PT, R62.reuse, R39.reuse, !P5 ;  /* 0x000000273e00720c */ /* 0x0c0fe20006f41270 */
[----:B------:R-:W-:Y:S01]  /*2c730*/  VIADD R0, R62, 0x5 ;  /* 0x000000053e007836 */ /* 0x000fe20000000000 */
[-C--:B------:R-:W-:Y:S01]  /*2c740*/  ISETP.LT.AND P5, PT, R61, R38.reuse, !P4 ;  /* 0x000000263d00720c */ /* 0x080fe200067a1270 */
[--C-:B------:R-:W-:Y:S01]  /*2c750*/  IMAD.WIDE R16, R17, 0x2, R12.reuse ;  /* 0x0000000211107825 */ /* 0x100fe200078e020c */
[----:B------:R-:W-:Y:S01]  /*2c760*/  ISETP.LT.AND P4, PT, R60, R38, !P4 ;  /* 0x000000263c00720c */ /* 0x000fe20006781270 */
[----:B------:R-:W1:Y:S01]  /*2c770*/  LDS.128 R32, [R26] ;  /* 0x000000001a207984 */ /* 0x000e620000000c00 */
[----:B------:R-:W-:Y:S01]  /*2c780*/  ISETP.GE.AND P3, PT, R0, R39, PT ;  /* 0x000000270000720c */ /* 0x000fe20003f66270 */
[----:B------:R-:W-:Y:S01]  /*2c790*/  IMAD.WIDE R20, R23, 0x2, R12 ;  /* 0x0000000217147825 */ /* 0x000fe200078e020c */
[----:B0-----:R-:W-:-:S03]  /*2c7a0*/  PRMT R15, R28, 0x7632, R15 ;  /* 0x000076321c0f7816 */ /* 0x001fc6000000000f */
[--C-:B------:R-:W-:Y:S02]  /*2c7b0*/  IMAD.IADD R23, R23, 0x1, R36.reuse ;  /* 0x0000000117177824 */ /* 0x100fe400078e0224 */
[----:B------:R-:W-:Y:S01]  /*2c7c0*/  VIADD R0, R62, 0x6 ;  /* 0x000000063e007836 */ /* 0x000fe20000000000 */
[----:B------:R0:W-:Y:S01]  /*2c7d0*/  @P2 STG.E.U16 desc[UR60][R16.64], R15 ;  /* 0x0000000f10002986 */ /* 0x0001e2000c10153c */
[-C--:B------:R-:W-:Y:S01]  /*2c7e0*/  ISETP.LT.AND P2, PT, R61, R38.reuse, !P6 ;  /* 0x000000263d00720c */ /* 0x080fe20007741270 */
[----:B------:R-:W-:Y:S01]  /*2c7f0*/  IMAD.IADD R25, R23, 0x1, R36 ;  /* 0x0000000117197824 */ /* 0x000fe200078e0224 */
[-C--:B------:R-:W-:Y:S01]  /*2c800*/  ISETP.LT.AND P6, PT, R60, R38.reuse, !P6 ;  /* 0x000000263c00720c */ /* 0x080fe200077c1270 */
[----:B------:R-:W-:Y:S01]  /*2c810*/  @P5 STG.E.U16 desc[UR60][R18.64], R8 ;  /* 0x0000000812005986 */ /* 0x000fe2000c10153c */
[----:B------:R-:W-:Y:S01]  /*2c820*/  ISETP.GE.AND P5, PT, R0, R39, PT ;  /* 0x000000270000720c */ /* 0x000fe20003fa6270 */
[----:B------:R-:W-:Y:S02]  /*2c830*/  VIADD R0, R62, 0x8 ;  /* 0x000000083e007836 */ /* 0x000fe40000000000 */
[----:B------:R2:W-:Y:S01]  /*2c840*/  @P4 STG.E.U16 desc[UR60][R20.64], R24 ;  /* 0x0000001814004986 */ /* 0x0005e2000c10153c */
[----:B------:R-:W-:-:S02]  /*2c850*/  ISETP.LT.AND P4, PT, R61, R38, !P0 ;  /* 0x000000263d00720c */ /* 0x000fc40004781270 */
[----:B------:R-:W-:Y:S01]  /*2c860*/  ISETP.LT.AND P0, PT, R60, R38, !P0 ;  /* 0x000000263c00720c */ /* 0x000fe20004701270 */
[----:B0-----:R-:W-:-:S04]  /*2c870*/  IMAD.WIDE R14, R23, 0x2, R2 ;  /* 0x00000002170e7825 */ /* 0x001fc800078e0202 */
[----:B------:R-:W-:Y:S01]  /*2c880*/  IMAD.WIDE R16, R23, 0x2, R12 ;  /* 0x0000000217107825 */ /* 0x000fe200078e020c */
[----:B------:R0:W-:Y:S01]  /*2c890*/  @P2 STG.E.U16 desc[UR60][R14.64], R29 ;  /* 0x0000001d0e002986 */ /* 0x0001e2000c10153c */
[----:B------:R-:W-:Y:S02]  /*2c8a0*/  ISETP.GE.AND P2, PT, R22, R39, PT ;  /* 0x000000271600720c */ /* 0x000fe40003f46270 */
[----:B--2---:R-:W-:Y:S01]  /*2c8b0*/  PRMT R21, R29, 0x7632, R21 ;  /* 0x000076321d157816 */ /* 0x004fe20000000015 */
[----:B------:R-:W-:Y:S01]  /*2c8c0*/  IMAD.WIDE R18, R25, 0x2, R2 ;  /* 0x0000000219127825 */ /* 0x000fe200078e0202 */
[----:B------:R-:W-:-:S03]  /*2c8d0*/  PRMT R22, R30, 0x7632, R22 ;  /* 0x000076321e167816 */ /* 0x000fc60000000016 */
[----:B------:R2:W-:Y:S01]  /*2c8e0*/  @P6 STG.E.U16 desc[UR60][R16.64], R21 ;  /* 0x0000001510006986 */ /* 0x0005e2000c10153c */
[-C--:B------:R-:W-:Y:S01]  /*2c8f0*/  ISETP.LT.AND P6, PT, R61, R38.reuse, !P1 ;  /* 0x000000263d00720c */ /* 0x080fe20004fc1270 */
[C---:B------:R-:W-:Y:S01]  /*2c900*/  IMAD.IADD R23, R25.reuse, 0x1, R36 ;  /* 0x0000000119177824 */ /* 0x040fe200078e0224 */
[----:B------:R-:W-:Y:S01]  /*2c910*/  ISETP.LT.AND P1, PT, R60, R38, !P1 ;  /* 0x000000263c00720c */ /* 0x000fe20004f21270 */
[----:B------:R3:W-:Y:S01]  /*2c920*/  @P4 STG.E.U16 desc[UR60][R18.64], R9 ;  /* 0x0000000912004986 */ /* 0x0007e2000c10153c */
[----:B0-----:R-:W-:Y:S01]  /*2c930*/  IMAD.WIDE R14, R25, 0x2, R12 ;  /* 0x00000002190e7825 */ /* 0x001fe200078e020c */
[----:B------:R-:W-:-:S03]  /*2c940*/  ISETP.GE.AND P4, PT, R0, R39, PT ;  /* 0x000000270000720c */ /* 0x000fc60003f86270 */
[C---:B------:R-:W-:Y:S02]  /*2c950*/  VIADD R8, R62.reuse, 0x9 ;  /* 0x000000093e087836 */ /* 0x040fe40000000000 */
[----:B------:R-:W-:Y:S02]  /*2c960*/  VIADD R0, R62, 0xa ;  /* 0x0000000a3e007836 */ /* 0x000fe40000000000 */
[----:B--2---:R-:W-:Y:S01]  /*2c970*/  IMAD.WIDE R20, R23, 0x2, R2 ;  /* 0x0000000217147825 */ /* 0x004fe200078e0202 */
[----:B---3--:R-:W-:-:S03]  /*2c980*/  PRMT R19, R9, 0x7632, R19 ;  /* 0x0000763209137816 */ /* 0x008fc60000000013 */
[C---:B------:R-:W-:Y:S02]  /*2c990*/  IMAD.WIDE R16, R23.reuse, 0x2, R12 ;  /* 0x0000000217107825 */ /* 0x040fe400078e020c */
[----:B------:R0:W-:Y:S02]  /*2c9a0*/  @P0 STG.E.U16 desc[UR60][R14.64], R19 ;  /* 0x000000130e000986 */ /* 0x0001e4000c10153c */
[--C-:B------:R-:W-:Y:S01]  /*2c9b0*/  IMAD.IADD R23, R23, 0x1, R36.reuse ;  /* 0x0000000117177824 */ /* 0x100fe200078e0224 */
[----:B------:R-:W-:Y:S01]  /*2c9c0*/  ISETP.GE.AND P0, PT, R8, R39, PT ;  /* 0x000000270800720c */ /* 0x000fe20003f06270 */
[----:B------:R-:W-:Y:S01]  /*2c9d0*/  @P6 STG.E.U16 desc[UR60][R20.64], R30 ;  /* 0x0000001e14006986 */ /* 0x000fe2000c10153c */
[-C--:B------:R-:W-:Y:S01]  /*2c9e0*/  ISETP.LT.AND P6, PT, R61, R38.reuse, !P5 ;  /* 0x000000263d00720c */ /* 0x080fe20006fc1270 */
[----:B------:R-:W-:Y:S01]  /*2c9f0*/  IMAD.IADD R25, R23, 0x1, R36 ;  /* 0x0000000117197824 */ /* 0x000fe200078e0224 */
[CC--:B------:R-:W-:Y:S01]  /*2ca00*/  ISETP.LT.AND P5, PT, R60.reuse, R38.reuse, !P5 ;  /* 0x000000263c00720c */ /* 0x0c0fe20006fa1270 */
[----:B------:R2:W-:Y:S01]  /*2ca10*/  @P1 STG.E.U16 desc[UR60][R16.64], R22 ;  /* 0x0000001610001986 */ /* 0x0005e2000c10153c */
[-C--:B------:R-:W-:Y:S01]  /*2ca20*/  ISETP.LT.AND P1, PT, R61, R38.reuse, !P3 ;  /* 0x000000263d00720c */ /* 0x080fe20005f21270 */
[----:B------:R-:W-:Y:S01]  /*2ca30*/  IMAD.WIDE R8, R23, 0x2, R2 ;  /* 0x0000000217087825 */ /* 0x000fe200078e0202 */
[----:B------:R-:W-:-:S03]  /*2ca40*/  ISETP.LT.AND P3, PT, R60, R38, !P3 ;  /* 0x000000263c00720c */ /* 0x000fc60005f61270 */
[----:B0-----:R-:W-:Y:S01]  /*2ca50*/  IMAD.WIDE R14, R23, 0x2, R12 ;  /* 0x00000002170e7825 */ /* 0x001fe200078e020c */
[----:B------:R-:W-:-:S03]  /*2ca60*/  PRMT R23, R31, 0x7632, R23 ;  /* 0x000076321f177816 */ /* 0x000fc60000000017 */
[----:B------:R-:W-:Y:S01]  /*2ca70*/  IMAD.WIDE R18, R25, 0x2, R12 ;  /* 0x0000000219127825 */ /* 0x000fe200078e020c */
[----:B--2---:R-:W-:-:S03]  /*2ca80*/  PRMT R22, R10, 0x7632, R22 ;  /* 0x000076320a167816 */ /* 0x004fc60000000016 */
[C---:B------:R-:W-:Y:S01]  /*2ca90*/  IMAD.WIDE R16, R25.reuse, 0x2, R2 ;  /* 0x0000000219107825 */ /* 0x040fe200078e0202 */
[----:B------:R0:W-:Y:S01]  /*2caa0*/  @P1 STG.E.U16 desc[UR60][R8.64], R10 ;  /* 0x0000000a08001986 */ /* 0x0001e2000c10153c */
[----:B------:R-:W-:Y:S02]  /*2cab0*/  ISETP.GE.AND P1, PT, R0, R39, PT ;  /* 0x000000270000720c */ /* 0x000fe40003f26270 */
[--C-:B------:R-:W-:Y:S01]  /*2cac0*/  IMAD.IADD R25, R25, 0x1, R36.reuse ;  /* 0x0000000119197824 */ /* 0x100fe200078e0224 */
[----:B------:R2:W-:Y:S01]  /*2cad0*/  @P3 STG.E.U16 desc[UR60][R14.64], R22 ;  /* 0x000000160e003986 */ /* 0x0005e2000c10153c */
[C---:B------:R-:W-:Y:S02]  /*2cae0*/  VIADD R20, R62.reuse, 0xb ;  /* 0x0000000b3e147836 */ /* 0x040fe40000000000 */
[----:B------:R-:W-:Y:S01]  /*2caf0*/  IMAD.IADD R21, R25, 0x1, R36 ;  /* 0x0000000119157824 */ /* 0x000fe200078e0224 */
[----:B------:R3:W-:Y:S01]  /*2cb00*/  @P6 STG.E.U16 desc[UR60][R16.64], R31 ;  /* 0x0000001f10006986 */ /* 0x0007e2000c10153c */
[CC--:B------:R-:W-:Y:S01]  /*2cb10*/  ISETP.LT.AND P6, PT, R61.reuse, R38.reuse, !P4 ;  /* 0x000000263d00720c */ /* 0x0c0fe200067c1270 */
[----:B------:R-:W-:Y:S01]  /*2cb20*/  VIADD R0, R62, 0xc ;  /* 0x0000000c3e007836 */ /* 0x000fe20000000000 */
[CC--:B------:R-:W-:Y:S01]  /*2cb30*/  ISETP.LT.AND P4, PT, R60.reuse, R38.reuse, !P4 ;  /* 0x000000263c00720c */ /* 0x0c0fe20006781270 */
[----:B------:R4:W-:Y:S01]  /*2cb40*/  @P5 STG.E.U16 desc[UR60][R18.64], R23 ;  /* 0x0000001712005986 */ /* 0x0009e2000c10153c */
[-C--:B------:R-:W-:Y:S01]  /*2cb50*/  ISETP.LT.AND P5, PT, R61, R38.reuse, !P2 ;  /* 0x000000263d00720c */ /* 0x080fe200057a1270 */
[----:B0-----:R-:W-:Y:S01]  /*2cb60*/  IMAD.WIDE R8, R25, 0x2, R2 ;  /* 0x0000000219087825 */ /* 0x001fe200078e0202 */
[----:B------:R-:W-:-:S02]  /*2cb70*/  ISETP.LT.AND P2, PT, R60, R38, !P2 ;  /* 0x000000263c00720c */ /* 0x000fc40005741270 */
[----:B------:R-:W-:Y:S01]  /*2cb80*/  PRMT R10, R11, 0x7632, R10 ;  /* 0x000076320b0a7816 */ /* 0x000fe2000000000a */
[----:B--2---:R-:W-:Y:S01]  /*2cb90*/  IMAD.WIDE R14, R25, 0x2, R12 ;  /* 0x00000002190e7825 */ /* 0x004fe200078e020c */
[----:B------:R-:W-:-:S03]  /*2cba0*/  ISETP.GE.AND P3, PT, R20, R39, PT ;  /* 0x000000271400720c */ /* 0x000fc60003f66270 */
[----:B---3--:R-:W-:-:S04]  /*2cbb0*/  IMAD.WIDE R16, R21, 0x2, R2 ;  /* 0x0000000215107825 */ /* 0x008fc800078e0202 */
[----:B------:R0:W-:Y:S01]  /*2cbc0*/  @P5 STG.E.U16 desc[UR60][R8.64], R11 ;  /* 0x0000000b08005986 */ /* 0x0001e2000c10153c */
[----:B----4-:R-:W-:Y:S01]  /*2cbd0*/  IMAD.WIDE R18, R21, 0x2, R12 ;  /* 0x0000000215127825 */ /* 0x010fe200078e020c */
[----:B------:R-:W-:Y:S02]  /*2cbe0*/  ISETP.GE.AND P5, PT, R0, R39, PT ;  /* 0x000000270000720c */ /* 0x000fe40003fa6270 */
[----:B------:R2:W-:Y:S01]  /*2cbf0*/  @P2 STG.E.U16 desc[UR60][R14.64], R10 ;  /* 0x0000000a0e002986 */ /* 0x0005e2000c10153c */
[-C--:B------:R-:W-:Y:S01]  /*2cc00*/  ISETP.LT.AND P2, PT, R61, R38.reuse, !P0 ;  /* 0x000000263d00720c */ /* 0x080fe20004741270 */
[--C-:B------:R-:W-:Y:S01]  /*2cc10*/  IMAD.IADD R21, R21, 0x1, R36.reuse ;  /* 0x0000000115157824 */ /* 0x100fe200078e0224 */
[CC--:B------:R-:W-:Y:S01]  /*2cc20*/  ISETP.LT.AND P0, PT, R60.reuse, R38.reuse, !P0 ;  /* 0x000000263c00720c */ /* 0x0c0fe20004701270 */
[----:B------:R1:W-:Y:S01]  /*2cc30*/  @P6 STG.E.U16 desc[UR60][R16.64], R4 ;  /* 0x0000000410006986 */ /* 0x0003e2000c10153c */
[-C--:B------:R-:W-:Y:S01]  /*2cc40*/  ISETP.LT.AND P6, PT, R61, R38.reuse, !P1 ;  /* 0x000000263d00720c */ /* 0x080fe20004fc1270 */
[----:B------:R-:W-:Y:S01]  /*2cc50*/  IMAD.IADD R23, R21, 0x1, R36 ;  /* 0x0000000115177824 */ /* 0x000fe200078e0224 */
[----:B------:R-:W-:Y:S01]  /*2cc60*/  ISETP.LT.AND P1, PT, R60, R38, !P1 ;  /* 0x000000263c00720c */ /* 0x000fe20004f21270 */
[----:B------:R-:W-:Y:S01]  /*2cc70*/  VIADD R0, R62, 0xd ;  /* 0x0000000d3e007836 */ /* 0x000fe20000000000 */
[----:B0-----:R-:W-:Y:S01]  /*2cc80*/  PRMT R9, R4, 0x7632, R9 ;  /* 0x0000763204097816 */ /* 0x001fe20000000009 */
[----:B------:R-:W-:-:S02]  /*2cc90*/  VIADD R20, R62, 0xe ;  /* 0x0000000e3e147836 */ /* 0x000fc40000000000 */
[----:B--2---:R-:W-:Y:S02]  /*2cca0*/  IMAD.WIDE R10, R21, 0x2, R12 ;  /* 0x00000002150a7825 */ /* 0x004fe400078e020c */
[----:B------:R0:W-:Y:S01]  /*2ccb0*/  @P4 STG.E.U16 desc[UR60][R18.64], R9 ;  /* 0x0000000912004986 */ /* 0x0001e2000c10153c */
[----:B------:R-:W-:Y:S01]  /*2ccc0*/  ISETP.GE.AND P4, PT, R0, R39, PT ;  /* 0x000000270000720c */ /* 0x000fe20003f86270 */
[----:B------:R-:W-:Y:S01]  /*2ccd0*/  IMAD.WIDE R14, R23, 0x2, R2 ;  /* 0x00000002170e7825 */ /* 0x000fe200078e0202 */
[----:B-1----:R-:W-:Y:S02]  /*2cce0*/  PRMT R4, R32, 0x7632, R4 ;  /* 0x0000763220047816 */ /* 0x002fe40000000004 */
[----:B------:R-:W-:Y:S01]  /*2ccf0*/  PRMT R16, R5, 0x7632, R16 ;  /* 0x0000763205107816 */ /* 0x000fe20000000010 */
[----:B------:R-:W-:Y:S02]  /*2cd00*/  IMAD.IADD R17, R23, 0x1, R36 ;  /* 0x0000000117117824 */ /* 0x000fe400078e0224 */
[----:B------:R-:W-:-:S02]  /*2cd10*/  VIADD R0, R62, 0xf ;  /* 0x0000000f3e007836 */ /* 0x000fc40000000000 */
[----:B0-----:R-:W-:Y:S01]  /*2cd20*/  IMAD.WIDE R8, R21, 0x2, R2 ;  /* 0x0000000215087825 */ /* 0x001fe200078e0202 */
[----:B------:R-:W-:-:S03]  /*2cd30*/  PRMT R18, R33, 0x7632, R18 ;  /* 0x0000763221127816 */ /* 0x000fc60000000012 */
[----:B------:R-:W-:Y:S01]  /*2cd40*/  IMAD.IADD R19, R17, 0x1, R36 ;  /* 0x0000000111137824 */ /* 0x000fe200078e0224 */
[----:B------:R0:W-:Y:S01]  /*2cd50*/  @P2 STG.E.U16 desc[UR60][R8.64], R32 ;  /* 0x0000002008002986 */ /* 0x0001e2000c10153c */
[----:B------:R-:W-:-:S03]  /*2cd60*/  ISETP.GE.AND P2, PT, R20, R39, PT ;  /* 0x000000271400720c */ /* 0x000fc60003f46270 */
[----:B------:R1:W-:Y:S01]  /*2cd70*/  @P0 STG.E.U16 desc[UR60][R10.64], R4 ;  /* 0x000000040a000986 */ /* 0x0003e2000c10153c */
[CC--:B------:R-:W-:Y:S02]  /*2cd80*/  ISETP.LT.AND P0, PT, R61.reuse, R38.reuse, !P3 ;  /* 0x000000263d00720c */ /* 0x0c0fe40005f01270 */
[CC--:B------:R-:W-:Y:S01]  /*2cd90*/  ISETP.LT.AND P3, PT, R60.reuse, R38.reuse, !P3 ;  /* 0x000000263c00720c */ /* 0x0c0fe20005f61270 */
[----:B------:R2:W-:Y:S01]  /*2cda0*/  @P6 STG.E.U16 desc[UR60][R14.64], R5 ;  /* 0x000000050e006986 */ /* 0x0005e2000c10153c */
[-C--:B------:R-:W-:Y:S02]  /*2cdb0*/  ISETP.LT.AND P6, PT, R61, R38.reuse, !P5 ;  /* 0x000000263d00720c */ /* 0x080fe40006fc1270 */
[----:B------:R-:W-:Y:S01]  /*2cdc0*/  ISETP.LT.AND P5, PT, R60, R38, !P5 ;  /* 0x000000263c00720c */ /* 0x000fe20006fa1270 */
[----:B0-----:R-:W-:-:S04]  /*2cdd0*/  IMAD.WIDE R8, R23, 0x2, R12 ;  /* 0x0000000217087825 */ /* 0x001fc800078e020c */
[C---:B-1----:R-:W-:Y:S01]  /*2cde0*/  IMAD.WIDE R10, R17.reuse, 0x2, R2 ;  /* 0x00000002110a7825 */ /* 0x042fe200078e0202 */
[----:B------:R0:W-:Y:S01]  /*2cdf0*/  @P1 STG.E.U16 desc[UR60][R8.64], R16 ;  /* 0x0000001008001986 */ /* 0x0001e2000c10153c */
[----:B------:R-:W-:Y:S02]  /*2ce00*/  ISETP.GE.AND P1, PT, R0, R39, PT ;  /* 0x000000270000720c */ /* 0x000fe40003f26270 */
[----:B--2---:R-:W-:Y:S01]  /*2ce10*/  IMAD.WIDE R4, R17, 0x2, R12 ;  /* 0x0000000211047825 */ /* 0x004fe200078e020c */
[----:B------:R-:W-:Y:S01]  /*2ce20*/  @P0 STG.E.U16 desc[UR60][R10.64], R33 ;  /* 0x000000210a000986 */ /* 0x000fe2000c10153c */
[-C--:B------:R-:W-:Y:S02]  /*2ce30*/  ISETP.LT.AND P0, PT, R61, R38.reuse, !P1 ;  /* 0x000000263d00720c */ /* 0x080fe40004f01270 */
[----:B------:R-:W-:Y:S01]  /*2ce40*/  IMAD.WIDE R14, R19, 0x2, R2 ;  /* 0x00000002130e7825 */ /* 0x000fe200078e0202 */
[----:B------:R1:W-:Y:S01]  /*2ce50*/  @P3 STG.E.U16 desc[UR60][R4.64], R18 ;  /* 0x0000001204003986 */ /* 0x0003e2000c10153c */
[----:B------:R-:W-:-:S02]  /*2ce60*/  ISETP.LT.AND P3, PT, R61, R38, !P2 ;  /* 0x000000263d00720c */ /* 0x000fc40005761270 */
[--C-:B------:R-:W-:Y:S01]  /*2ce70*/  IMAD.IADD R17, R19, 0x1, R36.reuse ;  /* 0x0000000113117824 */ /* 0x100fe200078e0224 */
[----:B------:R2:W-:Y:S01]  /*2ce80*/  @P6 STG.E.U16 desc[UR60][R14.64], R6 ;  /* 0x000000060e006986 */ /* 0x0005e2000c10153c */
[-C--:B------:R-:W-:Y:S02]  /*2ce90*/  ISETP.LT.AND P6, PT, R61, R38.reuse, !P4 ;  /* 0x000000263d00720c */ /* 0x080fe400067c1270 */
[CC--:B------:R-:W-:Y:S01]  /*2cea0*/  ISETP.LT.AND P4, PT, R60.reuse, R38.reuse, !P4 ;  /* 0x000000263c00720c */ /* 0x0c0fe20006781270 */
[C---:B------:R-:W-:Y:S01]  /*2ceb0*/  IMAD.IADD R21, R17.reuse, 0x1, R36 ;  /* 0x0000000111157824 */ /* 0x040fe200078e0224 */
[CC--:B------:R-:W-:Y:S01]  /*2cec0*/  ISETP.LT.AND P2, PT, R60.reuse, R38.reuse, !P2 ;  /* 0x000000263c00720c */ /* 0x0c0fe20005741270 */
[----:B0-----:R-:W-:Y:S01]  /*2ced0*/  IMAD.WIDE R8, R17, 0x2, R2 ;  /* 0x0000000211087825 */ /* 0x001fe200078e0202 */
[----:B------:R-:W-:Y:S02]  /*2cee0*/  ISETP.LT.AND P1, PT, R60, R38, !P1 ;  /* 0x000000263c00720c */ /* 0x000fe40004f21270 */
[----:B------:R-:W-:Y:S01]  /*2cef0*/  PRMT R0, R6, 0x7632, R0 ;  /* 0x0000763206007816 */ /* 0x000fe20000000000 */
[----:B-1----:R-:W-:Y:S01]  /*2cf00*/  IMAD.WIDE R4, R19, 0x2, R12 ;  /* 0x0000000213047825 */ /* 0x002fe200078e020c */
[----:B------:R-:W-:-:S02]  /*2cf10*/  PRMT R18, R7, 0x7632, R18 ;  /* 0x0000763207127816 */ /* 0x000fc40000000012 */
[----:B--2---:R-:W-:Y:S01]  /*2cf20*/  PRMT R6, R34, 0x7632, R6 ;  /* 0x0000763222067816 */ /* 0x004fe20000000006 */
[----:B------:R-:W-:Y:S01]  /*2cf30*/  IMAD.IADD R19, R21, 0x1, R36 ;  /* 0x0000000115137824 */ /* 0x000fe200078e0224 */
[----:B------:R0:W-:Y:S01]  /*2cf40*/  @P5 STG.E.U16 desc[UR60][R4.64], R0 ;  /* 0x0000000004005986 */ /* 0x0001e2000c10153c */
[----:B------:R-:W-:-:S03]  /*2cf50*/  IMAD.WIDE R10, R17, 0x2, R12 ;  /* 0x00000002110a7825 */ /* 0x000fc600078e020c */
        /* <DEDUP_REMOVED lines=9> */
[----:B------:R-:W-:Y:S05]  /*2cff0*/  @!P1 EXIT ;  /* 0x000000000000994d */ /* 0x000fea0003800000 */
[----:B0-----:R-:W-:-:S05]  /*2d000*/  PRMT R6, R35, 0x7632, R6 ;  /* 0x0000763223067816 */ /* 0x001fca0000000006 */
[----:B------:R-:W-:Y:S01]  /*2d010*/  STG.E.U16 desc[UR60][R12.64], R6 ;  /* 0x000000060c007986 */ /* 0x000fe2000c10153c */
[----:B------:R-:W-:Y:S05]  /*2d020*/  EXIT ;  /* 0x000000000000794d */ /* 0x000fea0003800000 */
.L_x_2:
[----:B------:R-:W-:-:S00]  /*2d030*/  BRA `(.L_x_2) ;  /* 0xfffffffc00fc7947 */ /* 0x000fc0000383ffff */
[----:B------:R-:W-:-:S00]  /*2d040*/  NOP ;  /* 0x0000000000007918 */ /* 0x000fc00000000000 */
        /* <DEDUP_REMOVED lines=11> */
.L_x_3:


//--------------------- .nv.shared.matmul_kernel  --------------------------
	.section	.nv.shared.matmul_kernel,"aw",@nobits
	.sectionflags	@""
	.align	16
	.zero		1024


//--------------------- .nv.shared.reserved.0     --------------------------
	.section	.nv.shared.reserved.0,"aw",@nobits
	.weak		__nv_reservedSMEM_offset_0_alias
	.size		__nv_reservedSMEM_offset_0_alias, 0, 0
	.other		__nv_reservedSMEM_offset_0_alias,@"STO_CUDA_RESERVED_SHARED STV_DEFAULT"
__nv_reservedSMEM_offset_0_alias:
	.zero		0


//--------------------- .nv.constant0.matmul_kernel --------------------------
	.section	.nv.constant0.matmul_kernel,"a",@progbits
	.sectionflags	@""
	.align	4
.nv.constant0.matmul_kernel:
	.zero		608


//--------------------- SYMBOLS --------------------------

	.type		.nv.reservedSmem.offset0,@object
	.size		.nv.reservedSmem.offset0,0x4
